	.target	sm_90a

	.elftype	@"ET_EXEC"


//--------------------- .note.nv.tkinfo           --------------------------
	.section	.note.nv.tkinfo,"",@"SHT_NOTE"
	.sectionflags	@"SHF_NOTE_NV_TKINFO"
	.tkinfo
        /*0018*/ 	.word	0x00000002
        /*0030*/ 	.string	""
        /*0030*/ 	.string	"ptxas"
        /*0030*/ 	.string	"Cuda compilation tools, release 13.0, V13.0.88"
        /*0030*/ 	.string	"Build cuda_13.0.r13.0/compiler.36424714_0"
        /*0030*/ 	.string	"-arch sm_90a -m 64 "



//--------------------- .note.nv.cuinfo           --------------------------
	.section	.note.nv.cuinfo,"",@"SHT_NOTE"
	.sectionflags	@"SHF_NOTE_NV_CUINFO"
        /*0018*/ 	.short	0x0002
        /*001a*/ 	.short	0x005a
        /*001c*/ 	.short	0x0082
	.zero		2


//--------------------- .nv.info                  --------------------------
	.section	.nv.info,"",@"SHT_CUDA_INFO"
	.align	4


	//----- nvinfo : EIATTR_REGCOUNT
	.align		4
        /*0000*/ 	.byte	0x04, 0x2f
        /*0002*/ 	.short	(.L_12 - .L_11)
	.align		4
.L_11:
        /*0004*/ 	.word	index@(_ZN7cutlass13device_kernelINS_4gemm6kernel13GemmUniversalIN4cute5tupleIJiiiiEEENS1_10collective13CollectiveMmaINS1_37MainloopSm90TmaGmmaWarpSpecializedFP8ILi8ENS5_IJNS4_1CILi1EEESB_SB_EEENS1_35KernelTmaWarpSpecializedCooperativeEEENS5_IJNSA_ILi192EEENSA_ILi240EEENSA_ILi64EEEEEENS_12float_e4m3_tENS5_IJlSB_lEEESJ_SK_NS4_8TiledMMAINS4_8MMA_AtomIJNS4_4SM904GMMA30MMA_64x16x32_F32E4M3E4M3_SS_TNILNSO_7ScaleInE1ELSQ_1EEEEEENS4_6LayoutINS5_IJNSA_ILi2EEESB_SB_EEENS5_IJSB_NSA_ILi0EEESW_EEEEENS5_IJNS4_10UnderscoreESZ_SZ_EEEEENS4_13SM90_TMA_LOADENS4_14ComposedLayoutINS4_7SwizzleILi2ELi4ELi3EEENS4_18smem_ptr_flag_bitsILi8EEENST_INS5_IJNSA_ILi8EEESH_EEENS5_IJSH_SB_EEEEEEEvNS4_8identityES12_S1C_vS1D_EENS_8epilogue10collective6detail29Sm90TmaWarpSpecializedAdapterINS1G_15DefaultEpilogueISJ_SK_SK_NS1F_6thread17LinearCombinationISJ_Li1EffLNS1K_9ScaleType4KindE0ELNS_15FloatRoundStyleE2ESJ_EENS1_15EpilogueDefaultEEEEEvvEEEEvNT_6ParamsE)
        /*0008*/ 	.word	0x000000a8


	//----- nvinfo : EIATTR_FRAME_SIZE
	.align		4
.L_12:
        /*000c*/ 	.byte	0x04, 0x11
        /*000e*/ 	.short	(.L_14 - .L_13)
	.align		4
.L_13:
        /*0010*/ 	.word	index@(_ZN7cutlass13device_kernelINS_4gemm6kernel13GemmUniversalIN4cute5tupleIJiiiiEEENS1_10collective13CollectiveMmaINS1_37MainloopSm90TmaGmmaWarpSpecializedFP8ILi8ENS5_IJNS4_1CILi1EEESB_SB_EEENS1_35KernelTmaWarpSpecializedCooperativeEEENS5_IJNSA_ILi192EEENSA_ILi240EEENSA_ILi64EEEEEENS_12float_e4m3_tENS5_IJlSB_lEEESJ_SK_NS4_8TiledMMAINS4_8MMA_AtomIJNS4_4SM904GMMA30MMA_64x16x32_F32E4M3E4M3_SS_TNILNSO_7ScaleInE1ELSQ_1EEEEEENS4_6LayoutINS5_IJNSA_ILi2EEESB_SB_EEENS5_IJSB_NSA_ILi0EEESW_EEEEENS5_IJNS4_10UnderscoreESZ_SZ_EEEEENS4_13SM90_TMA_LOADENS4_14ComposedLayoutINS4_7SwizzleILi2ELi4ELi3EEENS4_18smem_ptr_flag_bitsILi8EEENST_INS5_IJNSA_ILi8EEESH_EEENS5_IJSH_SB_EEEEEEEvNS4_8identityES12_S1C_vS1D_EENS_8epilogue10collective6detail29Sm90TmaWarpSpecializedAdapterINS1G_15DefaultEpilogueISJ_SK_SK_NS1F_6thread17LinearCombinationISJ_Li1EffLNS1K_9ScaleType4KindE0ELNS_15FloatRoundStyleE2ESJ_EENS1_15EpilogueDefaultEEEEEvvEEEEvNT_6ParamsE)
        /*0014*/ 	.word	0x000005a0


	//----- nvinfo : EIATTR_MIN_STACK_SIZE
	.align		4
.L_14:
        /*0018*/ 	.byte	0x04, 0x12
        /*001a*/ 	.short	(.L_16 - .L_15)
	.align		4
.L_15:
        /*001c*/ 	.word	index@(_ZN7cutlass13device_kernelINS_4gemm6kernel13GemmUniversalIN4cute5tupleIJiiiiEEENS1_10collective13CollectiveMmaINS1_37MainloopSm90TmaGmmaWarpSpecializedFP8ILi8ENS5_IJNS4_1CILi1EEESB_SB_EEENS1_35KernelTmaWarpSpecializedCooperativeEEENS5_IJNSA_ILi192EEENSA_ILi240EEENSA_ILi64EEEEEENS_12float_e4m3_tENS5_IJlSB_lEEESJ_SK_NS4_8TiledMMAINS4_8MMA_AtomIJNS4_4SM904GMMA30MMA_64x16x32_F32E4M3E4M3_SS_TNILNSO_7ScaleInE1ELSQ_1EEEEEENS4_6LayoutINS5_IJNSA_ILi2EEESB_SB_EEENS5_IJSB_NSA_ILi0EEESW_EEEEENS5_IJNS4_10UnderscoreESZ_SZ_EEEEENS4_13SM90_TMA_LOADENS4_14ComposedLayoutINS4_7SwizzleILi2ELi4ELi3EEENS4_18smem_ptr_flag_bitsILi8EEENST_INS5_IJNSA_ILi8EEESH_EEENS5_IJSH_SB_EEEEEEEvNS4_8identityES12_S1C_vS1D_EENS_8epilogue10collective6detail29Sm90TmaWarpSpecializedAdapterINS1G_15DefaultEpilogueISJ_SK_SK_NS1F_6thread17LinearCombinationISJ_Li1EffLNS1K_9ScaleType4KindE0ELNS_15FloatRoundStyleE2ESJ_EENS1_15EpilogueDefaultEEEEEvvEEEEvNT_6ParamsE)
        /*0020*/ 	.word	0x000005a0
.L_16:


//--------------------- .nv.compat                --------------------------
	.section	.nv.compat,"",@"SHT_CUDA_COMPAT_INFO"
	.align	4
        /*0000*/ 	.byte	0x02, 0x09, 0x01, 0x00, 0x02, 0x02, 0x04, 0x00, 0x02, 0x05, 0x05, 0x00, 0x03, 0x07, 0x01, 0x01
        /*0010*/ 	.byte	0x02, 0x03, 0x01, 0x00, 0x02, 0x06, 0x01, 0x00, 0x04, 0x0b, 0x08, 0x00, 0x00, 0x00, 0x00, 0x00
        /*0020*/ 	.byte	0x00, 0x00, 0x00, 0x00


//--------------------- .nv.info._ZN7cutlass13device_kernelINS_4gemm6kernel13GemmUniversalIN4cute5tupleIJiiiiEEENS1_10collective13CollectiveMmaINS1_37MainloopSm90TmaGmmaWarpSpecializedFP8ILi8ENS5_IJNS4_1CILi1EEESB_SB_EEENS1_35KernelTmaWarpSpecializedCooperativeEEENS5_IJNSA_ILi192EEENSA_ILi240EEENSA_ILi64EEEEEENS_12float_e4m3_tENS5_IJlSB_lEEESJ_SK_NS4_8TiledMMAINS4_8MMA_AtomIJNS4_4SM904GMMA30MMA_64x16x32_F32E4M3E4M3_SS_TNILNSO_7ScaleInE1ELSQ_1EEEEEENS4_6LayoutINS5_IJNSA_ILi2EEESB_SB_EEENS5_IJSB_NSA_ILi0EEESW_EEEEENS5_IJNS4_10UnderscoreESZ_SZ_EEEEENS4_13SM90_TMA_LOADENS4_14ComposedLayoutINS4_7SwizzleILi2ELi4ELi3EEENS4_18smem_ptr_flag_bitsILi8EEENST_INS5_IJNSA_ILi8EEESH_EEENS5_IJSH_SB_EEEEEEEvNS4_8identityES12_S1C_vS1D_EENS_8epilogue10collective6detail29Sm90TmaWarpSpecializedAdapterINS1G_15DefaultEpilogueISJ_SK_SK_NS1F_6thread17LinearCombinationISJ_Li1EffLNS1K_9ScaleType4KindE0ELNS_15FloatRoundStyleE2ESJ_EENS1_15EpilogueDefaultEEEEEvvEEEEvNT_6ParamsE --------------------------
	.section	.nv.info._ZN7cutlass13device_kernelINS_4gemm6kernel13GemmUniversalIN4cute5tupleIJiiiiEEENS1_10collective13CollectiveMmaINS1_37MainloopSm90TmaGmmaWarpSpecializedFP8ILi8ENS5_IJNS4_1CILi1EEESB_SB_EEENS1_35KernelTmaWarpSpecializedCooperativeEEENS5_IJNSA_ILi192EEENSA_ILi240EEENSA_ILi64EEEEEENS_12float_e4m3_tENS5_IJlSB_lEEESJ_SK_NS4_8TiledMMAINS4_8MMA_AtomIJNS4_4SM904GMMA30MMA_64x16x32_F32E4M3E4M3_SS_TNILNSO_7ScaleInE1ELSQ_1EEEEEENS4_6LayoutINS5_IJNSA_ILi2EEESB_SB_EEENS5_IJSB_NSA_ILi0EEESW_EEEEENS5_IJNS4_10UnderscoreESZ_SZ_EEEEENS4_13SM90_TMA_LOADENS4_14ComposedLayoutINS4_7SwizzleILi2ELi4ELi3EEENS4_18smem_ptr_flag_bitsILi8EEENST_INS5_IJNSA_ILi8EEESH_EEENS5_IJSH_SB_EEEEEEEvNS4_8identityES12_S1C_vS1D_EENS_8epilogue10collective6detail29Sm90TmaWarpSpecializedAdapterINS1G_15DefaultEpilogueISJ_SK_SK_NS1F_6thread17LinearCombinationISJ_Li1EffLNS1K_9ScaleType4KindE0ELNS_15FloatRoundStyleE2ESJ_EENS1_15EpilogueDefaultEEEEEvvEEEEvNT_6ParamsE,"",@"SHT_CUDA_INFO"
	.sectionflags	@""
	.align	4


	//----- nvinfo : EIATTR_CUDA_API_VERSION
	.align		4
        /*0000*/ 	.byte	0x04, 0x37
        /*0002*/ 	.short	(.L_18 - .L_17)
.L_17:
        /*0004*/ 	.word	0x00000082


	//----- nvinfo : EIATTR_KPARAM_INFO
	.align		4
.L_18:
        /*0008*/ 	.byte	0x04, 0x17
        /*000a*/ 	.short	(.L_20 - .L_19)
.L_19:
        /*000c*/ 	.word	0x00000000
        /*0010*/ 	.short	0x0000
        /*0012*/ 	.short	0x0070
        /*0014*/ 	.byte	0x00, 0xf0, 0x01, 0x10


	//----- nvinfo : EIATTR_SPARSE_MMA_MASK
	.align		4
.L_20:
        /*0018*/ 	.byte	0x03, 0x50
        /*001a*/ 	.short	0x0000


	//----- nvinfo : EIATTR_MAXREG_COUNT
	.align		4
        /*001c*/ 	.byte	0x03, 0x1b
        /*001e*/ 	.short	0x00a8


	//----- nvinfo : EIATTR_NUM_BARRIERS
	.align		4
        /*0020*/ 	.byte	0x02, 0x4c
        /*0022*/ 	.byte	0x01
	.zero		1


	//----- nvinfo : EIATTR_ANNOTATIONS
	.align		4
        /*0024*/ 	.byte	0x04, 0x55
        /*0026*/ 	.short	(.L_22 - .L_21)


	//   ....[0]....
.L_21:
        /*0028*/ 	.word	0x00000001
        /*002c*/ 	.byte	0x50, 0x02, 0x00, 0x00, 0x01, 0x00, 0x00, 0x00, 0x60, 0x06, 0x00, 0x00, 0x01, 0x00, 0x00, 0x00
        /* <DEDUP_REMOVED lines=1290> */
        /*50dc*/ 	.byte	0xc0, 0x54, 0x02, 0x00


	//----- nvinfo : EIATTR_MERCURY_ISA_VERSION
	.align		4
.L_22:
        /*50e0*/ 	.byte	0x03, 0x5f
        /*50e2*/ 	.short	0x0101


	//----- nvinfo : EIATTR_INT_WARP_WIDE_INSTR_OFFSETS
	.align		4
        /*50e4*/ 	.byte	0x04, 0x31
        /*50e6*/ 	.short	(.L_24 - .L_23)


	//   ....[0]....
.L_23:
        /*50e8*/ 	.word	0x00000530


	//   ....[1]....
        /*50ec*/ 	.word	0x00000540


	//   ....[2]....
        /*50f0*/ 	.word	0x00000670


	//----- nvinfo : EIATTR_COOP_GROUP_MASK_REGIDS
	.align		4
.L_24:
        /*50f4*/ 	.byte	0x04, 0x29
        /*50f6*/ 	.short	(.L_26 - .L_25)


	//   ....[0]....
.L_25:
        /*50f8*/ 	.word	0xffffffff


	//   ....[1]....
        /*50fc*/ 	.word	0xffffffff


	//   ....[2]....
        /*5100*/ 	.word	0xffffffff


	//   ....[3]....
        /*5104*/ 	.word	0xffffffff


	//   ....[4]....
        /*5108*/ 	.word	0xffffffff


	//----- nvinfo : EIATTR_COOP_GROUP_INSTR_OFFSETS
	.align		4
.L_26:
        /*510c*/ 	.byte	0x04, 0x28
        /*510e*/ 	.short	(.L_28 - .L_27)


	//   ....[0]....
.L_27:
        /*5110*/ 	.word	0x00000070


	//   ....[1]....
        /*5114*/ 	.word	0x00000080


	//   ....[2]....
        /*5118*/ 	.word	0x000001a0


	//   ....[3]....
        /*511c*/ 	.word	0x00000480


	//   ....[4]....
        /*5120*/ 	.word	0x00002260


	//----- nvinfo : EIATTR_REG_RECONFIG
	.align		4
.L_28:
        /*5124*/ 	.byte	0x01, 0x54
	.zero		2


	//----- nvinfo : EIATTR_MBARRIER_INSTR_OFFSETS
	.align		4
        /*5128*/ 	.byte	0x04, 0x39
        /*512a*/ 	.short	(.L_30 - .L_29)


	//   ....[0]....
.L_29:
        /*512c*/ 	.word	0x00000360
        /*5130*/ 	.word	0x000000ff
        /*5134*/ 	.word	0x00000000
        /*5138*/ 	.short	0x0100
        /*513a*/ 	.byte	0x09
	.zero		1


	//   ....[1]....
        /*513c*/ 	.word	0x00000370
        /*5140*/ 	.word	0x000000ff
        /*5144*/ 	.word	0x00000040
        /*5148*/ 	.short	0x0100
        /*514a*/ 	.byte	0x09
	.zero		1


	//   ....[2]....
        /*514c*/ 	.word	0x00000380
        /*5150*/ 	.word	0x000000ff
        /*5154*/ 	.word	0x00000008
        /*5158*/ 	.short	0x0100
        /*515a*/ 	.byte	0x09
	.zero		1


	//   ....[3]....
        /*515c*/ 	.word	0x00000390
        /*5160*/ 	.word	0x000000ff
        /*5164*/ 	.word	0x00000048
        /*5168*/ 	.short	0x0100
        /*516a*/ 	.byte	0x09
	.zero		1


	//   ....[4]....
        /*516c*/ 	.word	0x000003a0
        /*5170*/ 	.word	0x000000ff
        /*5174*/ 	.word	0x00000010
        /*5178*/ 	.short	0x0100
        /*517a*/ 	.byte	0x09
	.zero		1


	//   ....[5]....
        /*517c*/ 	.word	0x000003b0
        /*5180*/ 	.word	0x000000ff
        /*5184*/ 	.word	0x00000050
        /*5188*/ 	.short	0x0100
        /*518a*/ 	.byte	0x09
	.zero		1


	//   ....[6]....
        /*518c*/ 	.word	0x000003c0
        /*5190*/ 	.word	0x000000ff
        /*5194*/ 	.word	0x00000018
        /*5198*/ 	.short	0x0100
        /*519a*/ 	.byte	0x09
	.zero		1


	//   ....[7]....
        /*519c*/ 	.word	0x000003d0
        /*51a0*/ 	.word	0x000000ff
        /*51a4*/ 	.word	0x00000058
        /*51a8*/ 	.short	0x0100
        /*51aa*/ 	.byte	0x09
	.zero		1


	//   ....[8]....
        /*51ac*/ 	.word	0x000003e0
        /*51b0*/ 	.word	0x000000ff
        /*51b4*/ 	.word	0x00000020
        /*51b8*/ 	.short	0x0100
        /*51ba*/ 	.byte	0x09
	.zero		1


	//   ....[9]....
        /*51bc*/ 	.word	0x000003f0
        /*51c0*/ 	.word	0x000000ff
        /*51c4*/ 	.word	0x00000060
        /*51c8*/ 	.short	0x0100
        /*51ca*/ 	.byte	0x09
	.zero		1


	//   ....[10]....
        /*51cc*/ 	.word	0x00000400
        /*51d0*/ 	.word	0x000000ff
        /*51d4*/ 	.word	0x00000028
        /*51d8*/ 	.short	0x0100
        /*51da*/ 	.byte	0x09
	.zero		1


	//   ....[11]....
        /*51dc*/ 	.word	0x00000410
        /*51e0*/ 	.word	0x000000ff
        /*51e4*/ 	.word	0x00000068
        /*51e8*/ 	.short	0x0100
        /*51ea*/ 	.byte	0x09
	.zero		1


	//   ....[12]....
        /*51ec*/ 	.word	0x00000420
        /*51f0*/ 	.word	0x000000ff
        /*51f4*/ 	.word	0x00000030
        /*51f8*/ 	.short	0x0100
        /*51fa*/ 	.byte	0x09
	.zero		1


	//   ....[13]....
        /*51fc*/ 	.word	0x00000430
        /*5200*/ 	.word	0x000000ff
        /*5204*/ 	.word	0x00000070
        /*5208*/ 	.short	0x0100
        /*520a*/ 	.byte	0x09
	.zero		1


	//   ....[14]....
        /*520c*/ 	.word	0x00000440
        /*5210*/ 	.word	0x000000ff
        /*5214*/ 	.word	0x00000038
        /*5218*/ 	.short	0x0100
        /*521a*/ 	.byte	0x09
	.zero		1


	//   ....[15]....
        /*521c*/ 	.word	0x00000450
        /*5220*/ 	.word	0x000000ff
        /*5224*/ 	.word	0x00000078
        /*5228*/ 	.short	0x0100
        /*522a*/ 	.byte	0x09
	.zero		1


	//   ....[16]....
        /*522c*/ 	.word	0x000006a0
        /*5230*/ 	.word	0x000000ff
        /*5234*/ 	.word	0x00000090
        /*5238*/ 	.short	0x0100
        /*523a*/ 	.byte	0x06
	.zero		1


	//   ....[17]....
        /*523c*/ 	.word	0x000006b0
        /*5240*/ 	.word	0x000000ff
        /*5244*/ 	.word	0x00000098
        /*5248*/ 	.short	0x0100
        /*524a*/ 	.byte	0x06
	.zero		1


	//   ....[18]....
        /*524c*/ 	.word	0x00002b90
        /*5250*/ 	.word	0x000000ff
        /*5254*/ 	.word	0x00000000
        /*5258*/ 	.short	0x010a
        /*525a*/ 	.byte	0x05
	.zero		1


	//   ....[19]....
        /*525c*/ 	.word	0x00002c00
        /*5260*/ 	.word	0x000000ff
        /*5264*/ 	.word	0x00000000
        /*5268*/ 	.short	0x010a
        /*526a*/ 	.byte	0x05
	.zero		1


	//   ....[20]....
        /*526c*/ 	.word	0x00008060
        /*5270*/ 	.word	0x000000ff
        /*5274*/ 	.word	0x00000000
        /*5278*/ 	.short	0x010a
        /*527a*/ 	.byte	0x08
	.zero		1


	//   ....[21]....
        /*527c*/ 	.word	0x000080a0
        /*5280*/ 	.word	0x000000ff
        /*5284*/ 	.word	0x00000000
        /*5288*/ 	.short	0x010a
        /*528a*/ 	.byte	0x08
	.zero		1


	//   ....[22]....
        /*528c*/ 	.word	0x0000db40
        /*5290*/ 	.word	0x000000ff
        /*5294*/ 	.word	0x00000000
        /*5298*/ 	.short	0x0101
        /*529a*/ 	.byte	0x07
	.zero		1


	//   ....[23]....
        /*529c*/ 	.word	0x000110a0
        /*52a0*/ 	.word	0x000000ff
        /*52a4*/ 	.word	0x00000000
        /*52a8*/ 	.short	0x0101
        /*52aa*/ 	.byte	0x05
	.zero		1


	//   ....[24]....
        /*52ac*/ 	.word	0x00024480
        /*52b0*/ 	.word	0x0000000c
        /*52b4*/ 	.word	0x00000040
        /*52b8*/ 	.short	0x010a
        /*52ba*/ 	.byte	0x3f
	.zero		1


	//   ....[25]....
        /*52bc*/ 	.word	0x00024840
        /*52c0*/ 	.word	0x00000003
        /*52c4*/ 	.word	0x00000098
        /*52c8*/ 	.short	0x0101
        /*52ca*/ 	.byte	0x3f
	.zero		1


	//   ....[26]....
        /*52cc*/ 	.word	0x00024fd0
        /*52d0*/ 	.word	0x00000007
        /*52d4*/ 	.word	0x00000000
        /*52d8*/ 	.short	0x010a
        /*52da*/ 	.byte	0x3f
	.zero		1


	//   ....[27]....
        /*52dc*/ 	.word	0x00025050
        /*52e0*/ 	.word	0x00000009
        /*52e4*/ 	.word	0x00000000
        /*52e8*/ 	.short	0x010a
        /*52ea*/ 	.byte	0x3f
	.zero		1


	//   ....[28]....
        /*52ec*/ 	.word	0x000250e0
        /*52f0*/ 	.word	0x00000006
        /*52f4*/ 	.word	0x00000000
        /*52f8*/ 	.short	0x010a
        /*52fa*/ 	.byte	0x3f
	.zero		1


	//   ....[29]....
        /*52fc*/ 	.word	0x00025170
        /*5300*/ 	.word	0x00000009
        /*5304*/ 	.word	0x00000000
        /*5308*/ 	.short	0x010a
        /*530a*/ 	.byte	0x3f
	.zero		1


	//   ....[30]....
        /*530c*/ 	.word	0x00025200
        /*5310*/ 	.word	0x00000006
        /*5314*/ 	.word	0x00000000
        /*5318*/ 	.short	0x010a
        /*531a*/ 	.byte	0x3f
	.zero		1


	//   ....[31]....
        /*531c*/ 	.word	0x00025290
        /*5320*/ 	.word	0x00000009
        /*5324*/ 	.word	0x00000000
        /*5328*/ 	.short	0x010a
        /*532a*/ 	.byte	0x3f
	.zero		1


	//   ....[32]....
        /*532c*/ 	.word	0x00025320
        /*5330*/ 	.word	0x00000006
        /*5334*/ 	.word	0x00000000
        /*5338*/ 	.short	0x010a
        /*533a*/ 	.byte	0x3f
	.zero		1


	//   ....[33]....
        /*533c*/ 	.word	0x000253b0
        /*5340*/ 	.word	0x00000003
        /*5344*/ 	.word	0x00000000
        /*5348*/ 	.short	0x010a
        /*534a*/ 	.byte	0x3f
	.zero		1


	//   ....[34]....
        /*534c*/ 	.word	0x00025420
        /*5350*/ 	.word	0x00000005
        /*5354*/ 	.word	0x00000000
        /*5358*/ 	.short	0x010a
        /*535a*/ 	.byte	0x3f
	.zero		1


	//   ....[35]....
        /*535c*/ 	.word	0x00025490
        /*5360*/ 	.word	0x00000000
        /*5364*/ 	.word	0x00000000
        /*5368*/ 	.short	0x010a
        /*536a*/ 	.byte	0x3f
	.zero		1


	//   ....[36]....
        /*536c*/ 	.word	0x00025570
        /*5370*/ 	.word	0x0000000c
        /*5374*/ 	.word	0x00000040
        /*5378*/ 	.short	0x010a
        /*537a*/ 	.byte	0x3f
	.zero		1


	//   ....[37]....
        /*537c*/ 	.word	0x00025650
        /*5380*/ 	.word	0x00000007
        /*5384*/ 	.word	0x00000000
        /*5388*/ 	.short	0x010a
        /*538a*/ 	.byte	0x3f
	.zero		1


	//   ....[38]....
        /*538c*/ 	.word	0x000256a0
        /*5390*/ 	.word	0x00000009
        /*5394*/ 	.word	0x00000000
        /*5398*/ 	.short	0x010a
        /*539a*/ 	.byte	0x3f
	.zero		1


	//   ....[39]....
        /*539c*/ 	.word	0x000256f0
        /*53a0*/ 	.word	0x00000006
        /*53a4*/ 	.word	0x00000000
        /*53a8*/ 	.short	0x010a
        /*53aa*/ 	.byte	0x3f
	.zero		1


	//   ....[40]....
        /*53ac*/ 	.word	0x00025740
        /*53b0*/ 	.word	0x00000009
        /*53b4*/ 	.word	0x00000000
        /*53b8*/ 	.short	0x010a
        /*53ba*/ 	.byte	0x3f
	.zero		1


	//   ....[41]....
        /*53bc*/ 	.word	0x00025790
        /*53c0*/ 	.word	0x00000006
        /*53c4*/ 	.word	0x00000000
        /*53c8*/ 	.short	0x010a
        /*53ca*/ 	.byte	0x3f
	.zero		1


	//   ....[42]....
        /*53cc*/ 	.word	0x000257e0
        /*53d0*/ 	.word	0x00000009
        /*53d4*/ 	.word	0x00000000
        /*53d8*/ 	.short	0x010a
        /*53da*/ 	.byte	0x3f
	.zero		1


	//   ....[43]....
        /*53dc*/ 	.word	0x00025830
        /*53e0*/ 	.word	0x00000006
        /*53e4*/ 	.word	0x00000000
        /*53e8*/ 	.short	0x010a
        /*53ea*/ 	.byte	0x3f
	.zero		1


	//----- nvinfo : EIATTR_NUM_MBARRIERS
	.align		4
.L_30:
        /*53ec*/ 	.byte	0x03, 0x38
        /*53ee*/ 	.short	0x0012


	//----- nvinfo : EIATTR_EXIT_INSTR_OFFSETS
	.align		4
        /*53f0*/ 	.byte	0x04, 0x1c
        /*53f2*/ 	.short	(.L_32 - .L_31)


	//   ....[0]....
.L_31:
        /*53f4*/ 	.word	0x00000710


	//   ....[1]....
        /*53f8*/ 	.word	0x000010b0


	//   ....[2]....
        /*53fc*/ 	.word	0x00023a90


	//   ....[3]....
        /*5400*/ 	.word	0x000240f0


	//   ....[4]....
        /*5404*/ 	.word	0x00025400


	//----- nvinfo : EIATTR_MAX_THREADS
	.align		4
.L_32:
        /*5408*/ 	.byte	0x04, 0x05
        /*540a*/ 	.short	(.L_34 - .L_33)
.L_33:
        /*540c*/ 	.word	0x00000180
        /*5410*/ 	.word	0x00000001
        /*5414*/ 	.word	0x00000001


	//----- nvinfo : EIATTR_CRS_STACK_SIZE
	.align		4
.L_34:
        /*5418*/ 	.byte	0x04, 0x1e
        /*541a*/ 	.short	(.L_36 - .L_35)
.L_35:
        /*541c*/ 	.word	0x00000000


	//----- nvinfo : EIATTR_CBANK_PARAM_SIZE
	.align		4
.L_36:
        /*5420*/ 	.byte	0x03, 0x19
        /*5422*/ 	.short	0x0470


	//----- nvinfo : EIATTR_PARAM_CBANK
	.align		4
        /*5424*/ 	.byte	0x04, 0x0a
        /*5426*/ 	.short	(.L_38 - .L_37)
	.align		4
.L_37:
        /*5428*/ 	.word	index@(.nv.constant0._ZN7cutlass13device_kernelINS_4gemm6kernel13GemmUniversalIN4cute5tupleIJiiiiEEENS1_10collective13CollectiveMmaINS1_37MainloopSm90TmaGmmaWarpSpecializedFP8ILi8ENS5_IJNS4_1CILi1EEESB_SB_EEENS1_35KernelTmaWarpSpecializedCooperativeEEENS5_IJNSA_ILi192EEENSA_ILi240EEENSA_ILi64EEEEEENS_12float_e4m3_tENS5_IJlSB_lEEESJ_SK_NS4_8TiledMMAINS4_8MMA_AtomIJNS4_4SM904GMMA30MMA_64x16x32_F32E4M3E4M3_SS_TNILNSO_7ScaleInE1ELSQ_1EEEEEENS4_6LayoutINS5_IJNSA_ILi2EEESB_SB_EEENS5_IJSB_NSA_ILi0EEESW_EEEEENS5_IJNS4_10UnderscoreESZ_SZ_EEEEENS4_13SM90_TMA_LOADENS4_14ComposedLayoutINS4_7SwizzleILi2ELi4ELi3EEENS4_18smem_ptr_flag_bitsILi8EEENST_INS5_IJNSA_ILi8EEESH_EEENS5_IJSH_SB_EEEEEEEvNS4_8identityES12_S1C_vS1D_EENS_8epilogue10collective6detail29Sm90TmaWarpSpecializedAdapterINS1G_15DefaultEpilogueISJ_SK_SK_NS1F_6thread17LinearCombinationISJ_Li1EffLNS1K_9ScaleType4KindE0ELNS_15FloatRoundStyleE2ESJ_EENS1_15EpilogueDefaultEEEEEvvEEEEvNT_6ParamsE)
        /*542c*/ 	.short	0x0210
        /*542e*/ 	.short	0x0470


	//----- nvinfo : EIATTR_SW_WAR
	.align		4
.L_38:
        /*5430*/ 	.byte	0x04, 0x36
        /*5432*/ 	.short	(.L_40 - .L_39)
.L_39:
        /*5434*/ 	.word	0x00000008
.L_40:


//--------------------- .nv.callgraph             --------------------------
	.section	.nv.callgraph,"",@"SHT_CUDA_CALLGRAPH"
	.align	4
	.sectionentsize	8
	.align		4
        /*0000*/ 	.word	0x00000000
	.align		4
        /*0004*/ 	.word	0xffffffff
	.align		4
        /*0008*/ 	.word	0x00000000
	.align		4
        /*000c*/ 	.word	0xfffffffe
	.align		4
        /*0010*/ 	.word	0x00000000
	.align		4
        /*0014*/ 	.word	0xfffffffd
	.align		4
        /*0018*/ 	.word	0x00000000
	.align		4
        /*001c*/ 	.word	0xfffffffc


//--------------------- .nv.constant4             --------------------------
	.section	.nv.constant4,"a",@progbits
	.align	8
	.align		8
.nv.constant4:
        /*0000*/ 	.dword	_ZN39_INTERNAL_9f7c93ee_4_k_cu_86305c2f_65544cuda3std3__45__cpo5beginE
	.align		8
        /*0008*/ 	.dword	_ZN39_INTERNAL_9f7c93ee_4_k_cu_86305c2f_65544cuda3std3__45__cpo3endE
	.align		8
        /*0010*/ 	.dword	_ZN39_INTERNAL_9f7c93ee_4_k_cu_86305c2f_65544cuda3std3__45__cpo6cbeginE
	.align		8
        /*0018*/ 	.dword	_ZN39_INTERNAL_9f7c93ee_4_k_cu_86305c2f_65544cuda3std3__45__cpo4cendE
	.align		8
        /*0020*/ 	.dword	_ZN39_INTERNAL_9f7c93ee_4_k_cu_86305c2f_65544cuda3std3__441_GLOBAL__N__9f7c93ee_4_k_cu_86305c2f_65546ignoreE
	.align		8
        /*0028*/ 	.dword	_ZN39_INTERNAL_9f7c93ee_4_k_cu_86305c2f_65544cuda3std3__419piecewise_constructE
	.align		8
        /*0030*/ 	.dword	_ZN39_INTERNAL_9f7c93ee_4_k_cu_86305c2f_65544cuda3std3__48in_placeE
	.align		8
        /*0038*/ 	.dword	_ZN39_INTERNAL_9f7c93ee_4_k_cu_86305c2f_65544cuda3std6ranges3__45__cpo4swapE
	.align		8
        /*0040*/ 	.dword	_ZN39_INTERNAL_9f7c93ee_4_k_cu_86305c2f_65544cuda3std6ranges3__45__cpo9iter_moveE
	.align		8
        /*0048*/ 	.dword	_ZN39_INTERNAL_9f7c93ee_4_k_cu_86305c2f_65544cute7productE
	.align		8
        /*0050*/ 	.dword	_ZN39_INTERNAL_9f7c93ee_4_k_cu_86305c2f_65544cute1_E


//--------------------- .text._ZN7cutlass13device_kernelINS_4gemm6kernel13GemmUniversalIN4cute5tupleIJiiiiEEENS1_10collective13CollectiveMmaINS1_37MainloopSm90TmaGmmaWarpSpecializedFP8ILi8ENS5_IJNS4_1CILi1EEESB_SB_EEENS1_35KernelTmaWarpSpecializedCooperativeEEENS5_IJNSA_ILi192EEENSA_ILi240EEENSA_ILi64EEEEEENS_12float_e4m3_tENS5_IJlSB_lEEESJ_SK_NS4_8TiledMMAINS4_8MMA_AtomIJNS4_4SM904GMMA30MMA_64x16x32_F32E4M3E4M3_SS_TNILNSO_7ScaleInE1ELSQ_1EEEEEENS4_6LayoutINS5_IJNSA_ILi2EEESB_SB_EEENS5_IJSB_NSA_ILi0EEESW_EEEEENS5_IJNS4_10UnderscoreESZ_SZ_EEEEENS4_13SM90_TMA_LOADENS4_14ComposedLayoutINS4_7SwizzleILi2ELi4ELi3EEENS4_18smem_ptr_flag_bitsILi8EEENST_INS5_IJNSA_ILi8EEESH_EEENS5_IJSH_SB_EEEEEEEvNS4_8identityES12_S1C_vS1D_EENS_8epilogue10collective6detail29Sm90TmaWarpSpecializedAdapterINS1G_15DefaultEpilogueISJ_SK_SK_NS1F_6thread17LinearCombinationISJ_Li1EffLNS1K_9ScaleType4KindE0ELNS_15FloatRoundStyleE2ESJ_EENS1_15EpilogueDefaultEEEEEvvEEEEvNT_6ParamsE --------------------------
	.section	.text._ZN7cutlass13device_kernelINS_4gemm6kernel13GemmUniversalIN4cute5tupleIJiiiiEEENS1_10collective13CollectiveMmaINS1_37MainloopSm90TmaGmmaWarpSpecializedFP8ILi8ENS5_IJNS4_1CILi1EEESB_SB_EEENS1_35KernelTmaWarpSpecializedCooperativeEEENS5_IJNSA_ILi192EEENSA_ILi240EEENSA_ILi64EEEEEENS_12float_e4m3_tENS5_IJlSB_lEEESJ_SK_NS4_8TiledMMAINS4_8MMA_AtomIJNS4_4SM904GMMA30MMA_64x16x32_F32E4M3E4M3_SS_TNILNSO_7ScaleInE1ELSQ_1EEEEEENS4_6LayoutINS5_IJNSA_ILi2EEESB_SB_EEENS5_IJSB_NSA_ILi0EEESW_EEEEENS5_IJNS4_10UnderscoreESZ_SZ_EEEEENS4_13SM90_TMA_LOADENS4_14ComposedLayoutINS4_7SwizzleILi2ELi4ELi3EEENS4_18smem_ptr_flag_bitsILi8EEENST_INS5_IJNSA_ILi8EEESH_EEENS5_IJSH_SB_EEEEEEEvNS4_8identityES12_S1C_vS1D_EENS_8epilogue10collective6detail29Sm90TmaWarpSpecializedAdapterINS1G_15DefaultEpilogueISJ_SK_SK_NS1F_6thread17LinearCombinationISJ_Li1EffLNS1K_9ScaleType4KindE0ELNS_15FloatRoundStyleE2ESJ_EENS1_15EpilogueDefaultEEEEEvvEEEEvNT_6ParamsE,"ax",@progbits
	.align	128
.text._ZN7cutlass13device_kernelINS_4gemm6kernel13GemmUniversalIN4cute5tupleIJiiiiEEENS1_10collective13CollectiveMmaINS1_37MainloopSm90TmaGmmaWarpSpecializedFP8ILi8ENS5_IJNS4_1CILi1EEESB_SB_EEENS1_35KernelTmaWarpSpecializedCooperativeEEENS5_IJNSA_ILi192EEENSA_ILi240EEENSA_ILi64EEEEEENS_12float_e4m3_tENS5_IJlSB_lEEESJ_SK_NS4_8TiledMMAINS4_8MMA_AtomIJNS4_4SM904GMMA30MMA_64x16x32_F32E4M3E4M3_SS_TNILNSO_7ScaleInE1ELSQ_1EEEEEENS4_6LayoutINS5_IJNSA_ILi2EEESB_SB_EEENS5_IJSB_NSA_ILi0EEESW_EEEEENS5_IJNS4_10UnderscoreESZ_SZ_EEEEENS4_13SM90_TMA_LOADENS4_14ComposedLayoutINS4_7SwizzleILi2ELi4ELi3EEENS4_18smem_ptr_flag_bitsILi8EEENST_INS5_IJNSA_ILi8EEESH_EEENS5_IJSH_SB_EEEEEEEvNS4_8identityES12_S1C_vS1D_EENS_8epilogue10collective6detail29Sm90TmaWarpSpecializedAdapterINS1G_15DefaultEpilogueISJ_SK_SK_NS1F_6thread17LinearCombinationISJ_Li1EffLNS1K_9ScaleType4KindE0ELNS_15FloatRoundStyleE2ESJ_EENS1_15EpilogueDefaultEEEEEvvEEEEvNT_6ParamsE:
        .type           _ZN7cutlass13device_kernelINS_4gemm6kernel13GemmUniversalIN4cute5tupleIJiiiiEEENS1_10collective13CollectiveMmaINS1_37MainloopSm90TmaGmmaWarpSpecializedFP8ILi8ENS5_IJNS4_1CILi1EEESB_SB_EEENS1_35KernelTmaWarpSpecializedCooperativeEEENS5_IJNSA_ILi192EEENSA_ILi240EEENSA_ILi64EEEEEENS_12float_e4m3_tENS5_IJlSB_lEEESJ_SK_NS4_8TiledMMAINS4_8MMA_AtomIJNS4_4SM904GMMA30MMA_64x16x32_F32E4M3E4M3_SS_TNILNSO_7ScaleInE1ELSQ_1EEEEEENS4_6LayoutINS5_IJNSA_ILi2EEESB_SB_EEENS5_IJSB_NSA_ILi0EEESW_EEEEENS5_IJNS4_10UnderscoreESZ_SZ_EEEEENS4_13SM90_TMA_LOADENS4_14ComposedLayoutINS4_7SwizzleILi2ELi4ELi3EEENS4_18smem_ptr_flag_bitsILi8EEENST_INS5_IJNSA_ILi8EEESH_EEENS5_IJSH_SB_EEEEEEEvNS4_8identityES12_S1C_vS1D_EENS_8epilogue10collective6detail29Sm90TmaWarpSpecializedAdapterINS1G_15DefaultEpilogueISJ_SK_SK_NS1F_6thread17LinearCombinationISJ_Li1EffLNS1K_9ScaleType4KindE0ELNS_15FloatRoundStyleE2ESJ_EENS1_15EpilogueDefaultEEEEEvvEEEEvNT_6ParamsE,@function
        .size           _ZN7cutlass13device_kernelINS_4gemm6kernel13GemmUniversalIN4cute5tupleIJiiiiEEENS1_10collective13CollectiveMmaINS1_37MainloopSm90TmaGmmaWarpSpecializedFP8ILi8ENS5_IJNS4_1CILi1EEESB_SB_EEENS1_35KernelTmaWarpSpecializedCooperativeEEENS5_IJNSA_ILi192EEENSA_ILi240EEENSA_ILi64EEEEEENS_12float_e4m3_tENS5_IJlSB_lEEESJ_SK_NS4_8TiledMMAINS4_8MMA_AtomIJNS4_4SM904GMMA30MMA_64x16x32_F32E4M3E4M3_SS_TNILNSO_7ScaleInE1ELSQ_1EEEEEENS4_6LayoutINS5_IJNSA_ILi2EEESB_SB_EEENS5_IJSB_NSA_ILi0EEESW_EEEEENS5_IJNS4_10UnderscoreESZ_SZ_EEEEENS4_13SM90_TMA_LOADENS4_14ComposedLayoutINS4_7SwizzleILi2ELi4ELi3EEENS4_18smem_ptr_flag_bitsILi8EEENST_INS5_IJNSA_ILi8EEESH_EEENS5_IJSH_SB_EEEEEEEvNS4_8identityES12_S1C_vS1D_EENS_8epilogue10collective6detail29Sm90TmaWarpSpecializedAdapterINS1G_15DefaultEpilogueISJ_SK_SK_NS1F_6thread17LinearCombinationISJ_Li1EffLNS1K_9ScaleType4KindE0ELNS_15FloatRoundStyleE2ESJ_EENS1_15EpilogueDefaultEEEEEvvEEEEvNT_6ParamsE,(.L_x_562 - _ZN7cutlass13device_kernelINS_4gemm6kernel13GemmUniversalIN4cute5tupleIJiiiiEEENS1_10collective13CollectiveMmaINS1_37MainloopSm90TmaGmmaWarpSpecializedFP8ILi8ENS5_IJNS4_1CILi1EEESB_SB_EEENS1_35KernelTmaWarpSpecializedCooperativeEEENS5_IJNSA_ILi192EEENSA_ILi240EEENSA_ILi64EEEEEENS_12float_e4m3_tENS5_IJlSB_lEEESJ_SK_NS4_8TiledMMAINS4_8MMA_AtomIJNS4_4SM904GMMA30MMA_64x16x32_F32E4M3E4M3_SS_TNILNSO_7ScaleInE1ELSQ_1EEEEEENS4_6LayoutINS5_IJNSA_ILi2EEESB_SB_EEENS5_IJSB_NSA_ILi0EEESW_EEEEENS5_IJNS4_10UnderscoreESZ_SZ_EEEEENS4_13SM90_TMA_LOADENS4_14ComposedLayoutINS4_7SwizzleILi2ELi4ELi3EEENS4_18smem_ptr_flag_bitsILi8EEENST_INS5_IJNSA_ILi8EEESH_EEENS5_IJSH_SB_EEEEEEEvNS4_8identityES12_S1C_vS1D_EENS_8epilogue10collective6detail29Sm90TmaWarpSpecializedAdapterINS1G_15DefaultEpilogueISJ_SK_SK_NS1F_6thread17LinearCombinationISJ_Li1EffLNS1K_9ScaleType4KindE0ELNS_15FloatRoundStyleE2ESJ_EENS1_15EpilogueDefaultEEEEEvvEEEEvNT_6ParamsE)
        .other          _ZN7cutlass13device_kernelINS_4gemm6kernel13GemmUniversalIN4cute5tupleIJiiiiEEENS1_10collective13CollectiveMmaINS1_37MainloopSm90TmaGmmaWarpSpecializedFP8ILi8ENS5_IJNS4_1CILi1EEESB_SB_EEENS1_35KernelTmaWarpSpecializedCooperativeEEENS5_IJNSA_ILi192EEENSA_ILi240EEENSA_ILi64EEEEEENS_12float_e4m3_tENS5_IJlSB_lEEESJ_SK_NS4_8TiledMMAINS4_8MMA_AtomIJNS4_4SM904GMMA30MMA_64x16x32_F32E4M3E4M3_SS_TNILNSO_7ScaleInE1ELSQ_1EEEEEENS4_6LayoutINS5_IJNSA_ILi2EEESB_SB_EEENS5_IJSB_NSA_ILi0EEESW_EEEEENS5_IJNS4_10UnderscoreESZ_SZ_EEEEENS4_13SM90_TMA_LOADENS4_14ComposedLayoutINS4_7SwizzleILi2ELi4ELi3EEENS4_18smem_ptr_flag_bitsILi8EEENST_INS5_IJNSA_ILi8EEESH_EEENS5_IJSH_SB_EEEEEEEvNS4_8identityES12_S1C_vS1D_EENS_8epilogue10collective6detail29Sm90TmaWarpSpecializedAdapterINS1G_15DefaultEpilogueISJ_SK_SK_NS1F_6thread17LinearCombinationISJ_Li1EffLNS1K_9ScaleType4KindE0ELNS_15FloatRoundStyleE2ESJ_EENS1_15EpilogueDefaultEEEEEvvEEEEvNT_6ParamsE,@"STO_CUDA_ENTRY STV_DEFAULT"
_ZN7cutlass13device_kernelINS_4gemm6kernel13GemmUniversalIN4cute5tupleIJiiiiEEENS1_10collective13CollectiveMmaINS1_37MainloopSm90TmaGmmaWarpSpecializedFP8ILi8ENS5_IJNS4_1CILi1EEESB_SB_EEENS1_35KernelTmaWarpSpecializedCooperativeEEENS5_IJNSA_ILi192EEENSA_ILi240EEENSA_ILi64EEEEEENS_12float_e4m3_tENS5_IJlSB_lEEESJ_SK_NS4_8TiledMMAINS4_8MMA_AtomIJNS4_4SM904GMMA30MMA_64x16x32_F32E4M3E4M3_SS_TNILNSO_7ScaleInE1ELSQ_1EEEEEENS4_6LayoutINS5_IJNSA_ILi2EEESB_SB_EEENS5_IJSB_NSA_ILi0EEESW_EEEEENS5_IJNS4_10UnderscoreESZ_SZ_EEEEENS4_13SM90_TMA_LOADENS4_14ComposedLayoutINS4_7SwizzleILi2ELi4ELi3EEENS4_18smem_ptr_flag_bitsILi8EEENST_INS5_IJNSA_ILi8EEESH_EEENS5_IJSH_SB_EEEEEEEvNS4_8identityES12_S1C_vS1D_EENS_8epilogue10collective6detail29Sm90TmaWarpSpecializedAdapterINS1G_15DefaultEpilogueISJ_SK_SK_NS1F_6thread17LinearCombinationISJ_Li1EffLNS1K_9ScaleType4KindE0ELNS_15FloatRoundStyleE2ESJ_EENS1_15EpilogueDefaultEEEEEvvEEEEvNT_6ParamsE:
[----:B------:R-:W0:Y:S02]  /*0000*/  LDC R1, c[0x0][0x28] ;  /* 0x00000a00ff017b82 */ /* 0x000e240000000800 */
[----:B0-----:R-:W-:Y:S01]  /*0010*/  VIADD R1, R1, 0xfffffa60 ;  /* 0xfffffa6001017836 */ /* 0x001fe20000000000 */
[----:B------:R-:W0:Y:S01]  /*0020*/  S2R R2, SR_TID.X ;  /* 0x0000000000027919 */ /* 0x000e220000002100 */
[----:B------:R-:W-:Y:S01]  /*0030*/  ELECT P0, URZ, PT ;  /* 0x00000000003f782f */ /* 0x000fe20003800000 */
[----:B------:R-:W-:Y:S01]  /*0040*/  BSSY B0, `(.L_x_0) ;  /* 0x0000015000007945 */ /* 0x000fe20003800000 */
[--C-:B0-----:R-:W-:Y:S02]  /*0050*/  SHF.R.U32.HI R0, RZ, 0x5, R2.reuse ;  /* 0x00000005ff007819 */ /* 0x101fe40000011602 */
[----:B------:R-:W-:-:S03]  /*0060*/  SHF.R.U32.HI R2, RZ, 0x7, R2 ;  /* 0x00000007ff027819 */ /* 0x000fc60000011602 */
[----:B------:R-:W0:Y:S04]  /*0070*/  SHFL.IDX PT, R3, R0, RZ, 0x1f ;  /* 0x00001fff00037589 */ /* 0x000e2800000e0000 */
[----:B------:R-:W1:Y:S01]  /*0080*/  SHFL.IDX PT, R2, R2, RZ, 0x1f ;  /* 0x00001fff02027589 */ /* 0x000e6200000e0000 */
[----:B0-----:R-:W-:Y:S02]  /*0090*/  R2UR UR4, R3 ;  /* 0x00000000030472ca */ /* 0x001fe400000e0000 */
[----:B-1----:R-:W-:-:S11]  /*00a0*/  R2UR UR6, R2 ;  /* 0x00000000020672ca */ /* 0x002fd600000e0000 */
[----:B------:R-:W-:Y:S02]  /*00b0*/  USHF.R.S32.HI UR5, URZ, 0x1f, UR4 ;  /* 0x0000001f3f057899 */ /* 0x000fe40008011404 */
[----:B------:R-:W-:Y:S02]  /*00c0*/  ISETP.NE.OR P0, PT, RZ, UR4, !P0 ;  /* 0x00000004ff007c0c */ /* 0x000fe4000c705670 */
[----:B------:R-:W-:-:S04]  /*00d0*/  ULEA.HI UR5, UR5, UR4, URZ, 0x2 ;  /* 0x0000000405057291 */ /* 0x000fc8000f8f103f */
[----:B------:R-:W-:-:S04]  /*00e0*/  ULOP3.LUT UR5, UR5, 0xfffffffc, URZ, 0xc0, !UPT ;  /* 0xfffffffc05057892 */ /* 0x000fc8000f8ec03f */
[----:B------:R-:W-:-:S03]  /*00f0*/  UIADD3 UR8, UR4, -UR5, URZ ;  /* 0x8000000504087290 */ /* 0x000fc6000fffe03f */
[----:B------:R-:W-:Y:S09]  /*0100*/  @P0 BRA `(.L_x_1) ;  /* 0x0000000000200947 */ /* 0x000ff20003800000 */
[----:B------:R-:W-:Y:S02]  /*0110*/  ULDC.64 UR4, c[0x0][0x198] ;  /* 0x0000660000047ab9 */ /* 0x000fe40000000a00 */
[----:B------:R-:W-:Y:S02]  /*0120*/  UIADD3 UR10, UP0, UR4, 0xf0, URZ ;  /* 0x000000f0040a7890 */ /* 0x000fe4000ff1e03f */
[----:B------:R-:W-:Y:S02]  /*0130*/  UIADD3 UR4, UP1, UR4, 0x1f0, URZ ;  /* 0x000001f004047890 */ /* 0x000fe4000ff3e03f */
[----:B------:R-:W-:Y:S02]  /*0140*/  UIADD3.X UR11, URZ, UR5, URZ, UP0, !UPT ;  /* 0x000000053f0b7290 */ /* 0x000fe400087fe43f */
[----:B------:R-:W-:-:S07]  /*0150*/  UIADD3.X UR5, URZ, UR5, URZ, UP1, !UPT ;  /* 0x000000053f057290 */ /* 0x000fce0008ffe43f */
[----:B------:R0:W-:Y:S02]  /*0160*/  UTMACCTL.PF [UR10] ;  /* 0x000000000a0079b9 */ /* 0x0001e40008040000 */
[----:B------:R0:W-:Y:S02]  /*0170*/  UTMACCTL.PF [UR4] ;  /* 0x00000000040079b9 */ /* 0x0001e40008040000 */
[----:B0-----:R-:W-:Y:S01]  /*0180*/  NOP ;  /* 0x0000000000007918 */ /* 0x001fe20000000000 */
.L_x_1:
[----:B------:R-:W-:Y:S05]  /*0190*/  BSYNC B0 ;  /* 0x0000000000007941 */ /* 0x000fea0003800000 */
.L_x_0:
[----:B------:R-:W0:Y:S01]  /*01a0*/  SHFL.IDX PT, R2, R0, RZ, 0x1f ;  /* 0x00001fff00027589 */ /* 0x000e2200000e0000 */
[----:B------:R-:W-:Y:S01]  /*01b0*/  UISETP.NE.AND UP0, UPT, UR8, 0x3, UPT ;  /* 0x000000030800788c */ /* 0x000fe2000bf05270 */
[----:B------:R-:W-:Y:S01]  /*01c0*/  ISETP.NE.AND P1, PT, RZ, UR6, PT ;  /* 0x00000006ff007c0c */ /* 0x000fe2000bf25270 */
[----:B------:R-:W-:Y:S02]  /*01d0*/  UIADD3 UR10, UR6, -0x1, URZ ;  /* 0xffffffff060a7890 */ /* 0x000fe4000fffe03f */
[----:B------:R-:W-:Y:S02]  /*01e0*/  UISETP.EQ.OR UP0, UPT, UR8, URZ, !UP0 ;  /* 0x0000003f0800728c */ /* 0x000fe4000c702670 */
[----:B------:R-:W-:Y:S02]  /*01f0*/  UISETP.GE.U32.AND UP1, UPT, UR10, 0x2, UPT ;  /* 0x000000020a00788c */ /* 0x000fe4000bf26070 */
[----:B------:R-:W-:-:S04]  /*0200*/  UISETP.EQ.AND UP0, UPT, UR6, URZ, UP0 ;  /* 0x0000003f0600728c */ /* 0x000fc80008702270 */
[----:B------:R-:W-:-:S04]  /*0210*/  USEL UR4, URZ, 0x1, !UP0 ;  /* 0x000000013f047887 */ /* 0x000fc8000c000000 */
[----:B------:R-:W-:Y:S01]  /*0220*/  USEL UR4, UR4, 0x2, UP1 ;  /* 0x0000000204047887 */ /* 0x000fe20008800000 */
[----:B0-----:R-:W-:-:S05]  /*0230*/  ISETP.NE.AND P0, PT, R2, RZ, PT ;  /* 0x000000ff0200720c */ /* 0x001fca0003f05270 */
[----:B------:R-:W-:-:S05]  /*0240*/  IMAD.U32 R2, RZ, RZ, UR4 ;  /* 0x00000004ff027e24 */ /* 0x000fca000f8e00ff */
[----:B------:R0:W-:Y:S03]  /*0250*/  STL [R1+0x414], R2 ;  /* 0x0004140201007387 */ /* 0x0001e60000100800 */
[----:B------:R-:W-:Y:S05]  /*0260*/  @P0 BRA `(.L_x_2) ;  /* 0x0000000000840947 */ /* 0x000fea0003800000 */
[----:B------:R-:W-:Y:S01]  /*0270*/  ELECT P0, URZ, PT ;  /* 0x00000000003f782f */ /* 0x000fe20003800000 */
[----:B------:R-:W-:-:S12]  /*0280*/  BSSY B0, `(.L_x_2) ;  /* 0x000001f000007945 */ /* 0x000fd80003800000 */
[----:B------:R-:W-:Y:S05]  /*0290*/  @!P0 BRA `(.L_x_3) ;  /* 0x0000000000748947 */ /* 0x000fea0003800000 */
[----:B------:R-:W1:Y:S01]  /*02a0*/  S2UR UR9, SR_CgaCtaId ;  /* 0x00000000000979c3 */ /* 0x000e620000008800 */
[----:B------:R-:W-:Y:S01]  /*02b0*/  UMOV UR4, 0x400 ;  /* 0x0000040000047882 */ /* 0x000fe20000000000 */
[----:B------:R-:W-:Y:S01]  /*02c0*/  UMOV UR5, 0x1 ;  /* 0x0000000100057882 */ /* 0x000fe20000000000 */
[----:B------:R-:W-:Y:S02]  /*02d0*/  UMOV UR6, 0x100 ;  /* 0x0000010000067882 */ /* 0x000fe40000000000 */
[----:B------:R-:W-:-:S04]  /*02e0*/  UIADD3 UR6, -UR6, 0x100000, URZ ;  /* 0x0010000006067890 */ /* 0x000fc8000fffe13f */
[----:B------:R-:W-:Y:S02]  /*02f0*/  USHF.L.U32 UR7, UR6, 0xb, URZ ;  /* 0x0000000b06077899 */ /* 0x000fe4000800063f */
[----:B------:R-:W-:Y:S02]  /*0300*/  USHF.L.U32 UR6, UR6, 0x1, URZ ;  /* 0x0000000106067899 */ /* 0x000fe4000800063f */
[----:B-1----:R-:W-:Y:S02]  /*0310*/  ULEA UR9, UR9, UR4, 0x18 ;  /* 0x0000000409097291 */ /* 0x002fe4000f8ec03f */
[----:B------:R-:W-:-:S04]  /*0320*/  UIADD3 UR4, -UR5, 0x100000, URZ ;  /* 0x0010000005047890 */ /* 0x000fc8000fffe13f */
[----:B------:R-:W-:Y:S02]  /*0330*/  USHF.L.U32 UR5, UR4, 0xb, URZ ;  /* 0x0000000b04057899 */ /* 0x000fe4000800063f */
[----:B------:R-:W-:Y:S01]  /*0340*/  USHF.L.U32 UR4, UR4, 0x1, URZ ;  /* 0x0000000104047899 */ /* 0x000fe2000800063f */
[----:B------:R-:W1:Y:S11]  /*0350*/  FENCE.VIEW.ASYNC.S ;  /* 0x00000000000073c6 */ /* 0x000e760000000000 */
[----:B-1----:R1:W2:Y:S01]  /*0360*/  SYNCS.EXCH.64 URZ, [UR9], UR4 ;  /* 0x00000004093f75b2 */ /* 0x0022a20008000100 */
[----:B------:R1:W3:Y:S01]  /*0370*/  SYNCS.EXCH.64 URZ, [UR9+0x40], UR6 ;  /* 0x00004006093f75b2 */ /* 0x0002e20008000100 */
[----:B------:R1:W4:Y:S01]  /*0380*/  SYNCS.EXCH.64 URZ, [UR9+0x8], UR4 ;  /* 0x00000804093f75b2 */ /* 0x0003220008000100 */
[----:B------:R1:W0:Y:S01]  /*0390*/  SYNCS.EXCH.64 URZ, [UR9+0x48], UR6 ;  /* 0x00004806093f75b2 */ /* 0x0002220008000100 */
        /* <DEDUP_REMOVED lines=11> */
[----:B------:R1:W0:Y:S02]  /*0450*/  SYNCS.EXCH.64 URZ, [UR9+0x78], UR6 ;  /* 0x00007806093f75b2 */ /* 0x0002240008000100 */
[----:B-1----:R-:W-:Y:S01]  /*0460*/  NOP ;  /* 0x0000000000007918 */ /* 0x002fe20000000000 */
.L_x_3:
[----:B------:R-:W-:Y:S05]  /*0470*/  BSYNC B0 ;  /* 0x0000000000007941 */ /* 0x000fea0003800000 */
.L_x_2:
[----:B------:R-:W1:Y:S01]  /*0480*/  SHFL.IDX PT, R0, R0, RZ, 0x1f ;  /* 0x00001fff00007589 */ /* 0x000e6200000e0000 */
[----:B0-----:R-:W0:Y:S01]  /*0490*/  LDC R2, c[0x0][0x65c] ;  /* 0x00019700ff027b82 */ /* 0x001e220000000800 */
[----:B------:R-:W-:Y:S01]  /*04a0*/  ELECT P0, URZ, PT ;  /* 0x00000000003f782f */ /* 0x000fe20003800000 */
[----:B------:R-:W-:Y:S01]  /*04b0*/  IMAD.MOV.U32 R3, RZ, RZ, RZ ;  /* 0x000000ffff037224 */ /* 0x000fe200078e00ff */
[----:B------:R-:W-:Y:S01]  /*04c0*/  UMOV UR4, 0x20 ;  /* 0x0000002000047882 */ /* 0x000fe20000000000 */
[----:B------:R-:W-:Y:S01]  /*04d0*/  NOP ;  /* 0x0000000000007918 */ /* 0x000fe20000000000 */
[----:B------:R-:W-:Y:S01]  /*04e0*/  NOP ;  /* 0x0000000000007918 */ /* 0x000fe20000000000 */
[----:B-1----:R-:W-:Y:S02]  /*04f0*/  ISETP.NE.OR P0, PT, R0, RZ, !P0 ;  /* 0x000000ff0000720c */ /* 0x002fe40004705670 */
[----:B0-----:R-:W-:Y:S01]  /*0500*/  ISETP.NE.AND P4, PT, R2, 0x1, PT ;  /* 0x000000010200780c */ /* 0x001fe20003f85270 */
[----:B------:R-:W0:Y:S01]  /*0510*/  S2R R0, SR_CTAID.Y ;  /* 0x0000000000007919 */ /* 0x000e220000002600 */
[----:B------:R-:W1:Y:S09]  /*0520*/  S2R R2, SR_CTAID.X ;  /* 0x0000000000027919 */ /* 0x000e720000002500 */
[----:B------:R-:W-:Y:S01]  /*0530*/  VOTEU.ALL UP0, P0 ;  /* 0x00000000003f7886 */ /* 0x000fe20000000000 */
[----:B------:R-:W-:Y:S01]  /*0540*/  VOTEU.ALL UP1, P0 ;  /* 0x00000000003f7886 */ /* 0x000fe20000020000 */
[----:B------:R-:W1:Y:S01]  /*0550*/  @P4 LDC R7, c[0x0][0x10] ;  /* 0x00000400ff074b82 */ /* 0x000e620000000800 */
[----:B------:R-:W-:-:S02]  /*0560*/  @P4 IMAD.MOV.U32 R5, RZ, RZ, RZ ;  /* 0x000000ffff054224 */ /* 0x000fc400078e00ff */
[----:B------:R-:W-:Y:S01]  /*0570*/  @P4 IMAD.MOV.U32 R11, RZ, RZ, RZ ;  /* 0x000000ffff0b4224 */ /* 0x000fe200078e00ff */
[----:B------:R-:W-:Y:S01]  /*0580*/  @!UP0 UMOV UR6, 0x400 ;  /* 0x0000040000068882 */ /* 0x000fe20000000000 */
[----:B------:R-:W-:-:S04]  /*0590*/  @!UP0 UIADD3 UR4, -UR4, 0x100000, URZ ;  /* 0x0010000004048890 */ /* 0x000fc8000fffe13f */
[----:B------:R-:W-:Y:S02]  /*05a0*/  @!UP0 USHF.L.U32 UR5, UR4, 0xb, URZ ;  /* 0x0000000b04058899 */ /* 0x000fe4000800063f */
[----:B------:R-:W-:Y:S01]  /*05b0*/  @!UP0 USHF.L.U32 UR4, UR4, 0x1, URZ ;  /* 0x0000000104048899 */ /* 0x000fe2000800063f */
[----:B------:R-:W5:Y:S08]  /*05c0*/  @!P4 LDC R9, c[0x0][0xc] ;  /* 0x00000300ff09cb82 */ /* 0x000f700000000800 */
[----:B------:R-:W2:Y:S01]  /*05d0*/  @!UP0 S2UR UR7, SR_CgaCtaId ;  /* 0x00000000000789c3 */ /* 0x000ea20000008800 */
[----:B0-----:R-:W-:-:S04]  /*05e0*/  @P4 IMAD.MOV.U32 R4, RZ, RZ, R0 ;  /* 0x000000ffff044224 */ /* 0x001fc800078e0000 */
[----:B-1----:R-:W-:-:S04]  /*05f0*/  @P4 IMAD.WIDE.U32 R6, R2, R7, R4 ;  /* 0x0000000702064225 */ /* 0x002fc800078e0004 */
[----:B------:R-:W-:Y:S02]  /*0600*/  @P4 IMAD.MOV.U32 R10, RZ, RZ, R6 ;  /* 0x000000ffff0a4224 */ /* 0x000fe400078e0006 */
[----:B------:R-:W-:Y:S02]  /*0610*/  @P4 IMAD.IADD R14, R7, 0x1, R11 ;  /* 0x00000001070e4824 */ /* 0x000fe400078e020b */
[----:B-----5:R-:W-:-:S04]  /*0620*/  @!P4 IMAD.WIDE.U32 R4, R9, R0, R2 ;  /* 0x000000000904c225 */ /* 0x020fc800078e0002 */
[----:B------:R-:W-:Y:S02]  /*0630*/  @!P4 IMAD.MOV.U32 R10, RZ, RZ, R4 ;  /* 0x000000ffff0ac224 */ /* 0x000fe400078e0004 */
[----:B------:R-:W-:Y:S01]  /*0640*/  @!P4 IMAD.MOV.U32 R14, RZ, RZ, R5 ;  /* 0x000000ffff0ec224 */ /* 0x000fe200078e0005 */
[----:B--2---:R-:W-:Y:S02]  /*0650*/  @!UP0 ULEA UR6, UR7, UR6, 0x18 ;  /* 0x0000000607068291 */ /* 0x004fe4000f8ec03f */
[----:B------:R0:W-:Y:S01]  /*0660*/  STL [R1+0x41c], R10 ;  /* 0x00041c0a01007387 */ /* 0x0001e20000100800 */
[----:B------:R-:W-:-:S03]  /*0670*/  VOTEU.ALL UP0, P0 ;  /* 0x00000000003f7886 */ /* 0x000fc60000000000 */
[----:B------:R0:W-:Y:S04]  /*0680*/  STL [R1+0x418], R14 ;  /* 0x0004180e01007387 */ /* 0x0001e80000100800 */
[----:B------:R-:W1:Y:S02]  /*0690*/  FENCE.VIEW.ASYNC.S ;  /* 0x00000000000073c6 */ /* 0x000e640000000000 */
[----:B-1----:R0:W3:Y:S01]  /*06a0*/  @!UP0 SYNCS.EXCH.64 URZ, [UR6+0x90], UR4 ;  /* 0x00009004063f85b2 */ /* 0x0020e20008000100 */
[----:B------:R0:W3:Y:S01]  /*06b0*/  @!UP1 SYNCS.EXCH.64 URZ, [UR6+0x98], UR4 ;  /* 0x00009804063f95b2 */ /* 0x0000e20008000100 */
[----:B------:R-:W-:Y:S01]  /*06c0*/  NOP ;  /* 0x0000000000007918 */ /* 0x000fe20000000000 */
[----:B---34-:R-:W-:Y:S06]  /*06d0*/  BAR.SYNC.DEFER_BLOCKING 0x0 ;  /* 0x0000000000007b1d */ /* 0x018fec0000010000 */
[----:B0-----:R-:W-:Y:S05]  /*06e0*/  @!P1 BRA `(.L_x_4) ;  /* 0x0000023000ec9947 */ /* 0x001fea0003800000 */
[----:B------:R-:W-:-:S06]  /*06f0*/  UISETP.GT.U32.AND UP0, UPT, UR10, 0x1, UPT ;  /* 0x000000010a00788c */ /* 0x000fcc000bf04070 */
[----:B------:R-:W-:-:S13]  /*0700*/  PLOP3.LUT P0, PT, PT, PT, UP0, 0x80, 0x0 ;  /* 0x000000000000781c */ /* 0x000fda0003f0f008 */
[----:B------:R-:W-:Y:S05]  /*0710*/  @P0 EXIT ;  /* 0x000000000000094d */ /* 0x000fea0003800000 */
[----:B------:R-:W-:Y:S01]  /*0720*/  IMAD.MOV.U32 R5, RZ, RZ, -0x1 ;  /* 0xffffffffff057424 */ /* 0x000fe200078e00ff */
[----:B------:R-:W-:Y:S01]  /*0730*/  ULDC.64 UR4, c[0x0][0x650] ;  /* 0x0001940000047ab9 */ /* 0x000fe20000000a00 */
[----:B------:R-:W-:Y:S01]  /*0740*/  IMAD.MOV.U32 R6, RZ, RZ, -0x1 ;  /* 0xffffffffff067424 */ /* 0x000fe200078e00ff */
[----:B------:R-:W-:Y:S01]  /*0750*/  ISETP.GE.U32.AND P0, PT, R10, UR4, PT ;  /* 0x000000040a007c0c */ /* 0x000fe2000bf06070 */
[----:B------:R-:W-:Y:S01]  /*0760*/  UMOV UR4, 0xffffffff ;  /* 0xffffffff00047882 */ /* 0x000fe20000000000 */
[----:B------:R0:W-:Y:S01]  /*0770*/  STL [R1+0x430], R5 ;  /* 0x0004300501007387 */ /* 0x0001e20000100800 */
[----:B------:R-:W-:Y:S02]  /*0780*/  PRMT R4, RZ, 0x7610, R4 ;  /* 0x00007610ff047816 */ /* 0x000fe40000000004 */
[----:B------:R-:W-:Y:S01]  /*0790*/  ISETP.GE.U32.AND.EX P0, PT, R14, UR5, PT, P0 ;  /* 0x000000050e007c0c */ /* 0x000fe2000bf06100 */
[----:B------:R1:W-:Y:S01]  /*07a0*/  STL [R1+0x42c], R6 ;  /* 0x00042c0601007387 */ /* 0x0003e20000100800 */
[----:B0-----:R-:W-:-:S05]  /*07b0*/  IMAD.U32 R5, RZ, RZ, UR4 ;  /* 0x00000004ff057e24 */ /* 0x001fca000f8e00ff */
[----:B------:R1:W-:Y:S06]  /*07c0*/  STL [R1+0x424], R5 ;  /* 0x0004240501007387 */ /* 0x0003ec0000100800 */
[----:B------:R-:W-:Y:S05]  /*07d0*/  @P0 BRA `(.L_x_5) ;  /* 0x0000000400740947 */ /* 0x000fea0003800000 */
[----:B------:R-:W-:Y:S01]  /*07e0*/  ULDC.64 UR12, c[0x0][0x628] ;  /* 0x00018a00000c7ab9 */ /* 0x000fe20000000a00 */
[----:B------:R-:W0:Y:S01]  /*07f0*/  LDC.64 R12, c[0x0][0x620] ;  /* 0x00018800ff0c7b82 */ /* 0x000e220000000a00 */
[----:B------:R-:W-:Y:S01]  /*0800*/  ISETP.NE.U32.AND P0, PT, RZ, UR12, PT ;  /* 0x0000000cff007c0c */ /* 0x000fe2000bf05070 */
[----:B------:R-:W-:Y:S01]  /*0810*/  ULDC UR11, c[0x0][0x630] ;  /* 0x00018c00000b7ab9 */ /* 0x000fe20000000800 */
[----:B------:R-:W-:Y:S02]  /*0820*/  R2UR UR4, R10 ;  /* 0x000000000a0472ca */ /* 0x000fe400000e0000 */
[----:B------:R-:W-:Y:S02]  /*0830*/  ISETP.NE.AND.EX P0, PT, RZ, UR13, PT, P0 ;  /* 0x0000000dff007c0c */ /* 0x000fe4000bf05300 */
[----:B------:R-:W-:-:S11]  /*0840*/  R2UR UR5, R14 ;  /* 0x000000000e0572ca */ /* 0x000fd600000e0000 */
[----:B------:R-:W-:Y:S05]  /*0850*/  @!P0 BRA `(.L_x_6) ;  /* 0x0000000000308947 */ /* 0x000fea0003800000 */
[----:B------:R-:W-:Y:S01]  /*0860*/  R2UR UR4, R10 ;  /* 0x000000000a0472ca */ /* 0x000fe200000e0000 */
[----:B------:R-:W-:Y:S01]  /*0870*/  ULDC UR8, c[0x0][0x634] ;  /* 0x00018d0000087ab9 */ /* 0x000fe20000000800 */
[----:B------:R-:W-:-:S11]  /*0880*/  R2UR UR10, R14 ;  /* 0x000000000e0a72ca */ /* 0x000fd600000e0000 */
[----:B------:R-:W-:-:S04]  /*0890*/  UIADD3 UR8, UP0, UR4, UR8, URZ ;  /* 0x0000000804087290 */ /* 0x000fc8000ff1e03f */
[----:B------:R-:W-:-:S04]  /*08a0*/  UIADD3.X UR10, URZ, UR10, URZ, UP0, !UPT ;  /* 0x0000000a3f0a7290 */ /* 0x000fc800087fe43f */
[----:B------:R-:W-:-:S04]  /*08b0*/  UIMAD.WIDE.U32 UR4, UR10, UR12, URZ ;  /* 0x0000000c0a0472a5 */ /* 0x000fc8000f8e003f */
[----:B------:R-:W-:Y:S02]  /*08c0*/  UIMAD.WIDE.U32 UR6, UP0, UR8, UR13, UR4 ;  /* 0x0000000d080672a5 */ /* 0x000fe4000f800004 */
[----:B------:R-:W-:Y:S02]  /*08d0*/  UIMAD.WIDE.U32 UR4, UR8, UR12, URZ ;  /* 0x0000000c080472a5 */ /* 0x000fe4000f8e003f */
[----:B------:R-:W-:Y:S02]  /*08e0*/  UIADD3.X UR9, URZ, URZ, URZ, UP0, !UPT ;  /* 0x0000003f3f097290 */ /* 0x000fe400087fe43f */
[----:B------:R-:W-:Y:S01]  /*08f0*/  UIADD3 URZ, UP0, UR5, UR6, URZ ;  /* 0x00000006053f7290 */ /* 0x000fe2000ff1e03f */
[----:B------:R-:W-:-:S03]  /*0900*/  UMOV UR8, UR7 ;  /* 0x0000000700087c82 */ /* 0x000fc60008000000 */
[----:B------:R-:W-:-:S12]  /*0910*/  UIMAD.WIDE.U32.X UR4, UR10, UR13, UR8, UP0 ;  /* 0x0000000d0a0472a5 */ /* 0x000fd800080e0408 */
.L_x_6:
[----:B------:R-:W-:Y:S01]  /*0920*/  USHF.R.U64 UR6, UR4, UR11, UR5 ;  /* 0x0000000b04067299 */ /* 0x000fe20008001205 */
[----:B------:R-:W2:Y:S01]  /*0930*/  LDC R8, c[0x0][0x618] ;  /* 0x00018600ff087b82 */ /* 0x000ea20000000800 */
[----:B------:R-:W-:Y:S01]  /*0940*/  USHF.R.U32.HI UR4, URZ, UR11, UR5 ;  /* 0x0000000b3f047299 */ /* 0x000fe20008011605 */
[----:B------:R-:W-:Y:S01]  /*0950*/  I2FP.F32.U32 R3, R2 ;  /* 0x0000000200037245 */ /* 0x000fe20000201000 */
[----:B------:R-:W-:Y:S01]  /*0960*/  IMAD.MOV.U32 R4, RZ, RZ, R10 ;  /* 0x000000ffff047224 */ /* 0x000fe200078e000a */
[----:B------:R-:W-:Y:S01]  /*0970*/  ULDC UR5, c[0x0][0x150] ;  /* 0x0000540000057ab9 */ /* 0x000fe20000000800 */
[----:B------:R-:W-:Y:S01]  /*0980*/  IADD3 R9, P0, RZ, -UR6, RZ ;  /* 0x80000006ff097c10 */ /* 0x000fe2000ff1e0ff */
[----:B-1----:R-:W-:Y:S02]  /*0990*/  IMAD.MOV.U32 R5, RZ, RZ, R14 ;  /* 0x000000ffff057224 */ /* 0x002fe400078e000e */
[----:B------:R-:W-:Y:S01]  /*09a0*/  FMUL R3, R3, UR5 ;  /* 0x0000000503037c20 */ /* 0x000fe20008400000 */
[----:B------:R-:W1:Y:S01]  /*09b0*/  LDC.64 R18, c[0x0][0x640] ;  /* 0x00019000ff127b82 */ /* 0x000e620000000a00 */
[----:B------:R-:W-:Y:S01]  /*09c0*/  IMAD.X R11, RZ, RZ, ~UR4, P0 ;  /* 0x80000004ff0b7e24 */ /* 0x000fe200080e06ff */
[----:B------:R-:W-:Y:S01]  /*09d0*/  ULDC UR4, c[0x0][0x154] ;  /* 0x0000550000047ab9 */ /* 0x000fe20000000800 */
[----:B0-----:R-:W-:-:S02]  /*09e0*/  IMAD.WIDE.U32 R4, R9, R12, R4 ;  /* 0x0000000c09047225 */ /* 0x001fc400078e0004 */
[----:B------:R-:W0:Y:S02]  /*09f0*/  F2I.U32.TRUNC.NTZ R3, R3 ;  /* 0x0000000300037305 */ /* 0x000e24000020f000 */
[----:B------:R-:W-:Y:S01]  /*0a00*/  IMAD R6, R11, R12, RZ ;  /* 0x0000000c0b067224 */ /* 0x000fe200078e02ff */
[----:B------:R-:W3:Y:S03]  /*0a10*/  LDC R10, c[0x0][0x608] ;  /* 0x00018200ff0a7b82 */ /* 0x000ee60000000800 */
[----:B------:R-:W-:-:S04]  /*0a20*/  IMAD R9, R9, R13, R6 ;  /* 0x0000000d09097224 */ /* 0x000fc800078e0206 */
[----:B------:R-:W-:Y:S01]  /*0a30*/  IMAD.IADD R5, R5, 0x1, R9 ;  /* 0x0000000105057824 */ /* 0x000fe200078e0209 */
[----:B------:R-:W4:Y:S01]  /*0a40*/  LDC R7, c[0x0][0x144] ;  /* 0x00005100ff077b82 */ /* 0x000f220000000800 */
[----:B------:R-:W-:Y:S02]  /*0a50*/  IMAD.MOV.U32 R9, RZ, RZ, 0x1 ;  /* 0x00000001ff097424 */ /* 0x000fe400078e00ff */
[----:B0-----:R-:W-:Y:S01]  /*0a60*/  IMAD.MOV R6, RZ, RZ, -R3 ;  /* 0x000000ffff067224 */ /* 0x001fe200078e0a03 */
[----:B--2---:R-:W-:Y:S02]  /*0a70*/  SHF.R.U64 R12, R4, R8, R5 ;  /* 0x00000008040c7219 */ /* 0x004fe40000001205 */
[----:B------:R-:W-:Y:S02]  /*0a80*/  I2FP.F32.U32 R4, R0 ;  /* 0x0000000000047245 */ /* 0x000fe40000201000 */
[----:B------:R-:W0:Y:S01]  /*0a90*/  LDC R14, c[0x0][0x658] ;  /* 0x00019600ff0e7b82 */ /* 0x000e220000000800 */
[----:B-1----:R-:W-:-:S02]  /*0aa0*/  ISETP.NE.U32.AND P0, PT, R18, RZ, PT ;  /* 0x000000ff1200720c */ /* 0x002fc40003f05070 */
[----:B------:R-:W-:Y:S01]  /*0ab0*/  FMUL R4, R4, UR4 ;  /* 0x0000000404047c20 */ /* 0x000fe20008400000 */
[----:B------:R-:W-:Y:S01]  /*0ac0*/  SHF.R.U32.HI R3, RZ, R8, R5 ;  /* 0x00000008ff037219 */ /* 0x000fe20000011605 */
[----:B------:R-:W-:Y:S01]  /*0ad0*/  IMAD.MOV.U32 R5, RZ, RZ, -0x1 ;  /* 0xffffffffff057424 */ /* 0x000fe200078e00ff */
[----:B------:R-:W-:Y:S01]  /*0ae0*/  ISETP.NE.AND.EX P0, PT, R19, RZ, PT, P0 ;  /* 0x000000ff1300720c */ /* 0x000fe20003f05300 */
[----:B------:R1:W2:Y:S01]  /*0af0*/  F2I.U32.TRUNC.NTZ R11, R4 ;  /* 0x00000004000b7305 */ /* 0x0002a2000020f000 */
[----:B------:R-:W1:Y:S01]  /*0b00*/  LDC R13, c[0x0][0x148] ;  /* 0x00005200ff0d7b82 */ /* 0x000e620000000800 */
[-CC-:B---3--:R-:W-:Y:S02]  /*0b10*/  SHF.R.U64 R23, R12, R10.reuse, R3.reuse ;  /* 0x0000000a0c177219 */ /* 0x188fe40000001203 */
[----:B------:R-:W-:-:S05]  /*0b20*/  SHF.R.U32.HI R3, RZ, R10, R3 ;  /* 0x0000000aff037219 */ /* 0x000fca0000011603 */
[----:B------:R-:W3:Y:S01]  /*0b30*/  LDC R17, c[0x0][0x600] ;  /* 0x00018000ff117b82 */ /* 0x000ee20000000800 */
[----:B----4-:R-:W-:-:S07]  /*0b40*/  IMAD R8, R7, R6, R2 ;  /* 0x0000000607087224 */ /* 0x010fce00078e0202 */
[----:B------:R-:W4:Y:S01]  /*0b50*/  LDC R16, c[0x0][0x648] ;  /* 0x00019200ff107b82 */ /* 0x000f220000000800 */
[-C--:B0-----:R-:W-:Y:S02]  /*0b60*/  SHF.L.U32 R2, R5, R14.reuse, RZ ;  /* 0x0000000e05027219 */ /* 0x081fe400000006ff */
[--C-:B------:R-:W-:Y:S02]  /*0b70*/  SHF.R.U64 R22, R23, R14, R3.reuse ;  /* 0x0000000e17167219 */ /* 0x100fe40000001203 */
[----:B------:R-:W-:Y:S02]  /*0b80*/  LOP3.LUT R10, RZ, R2, RZ, 0x33, !PT ;  /* 0x00000002ff0a7212 */ /* 0x000fe400078e33ff */
[-C--:B------:R-:W-:Y:S01]  /*0b90*/  SHF.R.U32.HI R3, RZ, R14.reuse, R3 ;  /* 0x0000000eff037219 */ /* 0x080fe20000011603 */
[----:B------:R-:W0:Y:S01]  /*0ba0*/  LDC R21, c[0x0][0x638] ;  /* 0x00018e00ff157b82 */ /* 0x000e220000000800 */
[----:B------:R-:W-:Y:S01]  /*0bb0*/  SHF.L.U32 R9, R9, R14, RZ ;  /* 0x0000000e09097219 */ /* 0x000fe200000006ff */
[----:B------:R-:W-:-:S06]  /*0bc0*/  IMAD.MOV.U32 R2, RZ, RZ, R22 ;  /* 0x000000ffff027224 */ /* 0x000fcc00078e0016 */
[----:B------:R-:W0:Y:S01]  /*0bd0*/  LDC R20, c[0x0][0x610] ;  /* 0x00018400ff147b82 */ /* 0x000e220000000800 */
[----:B-12---:R-:W-:Y:S05]  /*0be0*/  @!P0 BRA `(.L_x_7) ;  /* 0x0000000000288947 */ /* 0x006fea0003800000 */
[----:B------:R-:W1:Y:S02]  /*0bf0*/  LDC R7, c[0x0][0x64c] ;  /* 0x00019300ff077b82 */ /* 0x000e640000000800 */
[----:B-1----:R-:W-:-:S05]  /*0c00*/  IADD3 R7, P0, R22, R7, RZ ;  /* 0x0000000716077210 */ /* 0x002fca0007f1e0ff */
[----:B------:R-:W-:-:S04]  /*0c10*/  IMAD.X R15, RZ, RZ, R3, P0 ;  /* 0x000000ffff0f7224 */ /* 0x000fc800000e0603 */
[----:B------:R-:W-:-:S04]  /*0c20*/  IMAD.WIDE.U32 R2, R15, R18, RZ ;  /* 0x000000120f027225 */ /* 0x000fc800078e00ff */
[----:B------:R-:W-:-:S04]  /*0c30*/  IMAD.WIDE.U32 R4, P0, R7, R19, R2 ;  /* 0x0000001307047225 */ /* 0x000fc80007800002 */
[----:B------:R-:W-:-:S04]  /*0c40*/  IMAD.WIDE.U32 R2, R7, R18, RZ ;  /* 0x0000001207027225 */ /* 0x000fc800078e00ff */
[----:B------:R-:W-:Y:S01]  /*0c50*/  IMAD.X R7, RZ, RZ, RZ, P0 ;  /* 0x000000ffff077224 */ /* 0x000fe200000e06ff */
[----:B------:R-:W-:Y:S01]  /*0c60*/  IADD3 RZ, P0, R3, R4, RZ ;  /* 0x0000000403ff7210 */ /* 0x000fe20007f1e0ff */
[----:B------:R-:W-:-:S04]  /*0c70*/  IMAD.MOV.U32 R6, RZ, RZ, R5 ;  /* 0x000000ffff067224 */ /* 0x000fc800078e0005 */
[----:B------:R-:W-:-:S08]  /*0c80*/  IMAD.WIDE.U32.X R2, R15, R19, R6, P0 ;  /* 0x000000130f027225 */ /* 0x000fd000000e0406 */
.L_x_7:
[----:B----4-:R-:W-:Y:S01]  /*0c90*/  SHF.R.U64 R2, R2, R16, R3 ;  /* 0x0000001002027219 */ /* 0x010fe20000001203 */
[----:B---3--:R-:W-:Y:S01]  /*0ca0*/  VIADD R3, R17, 0xffffffff ;  /* 0xffffffff11037836 */ /* 0x008fe20000000000 */
[----:B------:R-:W-:Y:S01]  /*0cb0*/  LOP3.LUT R10, R23, R10, RZ, 0xc0, !PT ;  /* 0x0000000a170a7212 */ /* 0x000fe200078ec0ff */
[----:B------:R-:W-:Y:S02]  /*0cc0*/  IMAD.MOV R11, RZ, RZ, -R11 ;  /* 0x000000ffff0b7224 */ /* 0x000fe400078e0a0b */
[----:B------:R-:W-:Y:S01]  /*0cd0*/  IMAD.MOV R4, RZ, RZ, -R2 ;  /* 0x000000ffff047224 */ /* 0x000fe200078e0a02 */
[----:B------:R-:W-:Y:S01]  /*0ce0*/  LOP3.LUT R3, R12, R3, RZ, 0xc0, !PT ;  /* 0x000000030c037212 */ /* 0x000fe200078ec0ff */
[----:B------:R-:W-:Y:S02]  /*0cf0*/  @P4 IMAD R8, R13, R11, R0 ;  /* 0x0000000b0d084224 */ /* 0x000fe400078e0200 */
[----:B------:R-:W-:Y:S02]  /*0d00*/  IMAD R9, R9, R2, R10 ;  /* 0x0000000209097224 */ /* 0x000fe400078e020a */
[----:B0-----:R-:W-:-:S02]  /*0d10*/  IMAD R0, R4, R21, R22 ;  /* 0x0000001504007224 */ /* 0x001fc400078e0216 */
[----:B------:R-:W-:Y:S02]  /*0d20*/  IMAD R8, R9, R20, R8 ;  /* 0x0000001409087224 */ /* 0x000fe400078e0208 */
[----:B------:R-:W-:Y:S02]  /*0d30*/  IMAD R3, R0, R17, R3 ;  /* 0x0000001100037224 */ /* 0x000fe400078e0203 */
[----:B------:R-:W-:-:S03]  /*0d40*/  IMAD.MOV.U32 R4, RZ, RZ, 0x1 ;  /* 0x00000001ff047424 */ /* 0x000fc600078e00ff */
[----:B------:R-:W-:Y:S02]  /*0d50*/  SEL R0, R3, R8, !P4 ;  /* 0x0000000803007207 */ /* 0x000fe40006000000 */
[----:B------:R-:W-:-:S03]  /*0d60*/  SEL R2, R8, R3, !P4 ;  /* 0x0000000308027207 */ /* 0x000fc60006000000 */
[----:B------:R0:W-:Y:S04]  /*0d70*/  STL [R1+0x42c], R0 ;  /* 0x00042c0001007387 */ /* 0x0001e80000100800 */
[----:B------:R2:W-:Y:S01]  /*0d80*/  STL [R1+0x430], R2 ;  /* 0x0004300201007387 */ /* 0x0005e20000100800 */
[----:B0-----:R-:W-:-:S05]  /*0d90*/  IMAD.U32 R0, RZ, RZ, UR6 ;  /* 0x00000006ff007e24 */ /* 0x001fca000f8e00ff */
[----:B------:R2:W-:Y:S02]  /*0da0*/  STL [R1+0x424], R0 ;  /* 0x0004240001007387 */ /* 0x0005e40000100800 */
.L_x_5:
[----:B------:R-:W-:-:S08]  /*0db0*/  NOP ;  /* 0x0000000000007918 */ /* 0x000fd00000000000 */
[----:B------:R-:W0:Y:S02]  /*0dc0*/  USETMAXREG.TRY_ALLOC.CTAPOOL UP0, 0xe8 ;  /* 0x000000e8000079c8 */ /* 0x000e240008000600 */
[----:B0-----:R-:W-:-:S13]  /*0dd0*/  PLOP3.LUT P0, PT, PT, PT, UP0, 0x80, 0x0 ;  /* 0x000000000000781c */ /* 0x001fda0003f0f008 */
[----:B------:R-:W-:Y:S05]  /*0de0*/  @!P0 BRA `(.L_x_5) ;  /* 0xfffffffc00f08947 */ /* 0x000fea000383ffff */
[----:B------:R-:W-:Y:S01]  /*0df0*/  ULDC.64 UR4, c[0x0][0x598] ;  /* 0x0001660000047ab9 */ /* 0x000fe20000000a00 */
[----:B------:R-:W-:Y:S01]  /*0e00*/  ULDC.64 UR60, c[0x0][0x208] ;  /* 0x00008200003c7ab9 */ /* 0x000fe20000000a00 */
[----:B------:R-:W-:-:S04]  /*0e10*/  ISETP.NE.U32.AND P0, PT, RZ, UR4, PT ;  /* 0x00000004ff007c0c */ /* 0x000fc8000bf05070 */
[----:B------:R-:W-:-:S13]  /*0e20*/  ISETP.NE.AND.EX P0, PT, RZ, UR5, PT, P0 ;  /* 0x00000005ff007c0c */ /* 0x000fda000bf05300 */
[----:B------:R-:W-:Y:S05]  /*0e30*/  @!P0 BRA `(.L_x_8) ;  /* 0x0000000000208947 */ /* 0x000fea0003800000 */
[----:B--2---:R-:W0:Y:S02]  /*0e40*/  LDC.64 R2, c[0x0][0x598] ;  /* 0x00016600ff027b82 */ /* 0x004e240000000a00 */
[----:B0-----:R-:W2:Y:S02]  /*0e50*/  LDG.E.64 R2, desc[UR60][R2.64] ;  /* 0x0000003c02027981 */ /* 0x001ea4000c1e1b00 */
[----:B--2---:R-:W-:-:S04]  /*0e60*/  ISETP.NE.U32.AND P0, PT, R2, RZ, PT ;  /* 0x000000ff0200720c */ /* 0x004fc80003f05070 */
[----:B------:R-:W-:-:S13]  /*0e70*/  ISETP.NE.AND.EX P0, PT, R3, RZ, PT, P0 ;  /* 0x000000ff0300720c */ /* 0x000fda0003f05300 */
[----:B------:R-:W-:Y:S05]  /*0e80*/  @!P0 BRA `(.L_x_8) ;  /* 0x00000000000c8947 */ /* 0x000fea0003800000 */
[----:B------:R-:W2:Y:S02]  /*0e90*/  LD.E R2, desc[UR60][R2.64] ;  /* 0x0000003c02027980 */ /* 0x000ea4000c101900 */
[----:B--2---:R-:W-:Y:S01]  /*0ea0*/  R2UR UR4, R2 ;  /* 0x00000000020472ca */ /* 0x004fe200000e0000 */
[----:B------:R-:W-:-:S14]  /*0eb0*/  BRA `(.L_x_9) ;  /* 0x0000000000247947 */ /* 0x000fdc0003800000 */
.L_x_8:
[----:B------:R-:W-:Y:S02]  /*0ec0*/  ULDC.64 UR4, c[0x0][0x588] ;  /* 0x0001620000047ab9 */ /* 0x000fe40000000a00 */
[----:B------:R-:W-:-:S04]  /*0ed0*/  ISETP.NE.U32.AND P0, PT, RZ, UR4, PT ;  /* 0x00000004ff007c0c */ /* 0x000fc8000bf05070 */
[----:B------:R-:W-:-:S13]  /*0ee0*/  ISETP.NE.AND.EX P0, PT, RZ, UR5, PT, P0 ;  /* 0x00000005ff007c0c */ /* 0x000fda000bf05300 */
[----:B------:R-:W-:Y:S05]  /*0ef0*/  @!P0 BRA `(.L_x_10) ;  /* 0x0000000000108947 */ /* 0x000fea0003800000 */
[----:B--2---:R-:W0:Y:S02]  /*0f00*/  LDC.64 R2, c[0x0][0x588] ;  /* 0x00016200ff027b82 */ /* 0x004e240000000a00 */
[----:B0-----:R-:W2:Y:S02]  /*0f10*/  LDG.E R2, desc[UR60][R2.64] ;  /* 0x0000003c02027981 */ /* 0x001ea4000c1e1900 */
[----:B--2---:R-:W-:Y:S01]  /*0f20*/  R2UR UR4, R2 ;  /* 0x00000000020472ca */ /* 0x004fe200000e0000 */
[----:B------:R-:W-:-:S14]  /*0f30*/  BRA `(.L_x_9) ;  /* 0x0000000000047947 */ /* 0x000fdc0003800000 */
.L_x_10:
[----:B------:R-:W-:-:S05]  /*0f40*/  ULDC UR4, c[0x0][0x580] ;  /* 0x0001600000047ab9 */ /* 0x000fca0000000800 */
.L_x_9:
[----:B------:R-:W-:Y:S02]  /*0f50*/  ULDC.64 UR6, c[0x0][0x5a0] ;  /* 0x0001680000067ab9 */ /* 0x000fe40000000a00 */
        /* <DEDUP_REMOVED lines=11> */
.L_x_11:
        /* <DEDUP_REMOVED lines=8> */
.L_x_13:
[----:B------:R-:W-:-:S05]  /*1090*/  ULDC UR6, c[0x0][0x584] ;  /* 0x0001610000067ab9 */ /* 0x000fca0000000800 */
.L_x_12:
[----:B------:R-:W-:-:S13]  /*10a0*/  LOP3.LUT P0, RZ, R4, 0xff, RZ, 0xc0, !PT ;  /* 0x000000ff04ff7812 */ /* 0x000fda000780c0ff */
[----:B------:R-:W-:Y:S05]  /*10b0*/  @!P0 EXIT ;  /* 0x000000000000894d */ /* 0x000fea0003800000 */
[----:B--2---:R-:W2:Y:S01]  /*10c0*/  LDL R0, [R1+0x414] ;  /* 0x0004140001007983 */ /* 0x004ea20000100800 */
[----:B------:R-:W-:Y:S02]  /*10d0*/  ULDC UR5, c[0x0][0x28c] ;  /* 0x0000a30000057ab9 */ /* 0x000fe40000000800 */
[----:B------:R-:W-:-:S04]  /*10e0*/  UIADD3 UR5, UR5, 0x3f, URZ ;  /* 0x0000003f05057890 */ /* 0x000fc8000fffe03f */
[----:B------:R-:W-:-:S04]  /*10f0*/  USHF.R.S32.HI UR7, URZ, 0x1f, UR5 ;  /* 0x0000001f3f077899 */ /* 0x000fc80008011405 */
[----:B------:R-:W-:Y:S01]  /*1100*/  ULEA.HI UR7, UR7, UR5, URZ, 0x6 ;  /* 0x0000000507077291 */ /* 0x000fe2000f8f303f */
[----:B--2---:R-:W-:-:S13]  /*1110*/  R2UR UR8, R0 ;  /* 0x00000000000872ca */ /* 0x004fda00000e0000 */
[----:B------:R-:W-:Y:S02]  /*1120*/  ULOP3.LUT UR5, UR8, 0x1, URZ, 0xfc, !UPT ;  /* 0x0000000108057892 */ /* 0x000fe4000f8efc3f */
[----:B------:R-:W-:-:S03]  /*1130*/  USHF.R.S32.HI UR8, URZ, 0x6, UR7 ;  /* 0x000000063f087899 */ /* 0x000fc60008011407 */
[----:B------:R-:W-:Y:S01]  /*1140*/  UMOV UR7, URZ ;  /* 0x0000003f00077c82 */ /* 0x000fe20008000000 */
[----:B------:R-:W-:Y:S01]  /*1150*/  IMAD.U32 R0, RZ, RZ, UR5 ;  /* 0x00000005ff007e24 */ /* 0x000fe2000f8e00ff */
[----:B------:R-:W-:Y:S01]  /*1160*/  UMOV UR5, URZ ;  /* 0x0000003f00057c82 */ /* 0x000fe20008000000 */
[----:B------:R-:W-:Y:S02]  /*1170*/  IMAD.U32 R3, RZ, RZ, UR8 ;  /* 0x00000008ff037e24 */ /* 0x000fe4000f8e00ff */
[----:B------:R-:W-:Y:S01]  /*1180*/  IMAD.U32 R2, RZ, RZ, UR5 ;  /* 0x00000005ff027e24 */ /* 0x000fe2000f8e00ff */
[----:B------:R0:W-:Y:S04]  /*1190*/  STL [R1+0x410], R0 ;  /* 0x0004100001007387 */ /* 0x0001e80000100800 */
[----:B------:R2:W-:Y:S01]  /*11a0*/  STL [R1+0x434], R3 ;  /* 0x0004340301007387 */ /* 0x0005e20000100800 */
[----:B0-----:R-:W-:-:S05]  /*11b0*/  IMAD.U32 R0, RZ, RZ, UR7 ;  /* 0x00000007ff007e24 */ /* 0x001fca000f8e00ff */
[----:B------:R2:W-:Y:S04]  /*11c0*/  STL [R1+0x428], R0 ;  /* 0x0004280001007387 */ /* 0x0005e80000100800 */
[----:B------:R2:W-:Y:S02]  /*11d0*/  STL [R1+0x420], R2 ;  /* 0x0004200201007387 */ /* 0x0005e40000100800 */
.L_x_518:
[----:B-1----:R-:W3:Y:S01]  /*11e0*/  LDL R5, [R1+0x428] ;  /* 0x0004280001057983 */ /* 0x002ee20000100800 */
[----:B0-2---:R-:W0:Y:S03]  /*11f0*/  LDC R2, c[0x0][0x28c] ;  /* 0x0000a300ff027b82 */ /* 0x005e260000000800 */
[----:B------:R-:W-:Y:S04]  /*1200*/  STL [R1+0x400], RZ ;  /* 0x000400ff01007387 */ /* 0x000fe80000100800 */
        /* <DEDUP_REMOVED lines=248> */
[----:B------:R-:W-:Y:S04]  /*2190*/  STL [R1], RZ ;  /* 0x000000ff01007387 */ /* 0x000fe80000100800 */
[----:B------:R-:W-:Y:S04]  /*21a0*/  STL [R1+0x4], RZ ;  /* 0x000004ff01007387 */ /* 0x000fe80000100800 */
[----:B------:R-:W-:Y:S04]  /*21b0*/  STL [R1+0x8], RZ ;  /* 0x000008ff01007387 */ /* 0x000fe80000100800 */
[----:B------:R-:W-:Y:S04]  /*21c0*/  STL [R1+0xc], RZ ;  /* 0x00000cff01007387 */ /* 0x000fe80000100800 */
[----:B------:R-:W-:Y:S04]  /*21d0*/  STL [R1+0x10], RZ ;  /* 0x000010ff01007387 */ /* 0x000fe80000100800 */
[----:B------:R-:W-:Y:S04]  /*21e0*/  STL [R1+0x14], RZ ;  /* 0x000014ff01007387 */ /* 0x000fe80000100800 */
[----:B------:R-:W-:Y:S04]  /*21f0*/  STL [R1+0x18], RZ ;  /* 0x000018ff01007387 */ /* 0x000fe80000100800 */
[----:B------:R-:W-:Y:S04]  /*2200*/  STL [R1+0x1c], RZ ;  /* 0x00001cff01007387 */ /* 0x000fe80000100800 */
[----:B------:R-:W2:Y:S01]  /*2210*/  LDL R6, [R1+0x420] ;  /* 0x0004200001067983 */ /* 0x000ea20000100800 */
[----:B------:R-:W1:Y:S01]  /*2220*/  S2R R0, SR_TID.X ;  /* 0x0000000000007919 */ /* 0x000e620000002100 */
[----:B----4-:R-:W4:Y:S01]  /*2230*/  S2UR UR11, SR_CgaCtaId ;  /* 0x00000000000b79c3 */ /* 0x010f220000008800 */
[----:B-1----:R-:W-:-:S04]  /*2240*/  LOP3.LUT R0, R0, 0x80, RZ, 0xc0, !PT ;  /* 0x0000008000007812 */ /* 0x002fc800078ec0ff */
[----:B------:R-:W-:-:S06]  /*2250*/  SHF.R.U32.HI R0, RZ, 0x7, R0 ;  /* 0x00000007ff007819 */ /* 0x000fcc0000011600 */
[----:B------:R-:W1:Y:S01]  /*2260*/  SHFL.IDX PT, R0, R0, RZ, 0x1f ;  /* 0x00001fff00007589 */ /* 0x000e6200000e0000 */
[----:B---3--:R-:W-:Y:S01]  /*2270*/  R2UR UR9, R5 ;  /* 0x00000000050972ca */ /* 0x008fe200000e0000 */
[----:B------:R-:W-:Y:S01]  /*2280*/  UMOV UR10, 0x400 ;  /* 0x00000400000a7882 */ /* 0x000fe20000000000 */
[----:B-1----:R-:W-:-:S11]  /*2290*/  R2UR UR8, R0 ;  /* 0x00000000000872ca */ /* 0x002fd600000e0000 */
[----:B------:R-:W-:Y:S01]  /*22a0*/  IMAD.U32 R4, RZ, RZ, UR9 ;  /* 0x00000009ff047e24 */ /* 0x000fe2000f8e00ff */
[----:B----4-:R-:W-:Y:S02]  /*22b0*/  ULEA UR10, UR11, UR10, 0x18 ;  /* 0x0000000a0b0a7291 */ /* 0x010fe4000f8ec03f */
[----:B------:R-:W-:-:S04]  /*22c0*/  ULEA.HI UR9, UR8, UR8, URZ, 0x1 ;  /* 0x0000000808097291 */ /* 0x000fc8000f8f083f */
[----:B------:R-:W-:-:S04]  /*22d0*/  ULOP3.LUT UR9, UR9, 0xffffe, URZ, 0xc0, !UPT ;  /* 0x000ffffe09097892 */ /* 0x000fc8000f8ec03f */
[----:B------:R-:W-:-:S04]  /*22e0*/  UIADD3 UR9, UR8, -UR9, URZ ;  /* 0x8000000908097290 */ /* 0x000fc8000fffe03f */
[----:B------:R-:W-:-:S04]  /*22f0*/  ULEA UR9, UR9, UR10, 0xc ;  /* 0x0000000a09097291 */ /* 0x000fc8000f8e603f */
[----:B------:R-:W-:-:S04]  /*2300*/  UIADD3 UR9, UR9, 0x180, URZ ;  /* 0x0000018009097890 */ /* 0x000fc8000fffe03f */
[----:B------:R-:W-:-:S04]  /*2310*/  USHF.R.U32.HI UR9, URZ, 0x4, UR9 ;  /* 0x000000043f097899 */ /* 0x000fc80008011609 */
[----:B------:R-:W-:Y:S01]  /*2320*/  ULOP3.LUT UR8, UR9, 0x3fff, URZ, 0xc0, !UPT ;  /* 0x00003fff09087892 */ /* 0x000fe2000f8ec03f */
[----:B0-----:R-:W-:-:S05]  /*2330*/  ISETP.GE.AND P0, PT, R2, 0x1, PT ;  /* 0x000000010200780c */ /* 0x001fca0003f06270 */
[----:B------:R-:W-:Y:S01]  /*2340*/  IMAD.U32 R0, RZ, RZ, UR8 ;  /* 0x00000008ff007e24 */ /* 0x000fe2000f8e00ff */
[----:B------:R-:W-:Y:S01]  /*2350*/  UMOV UR5, URZ ;  /* 0x0000003f00057c82 */ /* 0x000fe20008000000 */
[----:B------:R-:W-:Y:S01]  /*2360*/  UMOV UR7, URZ ;  /* 0x0000003f00077c82 */ /* 0x000fe20008000000 */
[----:B------:R-:W-:Y:S02]  /*2370*/  IMAD.U32 R3, RZ, RZ, UR5 ;  /* 0x00000005ff037e24 */ /* 0x000fe4000f8e00ff */
[----:B------:R0:W-:Y:S01]  /*2380*/  STL [R1+0x40c], R0 ;  /* 0x00040c0001007387 */ /* 0x0001e20000100800 */
[----:B------:R-:W-:Y:S01]  /*2390*/  IMAD.U32 R2, RZ, RZ, UR10 ;  /* 0x0000000aff027e24 */ /* 0x000fe2000f8e00ff */
[----:B------:R-:W-:Y:S02]  /*23a0*/  CS2R R228, SRZ ;  /* 0x0000000000e47805 */ /* 0x000fe4000001ff00 */
[----:B------:R-:W-:Y:S02]  /*23b0*/  CS2R R226, SRZ ;  /* 0x0000000000e27805 */ /* 0x000fe4000001ff00 */
[----:B------:R-:W-:-:S02]  /*23c0*/  CS2R R224, SRZ ;  /* 0x0000000000e07805 */ /* 0x000fc4000001ff00 */
[----:B------:R-:W-:Y:S02]  /*23d0*/  CS2R R22, SRZ ;  /* 0x0000000000167805 */ /* 0x000fe4000001ff00 */
[----:B------:R-:W-:Y:S02]  /*23e0*/  CS2R R20, SRZ ;  /* 0x0000000000147805 */ /* 0x000fe4000001ff00 */
[----:B------:R-:W-:Y:S02]  /*23f0*/  CS2R R18, SRZ ;  /* 0x0000000000127805 */ /* 0x000fe4000001ff00 */
[----:B------:R-:W-:Y:S02]  /*2400*/  CS2R R16, SRZ ;  /* 0x0000000000107805 */ /* 0x000fe4000001ff00 */
[----:B------:R-:W-:Y:S02]  /*2410*/  CS2R R14, SRZ ;  /* 0x00000000000e7805 */ /* 0x000fe4000001ff00 */
[----:B------:R-:W-:-:S02]  /*2420*/  CS2R R12, SRZ ;  /* 0x00000000000c7805 */ /* 0x000fc4000001ff00 */
[----:B------:R-:W-:Y:S02]  /*2430*/  CS2R R10, SRZ ;  /* 0x00000000000a7805 */ /* 0x000fe4000001ff00 */
[----:B------:R-:W-:Y:S01]  /*2440*/  CS2R R8, SRZ ;  /* 0x0000000000087805 */ /* 0x000fe2000001ff00 */
[----:B------:R-:W-:Y:S01]  /*2450*/  IMAD.MOV.U32 R7, RZ, RZ, RZ ;  /* 0x000000ffff077224 */ /* 0x000fe200078e00ff */
[----:B------:R-:W-:Y:S02]  /*2460*/  CS2R R216, SRZ ;  /* 0x0000000000d87805 */ /* 0x000fe4000001ff00 */
        /* <DEDUP_REMOVED lines=99> */
[----:B--2---:R-:W-:-:S13]  /*2aa0*/  R2UR UR8, R6 ;  /* 0x00000000060872ca */ /* 0x004fda00000e0000 */
[----:B0-----:R-:W-:Y:S01]  /*2ab0*/  IMAD.U32 R0, RZ, RZ, UR8 ;  /* 0x00000008ff007e24 */ /* 0x001fe2000f8e00ff */
[----:B------:R-:W-:Y:S06]  /*2ac0*/  @!P0 BRA `(.L_x_14) ;  /* 0x0000005000fc8947 */ /* 0x000fec0003800000 */
[----:B------:R-:W2:Y:S02]  /*2ad0*/  LDL R3, [R1+0x410] ;  /* 0x0004100001037983 */ /* 0x000ea40000100800 */
[----:B--2---:R-:W-:-:S13]  /*2ae0*/  R2UR UR5, R3 ;  /* 0x00000000030572ca */ /* 0x004fda00000e0000 */
[----:B------:R-:W-:-:S06]  /*2af0*/  UISETP.NE.AND UP0, UPT, UR5, 0x3, UPT ;  /* 0x000000030500788c */ /* 0x000fcc000bf05270 */
[----:B------:R-:W-:-:S13]  /*2b00*/  PLOP3.LUT P1, PT, PT, PT, UP0, 0x80, 0x0 ;  /* 0x000000000000781c */ /* 0x000fda0003f2f008 */
[----:B------:R-:W-:Y:S05]  /*2b10*/  @!P1 BRA `(.L_x_15) ;  /* 0x0000000000049947 */ /* 0x000fea0003800000 */
[----:B------:R-:W-:Y:S01]  /*2b20*/  BPT.TRAP 0x1 ;  /* 0x000000040000795c */ /* 0x000fe20000300000 */
.L_x_15:
[----:B------:R-:W-:Y:S02]  /*2b30*/  R2UR UR8, R2 ;  /* 0x00000000020872ca */ /* 0x000fe400000e0000 */
[----:B------:R-:W-:Y:S02]  /*2b40*/  R2UR UR5, R6 ;  /* 0x00000000060572ca */ /* 0x000fe400000e0000 */
[----:B------:R-:W-:-:S11]  /*2b50*/  R2UR UR7, R5 ;  /* 0x00000000050772ca */ /* 0x000fd600000e0000 */
[----:B------:R-:W-:Y:S02]  /*2b60*/  ULEA UR5, UR5, UR8, 0x3 ;  /* 0x0000000805057291 */ /* 0x000fe4000f8e183f */
[----:B------:R-:W-:-:S05]  /*2b70*/  IMAD.U32 R0, RZ, RZ, UR7 ;  /* 0x00000007ff007e24 */ /* 0x000fca000f8e00ff */
[----:B------:R-:W-:-:S04]  /*2b80*/  SHF.L.U32 R0, R0, 0x1f, RZ ;  /* 0x0000001f00007819 */ /* 0x000fc800000006ff */
[----:B------:R0:W1:Y:S01]  /*2b90*/  SYNCS.PHASECHK.TRANS64.TRYWAIT P0, [UR5], R0 ;  /* 0x00000000ff0075a7 */ /* 0x0000620008000145 */
[----:B------:R-:W-:Y:S05]  /*2ba0*/  @!P1 BRA `(.L_x_16) ;  /* 0x0000000000049947 */ /* 0x000fea0003800000 */
[----:B------:R-:W-:Y:S01]  /*2bb0*/  BPT.TRAP 0x1 ;  /* 0x000000040000795c */ /* 0x000fe20000300000 */
.L_x_16:
[----:B------:R2:W-:Y:S01]  /*2bc0*/  STL [R1+0x400], RZ ;  /* 0x000400ff01007387 */ /* 0x0005e20000100800 */
[----:B------:R-:W-:Y:S02]  /*2bd0*/  UMOV UR7, 0x2 ;  /* 0x0000000200077882 */ /* 0x000fe40000000000 */
[----:B------:R-:W-:Y:S01]  /*2be0*/  IMAD.U32 R3, RZ, RZ, UR7 ;  /* 0x00000007ff037e24 */ /* 0x000fe2000f8e00ff */
[----:B-1----:R-:W-:Y:S06]  /*2bf0*/  @P0 BRA `(.L_x_17) ;  /* 0x0000000000080947 */ /* 0x002fec0003800000 */
[----:B------:R-:W1:Y:S02]  /*2c00*/  SYNCS.PHASECHK.TRANS64.TRYWAIT P0, [UR5], R0 ;  /* 0x00000000ff0075a7 */ /* 0x000e640008000145 */
[----:B-1----:R-:W-:Y:S05]  /*2c10*/  @!P0 BRA `(.L_x_18) ;  /* 0x0000022400fc8947 */ /* 0x002fea0003800000 */
.L_x_17:
[----:B-1----:R-:W3:Y:S04]  /*2c20*/  LDL R5, [R1+0x40c] ;  /* 0x00040c0001057983 */ /* 0x002ee80000100800 */
[----:B------:R-:W4:Y:S01]  /*2c30*/  LDL R4, [R1+0x420] ;  /* 0x0004200001047983 */ /* 0x000f220000100800 */
[----:B------:R-:W-:Y:S01]  /*2c40*/  R2UR UR5, R2 ;  /* 0x00000000020572ca */ /* 0x000fe200000e0000 */
[----:B------:R-:W-:Y:S01]  /*2c50*/  WARPGROUP.ARRIVE ;  /* 0x00000000000079c5 */ /* 0x000fe20000000000 */
[----:B------:R-:W-:Y:S01]  /*2c60*/  UMOV UR9, 0x80000020 ;  /* 0x8000002000097882 */ /* 0x000fe20000000000 */
[----:B------:R-:W-:Y:S01]  /*2c70*/  UMOV UR11, 0x80000020 ;  /* 0x80000020000b7882 */ /* 0x000fe20000000000 */
[----:B------:R-:W-:Y:S01]  /*2c80*/  UMOV UR17, UR9 ;  /* 0x0000000900117c82 */ /* 0x000fe20008000000 */
[----:B------:R-:W-:Y:S01]  /*2c90*/  UMOV UR19, 0x80000020 ;  /* 0x8000002000137882 */ /* 0x000fe20000000000 */
[----:B------:R-:W-:Y:S01]  /*2ca0*/  UMOV UR57, UR9 ;  /* 0x0000000900397c82 */ /* 0x000fe20008000000 */
[----:B------:R-:W-:Y:S01]  /*2cb0*/  UMOV UR15, UR19 ;  /* 0x00000013000f7c82 */ /* 0x000fe20008000000 */
[----:B------:R-:W-:Y:S01]  /*2cc0*/  UMOV UR59, 0x80000020 ;  /* 0x80000020003b7882 */ /* 0x000fe20000000000 */
[----:B------:R-:W-:Y:S01]  /*2cd0*/  UMOV UR53, UR9 ;  /* 0x0000000900357c82 */ /* 0x000fe20008000000 */
[----:B------:R-:W-:Y:S01]  /*2ce0*/  UMOV UR55, 0x80000020 ;  /* 0x8000002000377882 */ /* 0x000fe20000000000 */
[----:B------:R-:W-:Y:S01]  /*2cf0*/  UMOV UR49, UR9 ;  /* 0x0000000900317c82 */ /* 0x000fe20008000000 */
[----:B------:R-:W-:Y:S01]  /*2d00*/  UMOV UR51, 0x80000020 ;  /* 0x8000002000337882 */ /* 0x000fe20000000000 */
[----:B------:R-:W-:Y:S01]  /*2d10*/  UIADD3 UR5, UR5, 0x18180, URZ ;  /* 0x0001818005057890 */ /* 0x000fe2000fffe03f */
[----:B------:R-:W-:Y:S01]  /*2d20*/  STL [R1+0x3fc], RZ ;  /* 0x0003fcff01007387 */ /* 0x000fe20000100800 */
[----:B------:R-:W-:Y:S01]  /*2d30*/  UMOV UR45, UR9 ;  /* 0x00000009002d7c82 */ /* 0x000fe20008000000 */
[----:B------:R-:W-:Y:S01]  /*2d40*/  UMOV UR47, 0x80000020 ;  /* 0x80000020002f7882 */ /* 0x000fe20000000000 */
[----:B------:R-:W-:Y:S01]  /*2d50*/  USHF.R.U32.HI UR5, URZ, 0x4, UR5 ;  /* 0x000000043f057899 */ /* 0x000fe20008011605 */
[----:B------:R-:W-:Y:S01]  /*2d60*/  STL [R1+0x3f8], RZ ;  /* 0x0003f8ff01007387 */ /* 0x000fe20000100800 */
[----:B------:R-:W-:Y:S01]  /*2d70*/  UMOV UR21, UR9 ;  /* 0x0000000900157c82 */ /* 0x000fe20008000000 */
[----:B------:R-:W-:Y:S01]  /*2d80*/  UMOV UR23, 0x80000020 ;  /* 0x8000002000177882 */ /* 0x000fe20000000000 */
[----:B------:R-:W-:Y:S01]  /*2d90*/  ULOP3.LUT UR5, UR5, 0x3fff, URZ, 0xc0, !UPT ;  /* 0x00003fff05057892 */ /* 0x000fe2000f8ec03f */
[----:B------:R-:W-:Y:S01]  /*2da0*/  STL [R1+0x3f4], RZ ;  /* 0x0003f4ff01007387 */ /* 0x000fe20000100800 */
[----:B------:R-:W-:Y:S01]  /*2db0*/  UMOV UR25, UR9 ;  /* 0x0000000900197c82 */ /* 0x000fe20008000000 */
[----:B------:R-:W-:Y:S01]  /*2dc0*/  UMOV UR27, 0x80000020 ;  /* 0x80000020001b7882 */ /* 0x000fe20000000000 */
[----:B------:R-:W-:Y:S01]  /*2dd0*/  ULOP3.LUT UR5, UR5, 0x10000, URZ, 0xfc, !UPT ;  /* 0x0001000005057892 */ /* 0x000fe2000f8efc3f */
[----:B------:R-:W-:Y:S01]  /*2de0*/  STL [R1+0x3f0], RZ ;  /* 0x0003f0ff01007387 */ /* 0x000fe20000100800 */
[----:B------:R-:W-:Y:S01]  /*2df0*/  UMOV UR29, UR9 ;  /* 0x00000009001d7c82 */ /* 0x000fe20008000000 */
[----:B------:R-:W-:Y:S01]  /*2e00*/  UMOV UR31, 0x80000020 ;  /* 0x80000020001f7882 */ /* 0x000fe20000000000 */
[----:B------:R-:W-:Y:S01]  /*2e10*/  UMOV UR33, UR9 ;  /* 0x0000000900217c82 */ /* 0x000fe20008000000 */
[----:B------:R-:W-:Y:S01]  /*2e20*/  STL [R1+0x3ec], RZ ;  /* 0x0003ecff01007387 */ /* 0x000fe20000100800 */
[----:B------:R-:W-:Y:S01]  /*2e30*/  UMOV UR35, 0x80000020 ;  /* 0x8000002000237882 */ /* 0x000fe20000000000 */
[----:B------:R-:W-:Y:S01]  /*2e40*/  UMOV UR37, UR9 ;  /* 0x0000000900257c82 */ /* 0x000fe20008000000 */
[----:B------:R-:W-:Y:S01]  /*2e50*/  UMOV UR39, 0x80000020 ;  /* 0x8000002000277882 */ /* 0x000fe20000000000 */
[----:B------:R-:W-:Y:S01]  /*2e60*/  STL [R1+0x3e8], RZ ;  /* 0x0003e8ff01007387 */ /* 0x000fe20000100800 */
[----:B------:R-:W-:Y:S01]  /*2e70*/  UMOV UR41, UR9 ;  /* 0x0000000900297c82 */ /* 0x000fe20008000000 */
[----:B------:R-:W-:-:S02]  /*2e80*/  UMOV UR43, 0x80000020 ;  /* 0x80000020002b7882 */ /* 0x000fc40000000000 */
        /* <DEDUP_REMOVED lines=64> */
[----:B------:R-:W-:Y:S01]  /*3290*/  STL [R1+0x2e4], RZ ;  /* 0x0002e4ff01007387 */ /* 0x000fe20000100800 */
[----:B---3--:R-:W-:-:S03]  /*32a0*/  R2UR UR7, R5 ;  /* 0x00000000050772ca */ /* 0x008fc600000e0000 */
[----:B------:R-:W-:Y:S01]  /*32b0*/  STL [R1+0x2e0], RZ ;  /* 0x0002e0ff01007387 */ /* 0x000fe20000100800 */
[----:B----4-:R-:W-:-:S03]  /*32c0*/  R2UR UR8, R4 ;  /* 0x00000000040872ca */ /* 0x010fc600000e0000 */
[----:B------:R-:W-:Y:S04]  /*32d0*/  STL [R1+0x2dc], RZ ;  /* 0x0002dcff01007387 */ /* 0x000fe80000100800 */
[----:B------:R-:W-:Y:S02]  /*32e0*/  STL [R1+0x2d8], RZ ;  /* 0x0002d8ff01007387 */ /* 0x000fe40000100800 */
[----:B------:R-:W-:Y:S02]  /*32f0*/  ULOP3.LUT UR7, UR7, 0x10000, URZ, 0xfc, !UPT ;  /* 0x0001000007077892 */ /* 0x000fe4000f8efc3f */
[----:B------:R-:W-:Y:S02]  /*3300*/  STL [R1+0x2d4], RZ ;  /* 0x0002d4ff01007387 */ /* 0x000fe40000100800 */
[----:B------:R-:W-:-:S02]  /*3310*/  UIMAD UR7, UR8, 0x300, UR7 ;  /* 0x00000300080778a4 */ /* 0x000fc4000f8e0207 */
[----:B------:R-:W-:Y:S01]  /*3320*/  UIMAD UR5, UR8, 0x3c0, UR5 ;  /* 0x000003c0080578a4 */ /* 0x000fe2000f8e0205 */
[----:B------:R-:W-:Y:S03]  /*3330*/  STL [R1+0x2d0], RZ ;  /* 0x0002d0ff01007387 */ /* 0x000fe60000100800 */
[----:B------:R-:W-:Y:S01]  /*3340*/  UIADD3 UR12, UR5, 0x40, URZ ;  /* 0x00000040050c7890 */ /* 0x000fe2000fffe03f */
[----:B------:R-:W-:Y:S01]  /*3350*/  STL [R1+0x2cc], RZ ;  /* 0x0002ccff01007387 */ /* 0x000fe20000100800 */
[----:B------:R-:W-:Y:S01]  /*3360*/  UMOV UR8, UR7 ;  /* 0x0000000700087c82 */ /* 0x000fe20008000000 */
[----:B------:R-:W-:Y:S01]  /*3370*/  UMOV UR10, UR5 ;  /* 0x00000005000a7c82 */ /* 0x000fe20008000000 */
[----:B------:R-:W-:Y:S01]  /*3380*/  UMOV UR16, UR8 ;  /* 0x0000000800107c82 */ /* 0x000fe20008000000 */
[----:B------:R-:W-:Y:S01]  /*3390*/  QGMMA.64x16x32.F32.E4M3.E4M3 R12, gdesc[UR8], RZ, !UPT, gsb0 ;  /* 0x00200000080c79f3 */ /* 0x000fe2000c0008ff */
[----:B------:R-:W-:Y:S01]  /*33a0*/  UIADD3 UR13, UR5, 0x80, URZ ;  /* 0x00000080050d7890 */ /* 0x000fe2000fffe03f */
[----:B------:R-:W-:Y:S01]  /*33b0*/  STL [R1+0x2c8], RZ ;  /* 0x0002c8ff01007387 */ /* 0x000fe20000100800 */
[----:B------:R-:W-:Y:S01]  /*33c0*/  UMOV UR18, UR12 ;  /* 0x0000000c00127c82 */ /* 0x000fe20008000000 */
[----:B------:R-:W-:Y:S01]  /*33d0*/  UIADD3 UR58, UR5, 0xc0, URZ ;  /* 0x000000c0053a7890 */ /* 0x000fe2000fffe03f */
[----:B------:R-:W-:Y:S01]  /*33e0*/  UMOV UR14, UR18 ;  /* 0x00000012000e7c82 */ /* 0x000fe20008000000 */
[----:B------:R-:W-:Y:S01]  /*33f0*/  UMOV UR56, UR8 ;  /* 0x0000000800387c82 */ /* 0x000fe20008000000 */
[----:B------:R-:W-:Y:S01]  /*3400*/  UIADD3 UR54, UR5, 0x100, URZ ;  /* 0x0000010005367890 */ /* 0x000fe2000fffe03f */
[----:B------:R-:W-:Y:S01]  /*3410*/  STL [R1+0x2c4], RZ ;  /* 0x0002c4ff01007387 */ /* 0x000fe20000100800 */
[----:B------:R-:W-:Y:S01]  /*3420*/  UMOV UR52, UR8 ;  /* 0x0000000800347c82 */ /* 0x000fe20008000000 */
[----:B------:R-:W-:Y:S01]  /*3430*/  UIADD3 UR50, UR5, 0x140, URZ ;  /* 0x0000014005327890 */ /* 0x000fe2000fffe03f */
        /* <DEDUP_REMOVED lines=16> */
[----:B------:R-:W-:Y:S01]  /*3540*/  STL [R1+0x2b4], RZ ;  /* 0x0002b4ff01007387 */ /* 0x000fe20000100800 */
[----:B------:R-:W-:Y:S01]  /*3550*/  UIADD3 UR42, UR5, 0x380, URZ ;  /* 0x00000380052a7890 */ /* 0x000fe2000fffe03f */
[----:B------:R-:W-:-:S02]  /*3560*/  UMOV UR40, UR8 ;  /* 0x0000000800287c82 */ /* 0x000fc40008000000 */
[----:B------:R-:W-:Y:S04]  /*3570*/  STL [R1+0x2b0], RZ ;  /* 0x0002b0ff01007387 */ /* 0x000fe80000100800 */
[----:B------:R-:W-:Y:S04]  /*3580*/  STL [R1+0x2ac], RZ ;  /* 0x0002acff01007387 */ /* 0x000fe80000100800 */
[----:B------:R-:W-:Y:S04]  /*3590*/  STL [R1+0x2a8], RZ ;  /* 0x0002a8ff01007387 */ /* 0x000fe80000100800 */
[----:B------:R-:W-:Y:S01]  /*35a0*/  STL [R1+0x2a4], RZ ;  /* 0x0002a4ff01007387 */ /* 0x000fe20000100800 */
[----:B------:R-:W-:-:S02]  /*35b0*/  WARPGROUP.DEPBAR.LE gsb0, 0x0 ;  /* 0x00008000000079c5 */ /* 0x000fc40000010000 */
[----:B------:R-:W-:Y:S01]  /*35c0*/  WARPGROUP.ARRIVE ;  /* 0x00000000000079c5 */ /* 0x000fe20000000000 */
[----:B------:R-:W-:Y:S01]  /*35d0*/  IMAD.MOV.U32 R11, RZ, RZ, R12 ;  /* 0x000000ffff0b7224 */ /* 0x000fe200078e000c */
[----:B------:R-:W-:Y:S01]  /*35e0*/  STL [R1+0x2a0], RZ ;  /* 0x0002a0ff01007387 */ /* 0x000fe20000100800 */
[----:B------:R-:W-:Y:S02]  /*35f0*/  IMAD.MOV.U32 R10, RZ, RZ, R13 ;  /* 0x000000ffff0a7224 */ /* 0x000fe400078e000d */
[----:B------:R-:W-:Y:S01]  /*3600*/  IMAD.MOV.U32 R9, RZ, RZ, R14 ;  /* 0x000000ffff097224 */ /* 0x000fe200078e000e */
[----:B------:R-:W-:Y:S01]  /*3610*/  QGMMA.64x16x32.F32.E4M3.E4M3 R20, gdesc[UR16], RZ, !UPT, gsb0 ;  /* 0x00200000101479f3 */ /* 0x000fe2000c0008ff */
[----:B------:R-:W-:Y:S01]  /*3620*/  IMAD.MOV.U32 R8, RZ, RZ, R15 ;  /* 0x000000ffff087224 */ /* 0x000fe200078e000f */
[----:B------:R-:W-:Y:S01]  /*3630*/  UMOV UR16, UR8 ;  /* 0x0000000800107c82 */ /* 0x000fe20008000000 */
[----:B------:R-:W-:Y:S01]  /*3640*/  UMOV UR17, UR9 ;  /* 0x0000000900117c82 */ /* 0x000fe20008000000 */
[----:B------:R-:W-:Y:S01]  /*3650*/  UMOV UR18, UR13 ;  /* 0x0000000d00127c82 */ /* 0x000fe20008000000 */
[----:B------:R-:W-:Y:S01]  /*3660*/  UMOV UR19, 0x80000020 ;  /* 0x8000002000137882 */ /* 0x000fe20000000000 */
[----:B------:R-:W-:Y:S01]  /*3670*/  UMOV UR12, UR18 ;  /* 0x00000012000c7c82 */ /* 0x000fe20008000000 */
[----:B------:R-:W-:Y:S01]  /*3680*/  UMOV UR13, UR19 ;  /* 0x00000013000d7c82 */ /* 0x000fe20008000000 */
[----:B------:R-:W-:Y:S01]  /*3690*/  STL [R1+0x29c], RZ ;  /* 0x00029cff01007387 */ /* 0x000fe20000100800 */
[----:B------:R-:W-:-:S02]  /*36a0*/  IMAD.MOV.U32 R7, RZ, RZ, R16 ;  /* 0x000000ffff077224 */ /* 0x000fc400078e0010 */
[----:B------:R-:W-:Y:S01]  /*36b0*/  IMAD.MOV.U32 R6, RZ, RZ, R17 ;  /* 0x000000ffff067224 */ /* 0x000fe200078e0011 */
[----:B------:R-:W-:Y:S01]  /*36c0*/  STL [R1+0x298], RZ ;  /* 0x000298ff01007387 */ /* 0x000fe20000100800 */
[----:B------:R-:W-:Y:S02]  /*36d0*/  IMAD.MOV.U32 R5, RZ, RZ, R18 ;  /* 0x000000ffff057224 */ /* 0x000fe400078e0012 */
[----:B0-----:R-:W-:Y:S01]  /*36e0*/  IMAD.MOV.U32 R0, RZ, RZ, R19 ;  /* 0x000000ffff007224 */ /* 0x001fe200078e0013 */
        /* <DEDUP_REMOVED lines=9> */
[----:B------:R-:W-:-:S02]  /*3780*/  WARPGROUP.DEPBAR.LE gsb0, 0x0 ;  /* 0x00008000000079c5 */ /* 0x000fc40000010000 */
[----:B------:R-:W-:Y:S01]  /*3790*/  IMAD.MOV.U32 R15, RZ, RZ, R24 ;  /* 0x000000ffff0f7224 */ /* 0x000fe200078e0018 */
[----:B------:R-:W-:Y:S01]  /*37a0*/  STL [R1+0x270], RZ ;  /* 0x000270ff01007387 */ /* 0x000fe20000100800 */
[----:B------:R-:W-:Y:S02]  /*37b0*/  IMAD.MOV.U32 R14, RZ, RZ, R25 ;  /* 0x000000ffff0e7224 */ /* 0x000fe400078e0019 */
[----:B------:R-:W-:Y:S01]  /*37c0*/  IMAD.MOV.U32 R13, RZ, RZ, R26 ;  /* 0x000000ffff0d7224 */ /* 0x000fe200078e001a */
[----:B------:R-:W-:Y:S01]  /*37d0*/  STL [R1+0x26c], RZ ;  /* 0x00026cff01007387 */ /* 0x000fe20000100800 */
[----:B------:R-:W-:Y:S02]  /*37e0*/  IMAD.MOV.U32 R12, RZ, RZ, R27 ;  /* 0x000000ffff0c7224 */ /* 0x000fe400078e001b */
[----:B------:R-:W-:Y:S01]  /*37f0*/  WARPGROUP.ARRIVE ;  /* 0x00000000000079c5 */ /* 0x000fe20000000000 */
[----:B------:R-:W-:Y:S01]  /*3800*/  STL [R1+0x268], RZ ;  /* 0x000268ff01007387 */ /* 0x000fe20000100800 */
[----:B------:R-:W-:-:S02]  /*3810*/  IMAD.MOV.U32 R19, RZ, RZ, R20 ;  /* 0x000000ffff137224 */ /* 0x000fc400078e0014 */
[----:B------:R-:W-:Y:S01]  /*3820*/  IMAD.MOV.U32 R18, RZ, RZ, R21 ;  /* 0x000000ffff127224 */ /* 0x000fe200078e0015 */
[----:B------:R-:W-:Y:S01]  /*3830*/  STL [R1+0x264], RZ ;  /* 0x000264ff01007387 */ /* 0x000fe20000100800 */
[----:B------:R-:W-:Y:S01]  /*3840*/  QGMMA.64x16x32.F32.E4M3.E4M3 R24, gdesc[UR16], RZ, !UPT, gsb0 ;  /* 0x00200000101879f3 */ /* 0x000fe2000c0008ff */
[----:B------:R-:W-:Y:S01]  /*3850*/  UIADD3 UR18, UR5, 0x200, URZ ;  /* 0x0000020005127890 */ /* 0x000fe2000fffe03f */
[----:B------:R-:W-:Y:S01]  /*3860*/  IMAD.MOV.U32 R17, RZ, RZ, R22 ;  /* 0x000000ffff117224 */ /* 0x000fe200078e0016 */
[----:B------:R-:W-:Y:S01]  /*3870*/  UMOV UR16, UR8 ;  /* 0x0000000800107c82 */ /* 0x000fe20008000000 */
[----:B------:R-:W-:Y:S01]  /*3880*/  UMOV UR17, UR9 ;  /* 0x0000000900117c82 */ /* 0x000fe20008000000 */
[----:B------:R-:W-:Y:S01]  /*3890*/  UMOV UR19, 0x80000020 ;  /* 0x8000002000137882 */ /* 0x000fe20000000000 */
[----:B------:R-:W-:Y:S01]  /*38a0*/  STL [R1+0x260], RZ ;  /* 0x000260ff01007387 */ /* 0x000fe20000100800 */
[----:B------:R-:W-:-:S03]  /*38b0*/  IMAD.MOV.U32 R16, RZ, RZ, R23 ;  /* 0x000000ffff107224 */ /* 0x000fc600078e0017 */
        /* <DEDUP_REMOVED lines=12> */
[----:B------:R-:W-:Y:S01]  /*3980*/  WARPGROUP.ARRIVE ;  /* 0x00000000000079c5 */ /* 0x000fe20000000000 */
[----:B------:R-:W-:Y:S04]  /*3990*/  STL [R1+0x230], RZ ;  /* 0x000230ff01007387 */ /* 0x000fe80000100800 */
[----:B------:R-:W-:Y:S01]  /*39a0*/  STL [R1+0x22c], RZ ;  /* 0x00022cff01007387 */ /* 0x000fe20000100800 */
[----:B------:R-:W-:Y:S01]  /*39b0*/  QGMMA.64x16x32.F32.E4M3.E4M3 R208, gdesc[UR56], RZ, !UPT, gsb0 ;  /* 0x0020000038d079f3 */ /* 0x000fe2000c0008ff */
[----:B------:R-:W-:Y:S01]  /*39c0*/  UMOV UR56, UR12 ;  /* 0x0000000c00387c82 */ /* 0x000fe20008000000 */
[----:B------:R-:W-:Y:S01]  /*39d0*/  UMOV UR57, UR13 ;  /* 0x0000000d00397c82 */ /* 0x000fe20008000000 */
[----:B------:R-:W-:Y:S01]  /*39e0*/  UMOV UR12, UR8 ;  /* 0x00000008000c7c82 */ /* 0x000fe20008000000 */
[----:B------:R-:W-:Y:S01]  /*39f0*/  UMOV UR13, UR9 ;  /* 0x00000009000d7c82 */ /* 0x000fe20008000000 */
        /* <DEDUP_REMOVED lines=18> */
[----:B------:R-:W-:Y:S01]  /*3b20*/  UIADD3 UR14, UR5, 0x1c0, URZ ;  /* 0x000001c0050e7890 */ /* 0x000fe2000fffe03f */
[----:B------:R-:W-:Y:S01]  /*3b30*/  STL [R1+0x1f0], RZ ;  /* 0x0001f0ff01007387 */ /* 0x000fe20000100800 */
[----:B------:R-:W-:Y:S01]  /*3b40*/  UMOV UR53, UR15 ;  /* 0x0000000f00357c82 */ /* 0x000fe20008000000 */
[----:B------:R-:W-:Y:S01]  /*3b50*/  UMOV UR15, 0x80000020 ;  /* 0x80000020000f7882 */ /* 0x000fe20000000000 */
[----:B------:R-:W-:Y:S01]  /*3b60*/  UMOV UR8, UR52 ;  /* 0x0000003400087c82 */ /* 0x000fe20008000000 */
[----:B------:R-:W-:Y:S01]  /*3b70*/  STL [R1+0x1ec], RZ ;  /* 0x0001ecff01007387 */ /* 0x000fe20000100800 */
[----:B------:R-:W-:-:S03]  /*3b80*/  UMOV UR9, UR53 ;  /* 0x0000003500097c82 */ /* 0x000fc60008000000 */
        /* <DEDUP_REMOVED lines=15> */
[----:B------:R-:W-:Y:S03]  /*3c80*/  QGMMA.64x16x32.F32.E4M3.E4M3 R176, gdesc[UR48], RZ, !UPT, gsb0 ;  /* 0x0020000030b079f3 */ /* 0x000fe6000c0008ff */
        /* <DEDUP_REMOVED lines=36> */
[----:B------:R-:W-:Y:S02]  /*3ed0*/  UIADD3 UR12, UR7, 0x200, URZ ;  /* 0x00000200070c7890 */ /* 0x000fe4000fffe03f */
        /* <DEDUP_REMOVED lines=10> */
[----:B------:R-:W-:Y:S04]  /*3f80*/  STL.64 [R1], R24 ;  /* 0x0000001801007387 */ /* 0x000fe80000100a00 */
[----:B------:R-:W-:Y:S04]  /*3f90*/  STL.64 [R1+0x8], R26 ;  /* 0x0000081a01007387 */ /* 0x000fe80000100a00 */
[----:B------:R-:W-:Y:S01]  /*3fa0*/  STL.64 [R1+0x10], R28 ;  /* 0x0000101c01007387 */ /* 0x000fe20000100a00 */
[----:B------:R-:W-:-:S02]  /*3fb0*/  WARPGROUP.DEPBAR.LE gsb0, 0x0 ;  /* 0x00008000000079c5 */ /* 0x000fc40000010000 */
[----:B------:R-:W-:Y:S01]  /*3fc0*/  WARPGROUP.ARRIVE ;  /* 0x00000000000079c5 */ /* 0x000fe20000000000 */
[----:B------:R-:W-:Y:S04]  /*3fd0*/  STL.64 [R1+0x18], R30 ;  /* 0x0000181e01007387 */ /* 0x000fe80000100a00 */
[----:B------:R-:W-:Y:S01]  /*3fe0*/  STL.64 [R1+0x490], R214 ;  /* 0x000490d601007387 */ /* 0x000fe20000100a00 */
[----:B------:R-:W-:Y:S03]  /*3ff0*/  QGMMA.64x16x32.F32.E4M3.E4M3 R128, gdesc[UR16], RZ, !UPT, gsb0 ;  /* 0x00200000108079f3 */ /* 0x000fe6000c0008ff */
[----:B------:R-:W-:Y:S04]  /*4000*/  STL.64 [R1+0x488], R212 ;  /* 0x000488d401007387 */ /* 0x000fe80000100a00 */
[----:B------:R-:W-:Y:S04]  /*4010*/  STL.64 [R1+0x480], R210 ;  /* 0x000480d201007387 */ /* 0x000fe80000100a00 */
[----:B------:R-:W-:Y:S04]  /*4020*/  STL.64 [R1+0x478], R208 ;  /* 0x000478d001007387 */ /* 0x000fe80000100a00 */
[----:B------:R0:W-:Y:S04]  /*4030*/  STL.64 [R1+0x4b0], R198 ;  /* 0x0004b0c601007387 */ /* 0x0001e80000100a00 */
[----:B------:R1:W-:Y:S04]  /*4040*/  STL.64 [R1+0x4a8], R196 ;  /* 0x0004a8c401007387 */ /* 0x0003e80000100a00 */
[----:B------:R3:W-:Y:S04]  /*4050*/  STL.64 [R1+0x4a0], R194 ;  /* 0x0004a0c201007387 */ /* 0x0007e80000100a00 */
[----:B------:R4:W-:Y:S01]  /*4060*/  STL.64 [R1+0x498], R192 ;  /* 0x000498c001007387 */ /* 0x0009e20000100a00 */
[----:B0-----:R-:W-:-:S02]  /*4070*/  IMAD.MOV.U32 R198, RZ, RZ, R13 ;  /* 0x000000ffffc67224 */ /* 0x001fc400078e000d */
[----:B------:R-:W-:Y:S01]  /*4080*/  IMAD.MOV.U32 R199, RZ, RZ, R12 ;  /* 0x000000ffffc77224 */ /* 0x000fe200078e000c */
[----:B------:R0:W-:Y:S01]  /*4090*/  STL.64 [R1+0x4d0], R182 ;  /* 0x0004d0b601007387 */ /* 0x0001e20000100a00 */
[----:B-1----:R-:W-:Y:S02]  /*40a0*/  IMAD.MOV.U32 R196, RZ, RZ, R15 ;  /* 0x000000ffffc47224 */ /* 0x002fe400078e000f */
[----:B------:R-:W-:Y:S01]  /*40b0*/  IMAD.MOV.U32 R197, RZ, RZ, R14 ;  /* 0x000000ffffc57224 */ /* 0x000fe200078e000e */
[----:B------:R1:W-:Y:S01]  /*40c0*/  STL.64 [R1+0x4c8], R180 ;  /* 0x0004c8b401007387 */ /* 0x0003e20000100a00 */
[----:B---3--:R-:W-:Y:S02]  /*40d0*/  IMAD.MOV.U32 R194, RZ, RZ, R17 ;  /* 0x000000ffffc27224 */ /* 0x008fe400078e0011 */
[----:B------:R-:W-:Y:S01]  /*40e0*/  IMAD.MOV.U32 R195, RZ, RZ, R16 ;  /* 0x000000ffffc37224 */ /* 0x000fe200078e0010 */
[----:B------:R-:W-:Y:S01]  /*40f0*/  STL.64 [R1+0x4c0], R178 ;  /* 0x0004c0b201007387 */ /* 0x000fe20000100a00 */
[----:B----4-:R-:W-:-:S02]  /*4100*/  IMAD.MOV.U32 R192, RZ, RZ, R19 ;  /* 0x000000ffffc07224 */ /* 0x010fc400078e0013 */
[----:B------:R-:W-:Y:S01]  /*4110*/  IMAD.MOV.U32 R193, RZ, RZ, R18 ;  /* 0x000000ffffc17224 */ /* 0x000fe200078e0012 */
[----:B------:R3:W-:Y:S01]  /*4120*/  STL.64 [R1+0x4b8], R176 ;  /* 0x0004b8b001007387 */ /* 0x0007e20000100a00 */
[----:B0-----:R-:W-:Y:S02]  /*4130*/  IMAD.MOV.U32 R182, RZ, RZ, R5 ;  /* 0x000000ffffb67224 */ /* 0x001fe400078e0005 */
[----:B------:R-:W-:Y:S01]  /*4140*/  IMAD.MOV.U32 R183, RZ, RZ, R0 ;  /* 0x000000ffffb77224 */ /* 0x000fe200078e0000 */
[----:B------:R-:W-:Y:S01]  /*4150*/  STL.64 [R1+0x4f0], R166 ;  /* 0x0004f0a601007387 */ /* 0x000fe20000100a00 */
[----:B-1----:R-:W-:Y:S02]  /*4160*/  IMAD.MOV.U32 R180, RZ, RZ, R7 ;  /* 0x000000ffffb47224 */ /* 0x002fe400078e0007 */
[----:B------:R-:W-:Y:S01]  /*4170*/  IMAD.MOV.U32 R181, RZ, RZ, R6 ;  /* 0x000000ffffb57224 */ /* 0x000fe200078e0006 */
[----:B------:R-:W-:Y:S01]  /*4180*/  STL.64 [R1+0x4e8], R164 ;  /* 0x0004e8a401007387 */ /* 0x000fe20000100a00 */
[----:B------:R-:W-:-:S02]  /*4190*/  WARPGROUP.DEPBAR.LE gsb0, 0x0 ;  /* 0x00008000000079c5 */ /* 0x000fc40000010000 */
[----:B------:R-:W-:Y:S01]  /*41a0*/  WARPGROUP.ARRIVE ;  /* 0x00000000000079c5 */ /* 0x000fe20000000000 */
[----:B------:R-:W-:Y:S01]  /*41b0*/  STL.64 [R1+0x4e0], R162 ;  /* 0x0004e0a201007387 */ /* 0x000fe20000100a00 */
[----:B---3--:R-:W-:Y:S02]  /*41c0*/  IMAD.MOV.U32 R176, RZ, RZ, R11 ;  /* 0x000000ffffb07224 */ /* 0x008fe400078e000b */
[----:B------:R-:W-:Y:S01]  /*41d0*/  IMAD.MOV.U32 R177, RZ, RZ, R10 ;  /* 0x000000ffffb17224 */ /* 0x000fe200078e000a */
[----:B------:R0:W-:Y:S01]  /*41e0*/  STL.64 [R1+0x4d8], R160 ;  /* 0x0004d8a001007387 */ /* 0x0001e20000100a00 */
[----:B------:R-:W-:Y:S01]  /*41f0*/  QGMMA.64x16x32.F32.E4M3.E4M3 R112, gdesc[UR20], RZ, !UPT, gsb0 ;  /* 0x00200000147079f3 */ /* 0x000fe2000c0008ff */
[----:B------:R-:W-:Y:S02]  /*4200*/  IMAD.MOV.U32 R178, RZ, RZ, R9 ;  /* 0x000000ffffb27224 */ /* 0x000fe400078e0009 */
        /* <DEDUP_REMOVED lines=13> */
[----:B------:R-:W3:Y:S01]  /*42e0*/  LDL.LU.64 R208, [R1] ;  /* 0x0000000001d07983 */ /* 0x000ee20000300a00 */
[----:B------:R-:W-:-:S02]  /*42f0*/  WARPGROUP.DEPBAR.LE gsb0, 0x0 ;  /* 0x00008000000079c5 */ /* 0x000fc40000010000 */
[----:B------:R-:W-:Y:S01]  /*4300*/  WARPGROUP.ARRIVE ;  /* 0x00000000000079c5 */ /* 0x000fe20000000000 */
[----:B------:R-:W3:Y:S04]  /*4310*/  LDL.LU.64 R210, [R1+0x8] ;  /* 0x0000080001d27983 */ /* 0x000ee80000300a00 */
[----:B------:R-:W3:Y:S01]  /*4320*/  LDL.LU.64 R212, [R1+0x10] ;  /* 0x0000100001d47983 */ /* 0x000ee20000300a00 */
[----:B------:R-:W-:Y:S03]  /*4330*/  QGMMA.64x16x32.F32.E4M3.E4M3 R96, gdesc[UR24], RZ, !UPT, gsb0 ;  /* 0x00200000186079f3 */ /* 0x000fe6000c0008ff */
[----:B------:R-:W3:Y:S01]  /*4340*/  LDL.LU.64 R214, [R1+0x18] ;  /* 0x0000180001d67983 */ /* 0x000ee20000300a00 */
[----:B------:R-:W-:-:S02]  /*4350*/  WARPGROUP.DEPBAR.LE gsb0, 0x0 ;  /* 0x00008000000079c5 */ /* 0x000fc40000010000 */
[----:B------:R-:W-:-:S06]  /*4360*/  WARPGROUP.ARRIVE ;  /* 0x00000000000079c5 */ /* 0x000fcc0000000000 */
[----:B------:R-:W-:Y:S03]  /*4370*/  QGMMA.64x16x32.F32.E4M3.E4M3 R80, gdesc[UR28], RZ, !UPT, gsb0 ;  /* 0x002000001c5079f3 */ /* 0x000fe6000c0008ff */
[----:B------:R-:W-:Y:S02]  /*4380*/  WARPGROUP.DEPBAR.LE gsb0, 0x0 ;  /* 0x00008000000079c5 */ /* 0x000fe40000010000 */
[----:B------:R-:W-:-:S06]  /*4390*/  WARPGROUP.ARRIVE ;  /* 0x00000000000079c5 */ /* 0x000fcc0000000000 */
[----:B------:R-:W-:Y:S03]  /*43a0*/  QGMMA.64x16x32.F32.E4M3.E4M3 R64, gdesc[UR32], RZ, !UPT, gsb0 ;  /* 0x00200000204079f3 */ /* 0x000fe6000c0008ff */
[----:B------:R-:W-:Y:S02]  /*43b0*/  WARPGROUP.DEPBAR.LE gsb0, 0x0 ;  /* 0x00008000000079c5 */ /* 0x000fe40000010000 */
[----:B------:R-:W-:-:S06]  /*43c0*/  WARPGROUP.ARRIVE ;  /* 0x00000000000079c5 */ /* 0x000fcc0000000000 */
[----:B------:R-:W-:Y:S03]  /*43d0*/  QGMMA.64x16x32.F32.E4M3.E4M3 R48, gdesc[UR36], RZ, !UPT, gsb0 ;  /* 0x00200000243079f3 */ /* 0x000fe6000c0008ff */
[----:B------:R-:W-:Y:S02]  /*43e0*/  WARPGROUP.DEPBAR.LE gsb0, 0x0 ;  /* 0x00008000000079c5 */ /* 0x000fe40000010000 */
[----:B------:R-:W-:-:S06]  /*43f0*/  WARPGROUP.ARRIVE ;  /* 0x00000000000079c5 */ /* 0x000fcc0000000000 */
[----:B------:R-:W-:Y:S01]  /*4400*/  QGMMA.64x16x32.F32.E4M3.E4M3 R32, gdesc[UR40], RZ, !UPT, gsb0 ;  /* 0x00200000282079f3 */ /* 0x000fe2000c0008ff */
[----:B------:R-:W-:Y:S01]  /*4410*/  UMOV UR40, UR12 ;  /* 0x0000000c00287c82 */ /* 0x000fe20008000000 */
[----:B------:R-:W-:Y:S01]  /*4420*/  UMOV UR41, 0x80000020 ;  /* 0x8000002000297882 */ /* 0x000fe20000000000 */
[----:B------:R-:W-:Y:S01]  /*4430*/  UMOV UR36, UR40 ;  /* 0x0000002800247c82 */ /* 0x000fe20008000000 */
        /* <DEDUP_REMOVED lines=19> */
[----:B------:R-:W-:-:S02]  /*4570*/  WARPGROUP.DEPBAR.LE gsb0, 0x0 ;  /* 0x00008000000079c5 */ /* 0x000fc40000010000 */
[----:B------:R-:W-:-:S06]  /*4580*/  WARPGROUP.ARRIVE ;  /* 0x00000000000079c5 */ /* 0x000fcc0000000000 */
[----:B------:R-:W-:Y:S01]  /*4590*/  QGMMA.64x16x32.F32.E4M3.E4M3 R24, gdesc[UR40], RZ, !UPT, gsb0 ;  /* 0x00200000281879f3 */ /* 0x000fe2000c0008ff */
[----:B------:R-:W-:Y:S01]  /*45a0*/  UMOV UR42, UR56 ;  /* 0x00000038002a7c82 */ /* 0x000fe20008000000 */
[----:B------:R-:W-:Y:S01]  /*45b0*/  UMOV UR43, UR57 ;  /* 0x00000039002b7c82 */ /* 0x000fe20008000000 */
[----:B------:R-:W-:Y:S01]  /*45c0*/  UMOV UR56, UR40 ;  /* 0x0000002800387c82 */ /* 0x000fe20008000000 */
[----:B------:R-:W-:Y:S01]  /*45d0*/  UMOV UR57, UR41 ;  /* 0x0000002900397c82 */ /* 0x000fe20008000000 */
        /* <DEDUP_REMOVED lines=46> */
[----:B------:R-:W-:Y:S01]  /*48c0*/  QGMMA.64x16x32.F32.E4M3.E4M3 R8, gdesc[UR12], RZ, !UPT, gsb0 ;  /* 0x002000000c0879f3 */ /* 0x000fe2000c0008ff */
[----:B------:R-:W-:Y:S01]  /*48d0*/  UMOV UR8, UR40 ;  /* 0x0000002800087c82 */ /* 0x000fe20008000000 */
[----:B------:R-:W-:Y:S01]  /*48e0*/  UMOV UR9, UR41 ;  /* 0x0000002900097c82 */ /* 0x000fe20008000000 */
[----:B------:R-:W-:Y:S02]  /*48f0*/  WARPGROUP.DEPBAR.LE gsb0, 0x0 ;  /* 0x00008000000079c5 */ /* 0x000fe40000010000 */
[----:B0-----:R-:W-:-:S06]  /*4900*/  WARPGROUP.ARRIVE ;  /* 0x00000000000079c5 */ /* 0x001fcc0000000000 */
[----:B------:R-:W-:Y:S01]  /*4910*/  QGMMA.64x16x32.F32.E4M3.E4M3 R160, gdesc[UR8], RZ, !UPT, gsb0 ;  /* 0x0020000008a079f3 */ /* 0x000fe2000c0008ff */
[----:B------:R-:W-:Y:S02]  /*4920*/  UIADD3 UR16, UR7, 0x2, URZ ;  /* 0x0000000207107890 */ /* 0x000fe4000fffe03f */
[----:B------:R-:W-:Y:S01]  /*4930*/  UIADD3 UR12, UR5, 0x2, URZ ;  /* 0x00000002050c7890 */ /* 0x000fe2000fffe03f */
[----:B------:R-:W-:Y:S01]  /*4940*/  UMOV UR9, 0x80000020 ;  /* 0x8000002000097882 */ /* 0x000fe20000000000 */
[----:B------:R-:W-:-:S03]  /*4950*/  UMOV UR11, 0x80000020 ;  /* 0x80000020000b7882 */ /* 0x000fc60000000000 */
[----:B------:R-:W-:Y:S02]  /*4960*/  UMOV UR8, UR16 ;  /* 0x0000001000087c82 */ /* 0x000fe40008000000 */
[----:B------:R-:W-:Y:S01]  /*4970*/  UMOV UR10, UR12 ;  /* 0x0000000c000a7c82 */ /* 0x000fe20008000000 */
[----:B------:R-:W-:Y:S02]  /*4980*/  WARPGROUP.DEPBAR.LE gsb0, 0x0 ;  /* 0x00008000000079c5 */ /* 0x000fe40000010000 */
[----:B------:R-:W-:-:S06]  /*4990*/  WARPGROUP.ARRIVE ;  /* 0x00000000000079c5 */ /* 0x000fcc0000000000 */
[----:B------:R-:W-:Y:S01]  /*49a0*/  QGMMA.64x16x32.F32.E4M3.E4M3 R176, gdesc[UR8], R176, gsb0 ;  /* 0x0020000008b079f3 */ /* 0x000fe200080008b0 */
[----:B------:R-:W-:Y:S01]  /*49b0*/  UIADD3 UR13, UR5, 0x42, URZ ;  /* 0x00000042050d7890 */ /* 0x000fe2000fffe03f */
[----:B------:R-:W-:Y:S01]  /*49c0*/  UMOV UR20, UR8 ;  /* 0x0000000800147c82 */ /* 0x000fe20008000000 */
[----:B------:R-:W-:Y:S01]  /*49d0*/  UMOV UR21, UR9 ;  /* 0x0000000900157c82 */ /* 0x000fe20008000000 */
[----:B------:R-:W-:-:S04]  /*49e0*/  UMOV UR23, 0x80000020 ;  /* 0x8000002000177882 */ /* 0x000fc80000000000 */
        /* <DEDUP_REMOVED lines=9> */
[----:B------:R-:W-:Y:S01]  /*4a80*/  IMAD.MOV.U32 R22, RZ, RZ, R8 ;  /* 0x000000ffff167224 */ /* 0x000fe200078e0008 */
[----:B------:R-:W-:Y:S01]  /*4a90*/  STL [R1+0xe4], RZ ;  /* 0x0000e4ff01007387 */ /* 0x000fe20000100800 */
[----:B------:R-:W-:Y:S02]  /*4aa0*/  IMAD.MOV.U32 R21, RZ, RZ, R9 ;  /* 0x000000ffff157224 */ /* 0x000fe400078e0009 */
[----:B------:R-:W-:Y:S01]  /*4ab0*/  IMAD.MOV.U32 R20, RZ, RZ, R10 ;  /* 0x000000ffff147224 */ /* 0x000fe200078e000a */
[----:B------:R-:W-:Y:S02]  /*4ac0*/  WARPGROUP.DEPBAR.LE gsb0, 0x0 ;  /* 0x00008000000079c5 */ /* 0x000fe40000010000 */
[----:B---3--:R-:W-:-:S06]  /*4ad0*/  WARPGROUP.ARRIVE ;  /* 0x00000000000079c5 */ /* 0x008fcc0000000000 */
[----:B------:R-:W-:Y:S01]  /*4ae0*/  QGMMA.64x16x32.F32.E4M3.E4M3 R208, gdesc[UR16], R208, gsb0 ;  /* 0x0020000010d079f3 */ /* 0x000fe200080008d0 */
[----:B------:R-:W-:Y:S02]  /*4af0*/  IMAD.MOV.U32 R8, RZ, RZ, R166 ;  /* 0x000000ffff087224 */ /* 0x000fe400078e00a6 */
[----:B------:R-:W-:Y:S02]  /*4b00*/  IMAD.MOV.U32 R7, RZ, RZ, R167 ;  /* 0x000000ffff077224 */ /* 0x000fe400078e00a7 */
[----:B------:R-:W-:Y:S01]  /*4b10*/  IMAD.MOV.U32 R19, RZ, RZ, R11 ;  /* 0x000000ffff137224 */ /* 0x000fe200078e000b */
[----:B------:R-:W3:Y:S01]  /*4b20*/  LDL.LU.64 R166, [R1+0x4f0] ;  /* 0x0004f00001a67983 */ /* 0x000ee20000300a00 */
[----:B------:R-:W-:Y:S02]  /*4b30*/  IMAD.MOV.U32 R18, RZ, RZ, R12 ;  /* 0x000000ffff127224 */ /* 0x000fe400078e000c */
[----:B------:R-:W-:Y:S02]  /*4b40*/  IMAD.MOV.U32 R10, RZ, RZ, R164 ;  /* 0x000000ffff0a7224 */ /* 0x000fe400078e00a4 */
[----:B------:R-:W-:-:S02]  /*4b50*/  IMAD.MOV.U32 R9, RZ, RZ, R165 ;  /* 0x000000ffff097224 */ /* 0x000fc400078e00a5 */
[----:B------:R-:W-:Y:S01]  /*4b60*/  IMAD.MOV.U32 R17, RZ, RZ, R13 ;  /* 0x000000ffff117224 */ /* 0x000fe200078e000d */
[----:B------:R-:W3:Y:S01]  /*4b70*/  LDL.LU.64 R164, [R1+0x4e8] ;  /* 0x0004e80001a47983 */ /* 0x000ee20000300a00 */
[----:B------:R-:W-:Y:S02]  /*4b80*/  IMAD.MOV.U32 R16, RZ, RZ, R14 ;  /* 0x000000ffff107224 */ /* 0x000fe400078e000e */
[----:B------:R-:W-:Y:S02]  /*4b90*/  IMAD.MOV.U32 R12, RZ, RZ, R162 ;  /* 0x000000ffff0c7224 */ /* 0x000fe400078e00a2 */
[----:B------:R-:W-:Y:S02]  /*4ba0*/  IMAD.MOV.U32 R11, RZ, RZ, R163 ;  /* 0x000000ffff0b7224 */ /* 0x000fe400078e00a3 */
[----:B------:R-:W-:Y:S01]  /*4bb0*/  IMAD.MOV.U32 R14, RZ, RZ, R160 ;  /* 0x000000ffff0e7224 */ /* 0x000fe200078e00a0 */
[----:B------:R-:W3:Y:S01]  /*4bc0*/  LDL.LU.64 R162, [R1+0x4e0] ;  /* 0x0004e00001a27983 */ /* 0x000ee20000300a00 */
[----:B------:R-:W-:-:S03]  /*4bd0*/  IMAD.MOV.U32 R13, RZ, RZ, R161 ;  /* 0x000000ffff0d7224 */ /* 0x000fc600078e00a1 */
[----:B------:R-:W3:Y:S04]  /*4be0*/  LDL.LU.64 R160, [R1+0x4d8] ;  /* 0x0004d80001a07983 */ /* 0x000ee80000300a00 */
[----:B------:R-:W-:Y:S04]  /*4bf0*/  STL.64 [R1+0x80], R176 ;  /* 0x000080b001007387 */ /* 0x000fe80000100a00 */
[----:B------:R-:W-:Y:S04]  /*4c00*/  STL.64 [R1+0x88], R178 ;  /* 0x000088b201007387 */ /* 0x000fe80000100a00 */
[----:B------:R-:W-:Y:S04]  /*4c10*/  STL.64 [R1+0x90], R180 ;  /* 0x000090b401007387 */ /* 0x000fe80000100a00 */
[----:B------:R0:W-:Y:S04]  /*4c20*/  STL.64 [R1+0x98], R182 ;  /* 0x000098b601007387 */ /* 0x0001e80000100a00 */
[----:B0-----:R-:W4:Y:S04]  /*4c30*/  LDL.LU.64 R182, [R1+0x4d0] ;  /* 0x0004d00001b67983 */ /* 0x001f280000300a00 */
[----:B------:R-:W4:Y:S04]  /*4c40*/  LDL.LU.64 R180, [R1+0x4c8] ;  /* 0x0004c80001b47983 */ /* 0x000f280000300a00 */
[----:B------:R-:W4:Y:S04]  /*4c50*/  LDL.LU.64 R178, [R1+0x4c0] ;  /* 0x0004c00001b27983 */ /* 0x000f280000300a00 */
[----:B------:R-:W4:Y:S04]  /*4c60*/  LDL.LU.64 R176, [R1+0x4b8] ;  /* 0x0004b80001b07983 */ /* 0x000f280000300a00 */
[----:B------:R-:W-:Y:S04]  /*4c70*/  STL.64 [R1+0x40], R192 ;  /* 0x000040c001007387 */ /* 0x000fe80000100a00 */
[----:B------:R-:W-:Y:S04]  /*4c80*/  STL.64 [R1+0x48], R194 ;  /* 0x000048c201007387 */ /* 0x000fe80000100a00 */
[----:B------:R-:W-:Y:S04]  /*4c90*/  STL.64 [R1+0x50], R196 ;  /* 0x000050c401007387 */ /* 0x000fe80000100a00 */
[----:B------:R0:W-:Y:S01]  /*4ca0*/  STL.64 [R1+0x58], R198 ;  /* 0x000058c601007387 */ /* 0x0001e20000100a00 */
[----:B------:R-:W-:-:S02]  /*4cb0*/  WARPGROUP.DEPBAR.LE gsb0, 0x0 ;  /* 0x00008000000079c5 */ /* 0x000fc40000010000 */
[----:B------:R-:W-:Y:S02]  /*4cc0*/  IMAD.MOV.U32 R5, RZ, RZ, R214 ;  /* 0x000000ffff057224 */ /* 0x000fe400078e00d6 */
[----:B------:R-:W-:Y:S01]  /*4cd0*/  IMAD.MOV.U32 R0, RZ, RZ, R215 ;  /* 0x000000ffff007224 */ /* 0x000fe200078e00d7 */
[----:B0-----:R-:W2:Y:S04]  /*4ce0*/  LDL.LU.64 R198, [R1+0x4b0] ;  /* 0x0004b00001c67983 */ /* 0x001ea80000300a00 */
[----:B------:R-:W2:Y:S04]  /*4cf0*/  LDL.LU.64 R196, [R1+0x4a8] ;  /* 0x0004a80001c47983 */ /* 0x000ea80000300a00 */
[----:B------:R-:W2:Y:S04]  /*4d00*/  LDL.LU.64 R194, [R1+0x4a0] ;  /* 0x0004a00001c27983 */ /* 0x000ea80000300a00 */
[----:B------:R-:W2:Y:S04]  /*4d10*/  LDL.LU.64 R192, [R1+0x498] ;  /* 0x0004980001c07983 */ /* 0x000ea80000300a00 */
[----:B------:R-:W-:Y:S01]  /*4d20*/  STL.64 [R1], R208 ;  /* 0x000000d001007387 */ /* 0x000fe20000100a00 */
[----:B------:R-:W-:-:S03]  /*4d30*/  IMAD.MOV.U32 R6, RZ, RZ, R213 ;  /* 0x000000ffff067224 */ /* 0x000fc600078e00d5 */
[----:B------:R-:W-:Y:S04]  /*4d40*/  STL.64 [R1+0x8], R210 ;  /* 0x000008d201007387 */ /* 0x000fe80000100a00 */
[----:B------:R-:W-:Y:S04]  /*4d50*/  STL.64 [R1+0x10], R212 ;  /* 0x000010d401007387 */ /* 0x000fe80000100a00 */
[----:B------:R0:W-:Y:S04]  /*4d60*/  STL.64 [R1+0x18], R214 ;  /* 0x000018d601007387 */ /* 0x0001e80000100a00 */
[----:B0-----:R-:W3:Y:S04]  /*4d70*/  LDL.LU.64 R214, [R1+0x490] ;  /* 0x0004900001d67983 */ /* 0x001ee80000300a00 */
[----:B------:R-:W3:Y:S04]  /*4d80*/  LDL.LU.64 R212, [R1+0x488] ;  /* 0x0004880001d47983 */ /* 0x000ee80000300a00 */
[----:B------:R-:W3:Y:S04]  /*4d90*/  LDL.LU.64 R210, [R1+0x480] ;  /* 0x0004800001d27983 */ /* 0x000ee80000300a00 */
[----:B------:R-:W3:Y:S01]  /*4da0*/  LDL.LU.64 R208, [R1+0x478] ;  /* 0x0004780001d07983 */ /* 0x000ee20000300a00 */
[----:B------:R-:W-:Y:S01]  /*4db0*/  UIADD3 UR58, UR5, 0xc2, URZ ;  /* 0x000000c2053a7890 */ /* 0x000fe2000fffe03f */
[----:B------:R-:W-:Y:S01]  /*4dc0*/  UMOV UR56, UR8 ;  /* 0x0000000800387c82 */ /* 0x000fe20008000000 */
[----:B------:R-:W-:Y:S01]  /*4dd0*/  UMOV UR57, UR9 ;  /* 0x0000000900397c82 */ /* 0x000fe20008000000 */
[----:B------:R-:W-:Y:S01]  /*4de0*/  UMOV UR59, 0x80000020 ;  /* 0x80000020003b7882 */ /* 0x000fe20000000000 */
        /* <DEDUP_REMOVED lines=12> */
[----:B------:R-:W-:Y:S01]  /*4eb0*/  UMOV UR14, UR22 ;  /* 0x00000016000e7c82 */ /* 0x000fe20008000000 */
[----:B------:R-:W-:Y:S01]  /*4ec0*/  UMOV UR15, UR23 ;  /* 0x00000017000f7c82 */ /* 0x000fe20008000000 */
[----:B------:R-:W-:Y:S01]  /*4ed0*/  UMOV UR12, UR18 ;  /* 0x00000012000c7c82 */ /* 0x000fe20008000000 */
[----:B------:R-:W-:Y:S01]  /*4ee0*/  UMOV UR13, UR19 ;  /* 0x00000013000d7c82 */ /* 0x000fe20008000000 */
[----:B---3--:R-:W-:-:S06]  /*4ef0*/  WARPGROUP.ARRIVE ;  /* 0x00000000000079c5 */ /* 0x008fcc0000000000 */
[----:B------:R-:W-:Y:S03]  /*4f00*/  QGMMA.64x16x32.F32.E4M3.E4M3 R208, gdesc[UR56], R208, gsb0 ;  /* 0x0020000038d079f3 */ /* 0x000fe600080008d0 */
[----:B------:R-:W-:Y:S02]  /*4f10*/  WARPGROUP.DEPBAR.LE gsb0, 0x0 ;  /* 0x00008000000079c5 */ /* 0x000fe40000010000 */
[----:B--2---:R-:W-:-:S06]  /*4f20*/  WARPGROUP.ARRIVE ;  /* 0x00000000000079c5 */ /* 0x004fcc0000000000 */
[----:B------:R-:W-:Y:S03]  /*4f30*/  QGMMA.64x16x32.F32.E4M3.E4M3 R192, gdesc[UR52], R192, gsb0 ;  /* 0x0020000034c079f3 */ /* 0x000fe600080008c0 */
[----:B------:R-:W-:Y:S02]  /*4f40*/  WARPGROUP.DEPBAR.LE gsb0, 0x0 ;  /* 0x00008000000079c5 */ /* 0x000fe40000010000 */
[----:B----4-:R-:W-:-:S06]  /*4f50*/  WARPGROUP.ARRIVE ;  /* 0x00000000000079c5 */ /* 0x010fcc0000000000 */
[----:B------:R-:W-:Y:S03]  /*4f60*/  QGMMA.64x16x32.F32.E4M3.E4M3 R176, gdesc[UR48], R176, gsb0 ;  /* 0x0020000030b079f3 */ /* 0x000fe600080008b0 */
[----:B------:R-:W-:Y:S02]  /*4f70*/  WARPGROUP.DEPBAR.LE gsb0, 0x0 ;  /* 0x00008000000079c5 */ /* 0x000fe40000010000 */
[----:B------:R-:W-:-:S06]  /*4f80*/  WARPGROUP.ARRIVE ;  /* 0x00000000000079c5 */ /* 0x000fcc0000000000 */
[----:B------:R-:W-:Y:S01]  /*4f90*/  QGMMA.64x16x32.F32.E4M3.E4M3 R160, gdesc[UR44], R160, gsb0 ;  /* 0x002000002ca079f3 */ /* 0x000fe200080008a0 */
[----:B------:R-:W-:Y:S01]  /*4fa0*/  UMOV UR52, UR14 ;  /* 0x0000000e00347c82 */ /* 0x000fe20008000000 */
[----:B------:R-:W-:Y:S01]  /*4fb0*/  UIADD3 UR14, UR5, 0x1c2, URZ ;  /* 0x000001c2050e7890 */ /* 0x000fe2000fffe03f */
[----:B------:R-:W-:Y:S01]  /*4fc0*/  UMOV UR56, UR12 ;  /* 0x0000000c00387c82 */ /* 0x000fe20008000000 */
[----:B------:R-:W-:Y:S01]  /*4fd0*/  UMOV UR57, UR13 ;  /* 0x0000000d00397c82 */ /* 0x000fe20008000000 */
[----:B------:R-:W-:Y:S01]  /*4fe0*/  UMOV UR53, UR15 ;  /* 0x0000000f00357c82 */ /* 0x000fe20008000000 */
[----:B------:R-:W-:Y:S01]  /*4ff0*/  UMOV UR12, UR8 ;  /* 0x00000008000c7c82 */ /* 0x000fe20008000000 */
[----:B------:R-:W-:Y:S01]  /*5000*/  UMOV UR13, UR9 ;  /* 0x00000009000d7c82 */ /* 0x000fe20008000000 */
[----:B------:R-:W-:Y:S01]  /*5010*/  UMOV UR15, 0x80000020 ;  /* 0x80000020000f7882 */ /* 0x000fe20000000000 */
[----:B------:R-:W-:Y:S02]  /*5020*/  WARPGROUP.DEPBAR.LE gsb0, 0x0 ;  /* 0x00008000000079c5 */ /* 0x000fe40000010000 */
[----:B------:R-:W-:-:S06]  /*5030*/  WARPGROUP.ARRIVE ;  /* 0x00000000000079c5 */ /* 0x000fcc0000000000 */
[----:B------:R-:W-:Y:S01]  /*5040*/  QGMMA.64x16x32.F32.E4M3.E4M3 R144, gdesc[UR12], R144, gsb0 ;  /* 0x002000000c9079f3 */ /* 0x000fe20008000890 */
[----:B------:R-:W-:Y:S01]  /*5050*/  UIADD3 UR18, UR5, 0x202, URZ ;  /* 0x0000020205127890 */ /* 0x000fe2000fffe03f */
        /* <DEDUP_REMOVED lines=46> */
[----:B------:R-:W-:Y:S01]  /*5340*/  WARPGROUP.ARRIVE ;  /* 0x00000000000079c5 */ /* 0x000fe20000000000 */
[----:B------:R-:W-:Y:S01]  /*5350*/  UIADD3 UR7, UR7, 0x202, URZ ;  /* 0x0000020207077890 */ /* 0x000fe2000fffe03f */
[----:B------:R-:W-:Y:S01]  /*5360*/  STL.64 [R1+0x450], R214 ;  /* 0x000450d601007387 */ /* 0x000fe20000100a00 */
[----:B------:R-:W-:-:S03]  /*5370*/  ULDC UR5, c[0x0][0x50c] ;  /* 0x0001430000057ab9 */ /* 0x000fc60000000800 */
[----:B------:R-:W-:Y:S01]  /*5380*/  QGMMA.64x16x32.F32.E4M3.E4M3 R32, gdesc[UR40], R32, gsb0 ;  /* 0x00200000282079f3 */ /* 0x000fe20008000820 */
[----:B------:R-:W-:Y:S01]  /*5390*/  UMOV UR41, 0x80000020 ;  /* 0x8000002000297882 */ /* 0x000fe20000000000 */
[----:B------:R-:W-:Y:S01]  /*53a0*/  UMOV UR40, UR7 ;  /* 0x0000000700287c82 */ /* 0x000fe20008000000 */
[----:B------:R-:W-:Y:S02]  /*53b0*/  WARPGROUP.DEPBAR.LE gsb0, 0x0 ;  /* 0x00008000000079c5 */ /* 0x000fe40000010000 */
[----:B------:R-:W-:-:S06]  /*53c0*/  WARPGROUP.ARRIVE ;  /* 0x00000000000079c5 */ /* 0x000fcc0000000000 */
[----:B------:R-:W-:Y:S01]  /*53d0*/  QGMMA.64x16x32.F32.E4M3.E4M3 R24, gdesc[UR40], R24, gsb0 ;  /* 0x00200000281879f3 */ /* 0x000fe20008000818 */
[----:B------:R-:W-:Y:S01]  /*53e0*/  UMOV UR36, UR40 ;  /* 0x0000002800247c82 */ /* 0x000fe20008000000 */
        /* <DEDUP_REMOVED lines=62> */
[----:B------:R-:W-:Y:S01]  /*57d0*/  STL.64 [R1+0x448], R212 ;  /* 0x000448d401007387 */ /* 0x000fe20000100a00 */
[----:B------:R-:W-:Y:S02]  /*57e0*/  WARPGROUP.DEPBAR.LE gsb0, 0x0 ;  /* 0x00008000000079c5 */ /* 0x000fe40000010000 */
[----:B------:R-:W-:-:S06]  /*57f0*/  WARPGROUP.ARRIVE ;  /* 0x00000000000079c5 */ /* 0x000fcc0000000000 */
[----:B------:R-:W-:Y:S01]  /*5800*/  QGMMA.64x16x32.F32.E4M3.E4M3 R216, gdesc[UR12], R216, gsb0 ;  /* 0x002000000cd879f3 */ /* 0x000fe200080008d8 */
[----:B------:R-:W-:Y:S04]  /*5810*/  STL.64 [R1+0x440], R210 ;  /* 0x000440d201007387 */ /* 0x000fe80000100a00 */
[----:B------:R-:W-:Y:S04]  /*5820*/  STL.64 [R1+0x438], R208 ;  /* 0x000438d001007387 */ /* 0x000fe80000100a00 */
[----:B------:R0:W-:Y:S04]  /*5830*/  STL.64 [R1+0x470], R198 ;  /* 0x000470c601007387 */ /* 0x0001e80000100a00 */
[----:B------:R1:W-:Y:S04]  /*5840*/  STL.64 [R1+0x468], R196 ;  /* 0x000468c401007387 */ /* 0x0003e80000100a00 */
[----:B------:R2:W-:Y:S04]  /*5850*/  STL.64 [R1+0x460], R194 ;  /* 0x000460c201007387 */ /* 0x0005e80000100a00 */
[----:B------:R3:W-:Y:S01]  /*5860*/  STL.64 [R1+0x458], R192 ;  /* 0x000458c001007387 */ /* 0x0007e20000100a00 */
[----:B0-----:R-:W-:-:S02]  /*5870*/  IMAD.MOV.U32 R198, RZ, RZ, R16 ;  /* 0x000000ffffc67224 */ /* 0x001fc400078e0010 */
[----:B------:R-:W-:Y:S02]  /*5880*/  IMAD.MOV.U32 R199, RZ, RZ, R15 ;  /* 0x000000ffffc77224 */ /* 0x000fe400078e000f */
[----:B-1----:R-:W-:Y:S02]  /*5890*/  IMAD.MOV.U32 R196, RZ, RZ, R18 ;  /* 0x000000ffffc47224 */ /* 0x002fe400078e0012 */
[----:B------:R-:W-:Y:S02]  /*58a0*/  IMAD.MOV.U32 R197, RZ, RZ, R17 ;  /* 0x000000ffffc57224 */ /* 0x000fe400078e0011 */
[----:B--2---:R-:W-:Y:S02]  /*58b0*/  IMAD.MOV.U32 R194, RZ, RZ, R20 ;  /* 0x000000ffffc27224 */ /* 0x004fe400078e0014 */
[----:B------:R-:W-:Y:S02]  /*58c0*/  IMAD.MOV.U32 R195, RZ, RZ, R19 ;  /* 0x000000ffffc37224 */ /* 0x000fe400078e0013 */
[----:B---3--:R-:W-:-:S02]  /*58d0*/  IMAD.MOV.U32 R192, RZ, RZ, R22 ;  /* 0x000000ffffc07224 */ /* 0x008fc400078e0016 */
[----:B------:R-:W-:Y:S01]  /*58e0*/  IMAD.MOV.U32 R193, RZ, RZ, R21 ;  /* 0x000000ffffc17224 */ /* 0x000fe200078e0015 */
[----:B------:R-:W-:Y:S01]  /*58f0*/  UMOV UR42, UR8 ;  /* 0x00000008002a7c82 */ /* 0x000fe20008000000 */
[----:B------:R-:W-:Y:S01]  /*5900*/  UMOV UR43, UR9 ;  /* 0x00000009002b7c82 */ /* 0x000fe20008000000 */
[----:B------:R-:W-:-:S03]  /*5910*/  WARPGROUP.DEPBAR.LE gsb0, 0x0 ;  /* 0x00008000000079c5 */ /* 0x000fc60000010000 */
[----:B------:R-:W-:-:S06]  /*5920*/  WARPGROUP.ARRIVE ;  /* 0x00000000000079c5 */ /* 0x000fcc0000000000 */
[----:B------:R-:W-:Y:S01]  /*5930*/  QGMMA.64x16x32.F32.E4M3.E4M3 R192, gdesc[UR40], R192, gsb0 ;  /* 0x0020000028c079f3 */ /* 0x000fe200080008c0 */
[----:B------:R-:W-:Y:S02]  /*5940*/  IMAD.MOV.U32 R208, RZ, RZ, R14 ;  /* 0x000000ffffd07224 */ /* 0x000fe400078e000e */
[----:B------:R-:W-:Y:S02]  /*5950*/  IMAD.MOV.U32 R209, RZ, RZ, R13 ;  /* 0x000000ffffd17224 */ /* 0x000fe400078e000d */
[----:B------:R-:W-:Y:S02]  /*5960*/  IMAD.MOV.U32 R210, RZ, RZ, R12 ;  /* 0x000000ffffd27224 */ /* 0x000fe400078e000c */
[----:B------:R-:W-:Y:S02]  /*5970*/  IMAD.MOV.U32 R211, RZ, RZ, R11 ;  /* 0x000000ffffd37224 */ /* 0x000fe400078e000b */
[----:B------:R-:W-:Y:S02]  /*5980*/  IMAD.MOV.U32 R212, RZ, RZ, R10 ;  /* 0x000000ffffd47224 */ /* 0x000fe400078e000a */
[----:B------:R-:W-:-:S02]  /*5990*/  IMAD.MOV.U32 R213, RZ, RZ, R9 ;  /* 0x000000ffffd57224 */ /* 0x000fc400078e0009 */
[----:B------:R-:W-:Y:S02]  /*59a0*/  IMAD.MOV.U32 R214, RZ, RZ, R8 ;  /* 0x000000ffffd67224 */ /* 0x000fe400078e0008 */
[----:B------:R-:W-:Y:S01]  /*59b0*/  IMAD.MOV.U32 R215, RZ, RZ, R7 ;  /* 0x000000ffffd77224 */ /* 0x000fe200078e0007 */
[----:B------:R-:W-:Y:S01]  /*59c0*/  UMOV UR8, UR40 ;  /* 0x0000002800087c82 */ /* 0x000fe20008000000 */
[----:B------:R-:W-:Y:S01]  /*59d0*/  UMOV UR9, UR41 ;  /* 0x0000002900097c82 */ /* 0x000fe20008000000 */
[----:B------:R-:W-:-:S03]  /*59e0*/  WARPGROUP.DEPBAR.LE gsb0, 0x0 ;  /* 0x00008000000079c5 */ /* 0x000fc60000010000 */
[----:B------:R-:W-:-:S06]  /*59f0*/  WARPGROUP.ARRIVE ;  /* 0x00000000000079c5 */ /* 0x000fcc0000000000 */
[----:B------:R-:W-:Y:S01]  /*5a00*/  QGMMA.64x16x32.F32.E4M3.E4M3 R208, gdesc[UR8], R208, gsb0 ;  /* 0x0020000008d079f3 */ /* 0x000fe200080008d0 */
        /* <DEDUP_REMOVED lines=11> */
[----:B------:R-:W-:Y:S04]  /*5ac0*/  STL.64 [R1+0x20], R192 ;  /* 0x000020c001007387 */ /* 0x000fe80000100a00 */
[----:B------:R-:W-:Y:S04]  /*5ad0*/  STL.64 [R1+0x28], R194 ;  /* 0x000028c201007387 */ /* 0x000fe80000100a00 */
[----:B------:R-:W-:Y:S04]  /*5ae0*/  STL.64 [R1+0x30], R196 ;  /* 0x000030c401007387 */ /* 0x000fe80000100a00 */
[----:B------:R0:W-:Y:S01]  /*5af0*/  STL.64 [R1+0x38], R198 ;  /* 0x000038c601007387 */ /* 0x0001e20000100a00 */
[----:B------:R-:W-:-:S03]  /*5b00*/  WARPGROUP.DEPBAR.LE gsb0, 0x0 ;  /* 0x00008000000079c5 */ /* 0x000fc60000010000 */
[----:B0-----:R0:W5:Y:S04]  /*5b10*/  LDL.LU.64 R198, [R1+0x470] ;  /* 0x0004700001c67983 */ /* 0x0011680000300a00 */
[----:B------:R0:W5:Y:S04]  /*5b20*/  LDL.LU.64 R196, [R1+0x468] ;  /* 0x0004680001c47983 */ /* 0x0001680000300a00 */
[----:B------:R0:W5:Y:S04]  /*5b30*/  LDL.LU.64 R194, [R1+0x460] ;  /* 0x0004600001c27983 */ /* 0x0001680000300a00 */
[----:B------:R0:W5:Y:S04]  /*5b40*/  LDL.LU.64 R192, [R1+0x458] ;  /* 0x0004580001c07983 */ /* 0x0001680000300a00 */
[----:B------:R-:W-:Y:S04]  /*5b50*/  STL.64 [R1+0x60], R208 ;  /* 0x000060d001007387 */ /* 0x000fe80000100a00 */
[----:B------:R-:W-:Y:S04]  /*5b60*/  STL.64 [R1+0x68], R210 ;  /* 0x000068d201007387 */ /* 0x000fe80000100a00 */
[----:B------:R-:W-:Y:S04]  /*5b70*/  STL.64 [R1+0x70], R212 ;  /* 0x000070d401007387 */ /* 0x000fe80000100a00 */
[----:B------:R1:W-:Y:S01]  /*5b80*/  STL.64 [R1+0x78], R214 ;  /* 0x000078d601007387 */ /* 0x0003e20000100a00 */
[----:B------:R-:W-:-:S03]  /*5b90*/  UISETP.NE.AND UP0, UPT, UR5, 0x2, UPT ;  /* 0x000000020500788c */ /* 0x000fc6000bf05270 */
[----:B-1----:R0:W5:Y:S04]  /*5ba0*/  LDL.LU.64 R214, [R1+0x450] ;  /* 0x0004500001d67983 */ /* 0x0021680000300a00 */
[----:B------:R0:W5:Y:S04]  /*5bb0*/  LDL.LU.64 R212, [R1+0x448] ;  /* 0x0004480001d47983 */ /* 0x0001680000300a00 */
[----:B------:R0:W5:Y:S04]  /*5bc0*/  LDL.LU.64 R210, [R1+0x440] ;  /* 0x0004400001d27983 */ /* 0x0001680000300a00 */
[----:B------:R0:W5:Y:S04]  /*5bd0*/  LDL.LU.64 R208, [R1+0x438] ;  /* 0x0004380001d07983 */ /* 0x0001680000300a00 */
[----:B------:R0:W-:Y:S01]  /*5be0*/  STL [R1+0xb4], RZ ;  /* 0x0000b4ff01007387 */ /* 0x0001e20000100800 */
[----:B------:R-:W-:-:S03]  /*5bf0*/  USEL UR5, URZ, 0x1, UP0 ;  /* 0x000000013f057887 */ /* 0x000fc60008000000 */
[----:B------:R0:W-:Y:S04]  /*5c00*/  STL [R1+0xb0], RZ ;  /* 0x0000b0ff01007387 */ /* 0x0001e80000100800 */
[----:B------:R0:W-:Y:S04]  /*5c10*/  STL [R1+0xac], RZ ;  /* 0x0000acff01007387 */ /* 0x0001e80000100800 */
[----:B------:R0:W-:Y:S04]  /*5c20*/  STL [R1+0xa8], RZ ;  /* 0x0000a8ff01007387 */ /* 0x0001e80000100800 */
[----:B------:R0:W-:Y:S04]  /*5c30*/  STL [R1+0xa4], RZ ;  /* 0x0000a4ff01007387 */ /* 0x0001e80000100800 */
[----:B------:R0:W-:Y:S01]  /*5c40*/  STL [R1+0xa0], RZ ;  /* 0x0000a0ff01007387 */ /* 0x0001e20000100800 */
[----:B------:R-:W-:-:S02]  /*5c50*/  ISETP.NE.AND P0, PT, RZ, UR5, PT ;  /* 0x00000005ff007c0c */ /* 0x000fc4000bf05270 */
        /* <DEDUP_REMOVED lines=10> */
[----:B------:R-:W-:Y:S01]  /*5d00*/  CS2R R8, SRZ ;  /* 0x0000000000087805 */ /* 0x000fe2000001ff00 */
[----:B------:R-:W-:Y:S01]  /*5d10*/  IMAD.MOV.U32 R7, RZ, RZ, RZ ;  /* 0x000000ffff077224 */ /* 0x000fe200078e00ff */
[----:B0-----:R-:W-:Y:S06]  /*5d20*/  @!P0 BRA `(.L_x_19) ;  /* 0x0000002000388947 */ /* 0x001fec0003800000 */
[----:B------:R-:W2:Y:S04]  /*5d30*/  LDL R7, [R1+0x80] ;  /* 0x0000800001077983 */ /* 0x000ea80000100800 */
[----:B------:R-:W3:Y:S04]  /*5d40*/  LDL R8, [R1+0x84] ;  /* 0x0000840001087983 */ /* 0x000ee80000100800 */
[----:B------:R-:W4:Y:S04]  /*5d50*/  LDL R9, [R1+0x88] ;  /* 0x0000880001097983 */ /* 0x000f280000100800 */
        /* <DEDUP_REMOVED lines=18> */
[----:B------:R0:W-:Y:S04]  /*5e80*/  STL [R1+0x470], R35 ;  /* 0x0004702301007387 */ /* 0x0001e80000100800 */
[----:B0-----:R-:W2:Y:S04]  /*5e90*/  LDL R35, [R1+0x54] ;  /* 0x0000540001237983 */ /* 0x001ea80000100800 */
[----:B------:R0:W-:Y:S04]  /*5ea0*/  STL [R1+0x46c], R36 ;  /* 0x00046c2401007387 */ /* 0x0001e80000100800 */
[----:B0-----:R-:W3:Y:S04]  /*5eb0*/  LDL R36, [R1+0x58] ;  /* 0x0000580001247983 */ /* 0x001ee80000100800 */
[----:B------:R0:W-:Y:S04]  /*5ec0*/  STL [R1+0x468], R37 ;  /* 0x0004682501007387 */ /* 0x0001e80000100800 */
[----:B0-----:R-:W4:Y:S04]  /*5ed0*/  LDL R37, [R1+0x5c] ;  /* 0x00005c0001257983 */ /* 0x001f280000100800 */
        /* <DEDUP_REMOVED lines=17> */
[----:B0-----:R-:W4:Y:S04]  /*5ff0*/  LDL R30, [R1] ;  /* 0x00000000011e7983 */ /* 0x001f280000100800 */
[----:B------:R0:W-:Y:S04]  /*6000*/  STL [R1+0x440], R31 ;  /* 0x0004401f01007387 */ /* 0x0001e80000100800 */
[----:B0-----:R-:W4:Y:S04]  /*6010*/  LDL R31, [R1+0x4] ;  /* 0x00000400011f7983 */ /* 0x001f280000100800 */
[----:B------:R0:W-:Y:S04]  /*6020*/  STL [R1+0x43c], R4 ;  /* 0x00043c0401007387 */ /* 0x0001e80000100800 */
[----:B0-----:R-:W4:Y:S04]  /*6030*/  LDL R4, [R1+0x8] ;  /* 0x0000080001047983 */ /* 0x001f280000100800 */
[----:B------:R0:W-:Y:S04]  /*6040*/  STL [R1+0x438], R2 ;  /* 0x0004380201007387 */ /* 0x0001e80000100800 */
[----:B------:R-:W4:Y:S04]  /*6050*/  LDL R3, [R1+0x10] ;  /* 0x0000100001037983 */ /* 0x000f280000100800 */
[----:B0-----:R-:W4:Y:S01]  /*6060*/  LDL R2, [R1+0xc] ;  /* 0x00000c0001027983 */ /* 0x001f220000100800 */
[----:B--2---:R-:W-:-:S03]  /*6070*/  FADD R228, RZ, R35 ;  /* 0x00000023ffe47221 */ /* 0x004fc60000000000 */
[----:B------:R-:W2:Y:S01]  /*6080*/  LDL.LU R35, [R1+0x470] ;  /* 0x0004700001237983 */ /* 0x000ea20000300800 */
[----:B---3--:R-:W-:-:S03]  /*6090*/  FADD R229, RZ, R36 ;  /* 0x00000024ffe57221 */ /* 0x008fc60000000000 */
[----:B------:R-:W3:Y:S01]  /*60a0*/  LDL.LU R36, [R1+0x46c] ;  /* 0x00046c0001247983 */ /* 0x000ee20000300800 */
[----:B----4-:R-:W-:-:S05]  /*60b0*/  FADD R37, RZ, R37 ;  /* 0x00000025ff257221 */ /* 0x010fca0000000000 */
[----:B------:R0:W-:Y:S01]  /*60c0*/  STL [R1+0xa0], R37 ;  /* 0x0000a02501007387 */ /* 0x0001e20000100800 */
[----:B------:R-:W-:-:S03]  /*60d0*/  FADD R38, RZ, R38 ;  /* 0x00000026ff267221 */ /* 0x000fc60000000000 */
[----:B0-----:R-:W4:Y:S04]  /*60e0*/  LDL.LU R37, [R1+0x468] ;  /* 0x0004680001257983 */ /* 0x001f280000300800 */
        /* <DEDUP_REMOVED lines=31> */
[----:B------:R-:W-:-:S01]  /*62e0*/  FADD R3, RZ, R3 ;  /* 0x00000003ff037221 */ /* 0x000fc20000000000 */
[----:B------:R-:W-:Y:S02]  /*62f0*/  FADD R2, RZ, R2 ;  /* 0x00000002ff027221 */ /* 0x000fe40000000000 */
[----:B0-----:R0:W5:Y:S04]  /*6300*/  LDL.LU R4, [R1+0x43c] ;  /* 0x00043c0001047983 */ /* 0x0011680000300800 */
[----:B------:R1:W-:Y:S04]  /*6310*/  STL [R1+0xd0], R2 ;  /* 0x0000d00201007387 */ /* 0x0003e80000100800 */
[----:B-1----:R0:W5:Y:S04]  /*6320*/  LDL.LU R2, [R1+0x438] ;  /* 0x0004380001027983 */ /* 0x0021680000300800 */
[----:B------:R1:W-:Y:S02]  /*6330*/  STL [R1+0xd4], R3 ;  /* 0x0000d40301007387 */ /* 0x0003e40000100800 */
[----:B-1----:R-:W-:-:S01]  /*6340*/  FADD R3, RZ, R6 ;  /* 0x00000006ff037221 */ /* 0x002fc20000000000 */
[----:B------:R-:W-:Y:S01]  /*6350*/  FADD R6, RZ, R5 ;  /* 0x00000005ff067221 */ /* 0x000fe20000000000 */
[----:B------:R-:W-:-:S01]  /*6360*/  FADD R5, RZ, R0 ;  /* 0x00000000ff057221 */ /* 0x000fc20000000000 */
[----:B------:R-:W-:-:S02]  /*6370*/  FADD R0, RZ, R217 ;  /* 0x000000d9ff007221 */ /* 0x000fc40000000000 */
[----:B------:R1:W-:Y:S04]  /*6380*/  STL [R1+0xd8], R3 ;  /* 0x0000d80301007387 */ /* 0x0003e80000100800 */
[----:B------:R-:W-:Y:S01]  /*6390*/  STL [R1+0xdc], R6 ;  /* 0x0000dc0601007387 */ /* 0x000fe20000100800 */
[----:B-1----:R-:W-:-:S03]  /*63a0*/  FADD R3, RZ, R216 ;  /* 0x000000d8ff037221 */ /* 0x002fc60000000000 */
[----:B------:R1:W-:Y:S04]  /*63b0*/  STL [R1+0xe0], R5 ;  /* 0x0000e00501007387 */ /* 0x0003e80000100800 */
[----:B------:R0:W-:Y:S04]  /*63c0*/  STL [R1+0xe4], R3 ;  /* 0x0000e40301007387 */ /* 0x0001e80000100800 */
[----:B------:R0:W-:Y:S01]  /*63d0*/  STL [R1+0xe8], R0 ;  /* 0x0000e80001007387 */ /* 0x0001e20000100800 */
[----:B-1----:R-:W-:-:S01]  /*63e0*/  FADD R5, RZ, R218 ;  /* 0x000000daff057221 */ /* 0x002fc20000000000 */
[----:B0-----:R-:W-:-:S04]  /*63f0*/  FADD R3, RZ, R219 ;  /* 0x000000dbff037221 */ /* 0x001fc80000000000 */
[----:B------:R0:W-:Y:S01]  /*6400*/  STL [R1+0xec], R5 ;  /* 0x0000ec0501007387 */ /* 0x0001e20000100800 */
[----:B------:R-:W-:-:S03]  /*6410*/  FADD R0, RZ, R220 ;  /* 0x000000dcff007221 */ /* 0x000fc60000000000 */
[----:B------:R1:W-:Y:S04]  /*6420*/  STL [R1+0xf0], R3 ;  /* 0x0000f00301007387 */ /* 0x0003e80000100800 */
[----:B------:R1:W-:Y:S01]  /*6430*/  STL [R1+0xf4], R0 ;  /* 0x0000f40001007387 */ /* 0x0003e20000100800 */
[----:B0-----:R-:W-:-:S01]  /*6440*/  FADD R5, RZ, R221 ;  /* 0x000000ddff057221 */ /* 0x001fc20000000000 */
[----:B-1----:R-:W-:-:S04]  /*6450*/  FADD R3, RZ, R222 ;  /* 0x000000deff037221 */ /* 0x002fc80000000000 */
[----:B------:R0:W-:Y:S01]  /*6460*/  STL [R1+0xf8], R5 ;  /* 0x0000f80501007387 */ /* 0x0001e20000100800 */
[----:B------:R-:W-:-:S03]  /*6470*/  FADD R0, RZ, R223 ;  /* 0x000000dfff007221 */ /* 0x000fc60000000000 */
[----:B------:R1:W-:Y:S04]  /*6480*/  STL [R1+0xfc], R3 ;  /* 0x0000fc0301007387 */ /* 0x0003e80000100800 */
[----:B------:R1:W-:Y:S01]  /*6490*/  STL [R1+0x100], R0 ;  /* 0x0001000001007387 */ /* 0x0003e20000100800 */
[----:B0----5:R-:W-:-:S01]  /*64a0*/  FADD R5, RZ, R208 ;  /* 0x000000d0ff057221 */ /* 0x021fc20000000000 */
[----:B-1----:R-:W-:-:S04]  /*64b0*/  FADD R3, RZ, R209 ;  /* 0x000000d1ff037221 */ /* 0x002fc80000000000 */
[----:B------:R0:W-:Y:S01]  /*64c0*/  STL [R1+0x104], R5 ;  /* 0x0001040501007387 */ /* 0x0001e20000100800 */
[----:B------:R-:W-:-:S03]  /*64d0*/  FADD R0, RZ, R210 ;  /* 0x000000d2ff007221 */ /* 0x000fc60000000000 */
[----:B------:R1:W-:Y:S04]  /*64e0*/  STL [R1+0x108], R3 ;  /* 0x0001080301007387 */ /* 0x0003e80000100800 */
[----:B------:R2:W-:Y:S01]  /*64f0*/  STL [R1+0x10c], R0 ;  /* 0x00010c0001007387 */ /* 0x0005e20000100800 */
[----:B0-----:R-:W-:-:S01]  /*6500*/  FADD R5, RZ, R211 ;  /* 0x000000d3ff057221 */ /* 0x001fc20000000000 */
[----:B-1----:R-:W-:-:S04]  /*6510*/  FADD R3, RZ, R212 ;  /* 0x000000d4ff037221 */ /* 0x002fc80000000000 */
[----:B------:R0:W-:Y:S01]  /*6520*/  STL [R1+0x110], R5 ;  /* 0x0001100501007387 */ /* 0x0001e20000100800 */
[----:B--2---:R-:W-:-:S03]  /*6530*/  FADD R0, RZ, R213 ;  /* 0x000000d5ff007221 */ /* 0x004fc60000000000 */
        /* <DEDUP_REMOVED lines=350> */
[----:B---3--:R-:W-:-:S01]  /*7b20*/  FADD R5, RZ, R36 ;  /* 0x00000024ff057221 */ /* 0x008fc20000000000 */
[----:B----4-:R-:W-:-:S04]  /*7b30*/  FADD R3, RZ, R37 ;  /* 0x00000025ff037221 */ /* 0x010fc80000000000 */
[----:B------:R1:W-:Y:S01]  /*7b40*/  STL [R1+0x3d4], R5 ;  /* 0x0003d40501007387 */ /* 0x0003e20000100800 */
[----:B0-----:R-:W-:-:S03]  /*7b50*/  FADD R0, RZ, R38 ;  /* 0x00000026ff007221 */ /* 0x001fc60000000000 */
[----:B------:R0:W-:Y:S04]  /*7b60*/  STL [R1+0x3d8], R3 ;  /* 0x0003d80301007387 */ /* 0x0001e80000100800 */
[----:B------:R2:W-:Y:S01]  /*7b70*/  STL [R1+0x3dc], R0 ;  /* 0x0003dc0001007387 */ /* 0x0005e20000100800 */
[----:B-1----:R-:W-:-:S01]  /*7b80*/  FADD R5, RZ, R39 ;  /* 0x00000027ff057221 */ /* 0x002fc20000000000 */
[----:B0-----:R-:W-:-:S04]  /*7b90*/  FADD R3, RZ, R24 ;  /* 0x00000018ff037221 */ /* 0x001fc80000000000 */
        /* <DEDUP_REMOVED lines=12> */
[----:B------:R-:W-:Y:S01]  /*7c60*/  STL [R1+0x3f8], R5 ;  /* 0x0003f80501007387 */ /* 0x000fe20000100800 */
[----:B--2---:R-:W-:-:S03]  /*7c70*/  FADD R0, RZ, R31 ;  /* 0x0000001fff007221 */ /* 0x004fc60000000000 */
[----:B------:R0:W-:Y:S04]  /*7c80*/  STL [R1+0x3fc], R3 ;  /* 0x0003fc0301007387 */ /* 0x0001e80000100800 */
[----:B------:R1:W-:Y:S01]  /*7c90*/  STL [R1+0x400], R0 ;  /* 0x0004000001007387 */ /* 0x0003e20000100800 */
[----:B------:R-:W-:Y:S01]  /*7ca0*/  UMOV UR7, URZ ;  /* 0x0000003f00077c82 */ /* 0x000fe20008000000 */
[----:B------:R-:W-:Y:S01]  /*7cb0*/  FADD R7, RZ, R7 ;  /* 0x00000007ff077221 */ /* 0x000fe20000000000 */
[----:B------:R-:W-:-:S01]  /*7cc0*/  FADD R8, RZ, R8 ;  /* 0x00000008ff087221 */ /* 0x000fc20000000000 */
        /* <DEDUP_REMOVED lines=19> */
[----:B01----:R-:W-:-:S07]  /*7e00*/  IMAD.U32 R3, RZ, RZ, UR7 ;  /* 0x00000007ff037e24 */ /* 0x003fce000f8e00ff */
.L_x_19:
[----:B------:R-:W2:Y:S01]  /*7e10*/  LDL R0, [R1+0x428] ;  /* 0x0004280001007983 */ /* 0x000ea20000100800 */
[----:B------:R-:W-:-:S13]  /*7e20*/  R2UR UR7, R4 ;  /* 0x00000000040772ca */ /* 0x000fda00000e0000 */
[----:B------:R-:W-:-:S04]  /*7e30*/  UIADD3 UR7, UR7, 0x1, URZ ;  /* 0x0000000107077890 */ /* 0x000fc8000fffe03f */
[----:B------:R-:W-:-:S04]  /*7e40*/  UISETP.NE.AND UP0, UPT, UR7, 0x8, UPT ;  /* 0x000000080700788c */ /* 0x000fc8000bf05270 */
[----:B------:R-:W-:Y:S01]  /*7e50*/  USEL UR8, URZ, 0x1, UP0 ;  /* 0x000000013f087887 */ /* 0x000fe20008000000 */
[----:B--2---:R-:W-:-:S13]  /*7e60*/  R2UR UR9, R0 ;  /* 0x00000000000972ca */ /* 0x004fda00000e0000 */
[----:B------:R-:W-:Y:S02]  /*7e70*/  ULOP3.LUT UR8, UR9, UR8, URZ, 0x3c, !UPT ;  /* 0x0000000809087292 */ /* 0x000fe4000f8e3c3f */
[----:B------:R-:W-:-:S03]  /*7e80*/  USEL UR9, UR7, URZ, UP0 ;  /* 0x0000003f07097287 */ /* 0x000fc60008000000 */
[----:B------:R-:W-:Y:S01]  /*7e90*/  UMOV UR7, 0x1 ;  /* 0x0000000100077882 */ /* 0x000fe20000000000 */
[----:B------:R-:W-:Y:S02]  /*7ea0*/  IMAD.U32 R4, RZ, RZ, UR8 ;  /* 0x00000008ff047e24 */ /* 0x000fe4000f8e00ff */
[----:B------:R-:W-:-:S07]  /*7eb0*/  IMAD.U32 R0, RZ, RZ, UR9 ;  /* 0x00000009ff007e24 */ /* 0x000fce000f8e00ff */
.L_x_14:
[----:B------:R-:W2:Y:S02]  /*7ec0*/  LDL R5, [R1+0x434] ;  /* 0x0004340001057983 */ /* 0x000ea40000100800 */
[----:B--2---:R-:W-:-:S13]  /*7ed0*/  R2UR UR9, R5 ;  /* 0x00000000050972ca */ /* 0x004fda00000e0000 */
[----:B------:R-:W-:-:S04]  /*7ee0*/  UISETP.LT.AND UP0, UPT, UR9, 0x1, UPT ;  /* 0x000000010900788c */ /* 0x000fc8000bf01270 */
[----:B------:R-:W-:-:S04]  /*7ef0*/  USEL UR8, UR9, 0x1, UP0 ;  /* 0x0000000109087887 */ /* 0x000fc80008000000 */
[----:B------:R-:W-:-:S04]  /*7f00*/  UIADD3 UR8, UR9, -UR8, URZ ;  /* 0x8000000809087290 */ /* 0x000fc8000fffe03f */
[----:B------:R-:W-:-:S06]  /*7f10*/  UISETP.GE.AND UP0, UPT, UR8, 0x1, UPT ;  /* 0x000000010800788c */ /* 0x000fcc000bf06270 */
[----:B------:R-:W-:-:S13]  /*7f20*/  PLOP3.LUT P0, PT, PT, PT, UP0, 0x80, 0x0 ;  /* 0x000000000000781c */ /* 0x000fda0003f0f008 */
[----:B------:R-:W-:Y:S05]  /*7f30*/  @!P0 BRA `(.L_x_20) ;  /* 0x0000005c006c8947 */ /* 0x000fea0003800000 */
[----:B------:R-:W2:Y:S01]  /*7f40*/  LDL R5, [R1+0x420] ;  /* 0x0004200001057983 */ /* 0x000ea20000100800 */
[----:B------:R-:W-:-:S05]  /*7f50*/  IMAD.U32 R2, RZ, RZ, UR8 ;  /* 0x00000008ff027e24 */ /* 0x000fca000f8e00ff */
[----:B------:R0:W-:Y:S01]  /*7f60*/  STL [R1+0x404], R2 ;  /* 0x0004040201007387 */ /* 0x0001e20000100800 */
[----:B--2---:R-:W-:-:S13]  /*7f70*/  R2UR UR8, R5 ;  /* 0x00000000050872ca */ /* 0x004fda00000e0000 */
[----:B0-----:R-:W-:-:S07]  /*7f80*/  IMAD.U32 R5, RZ, RZ, UR8 ;  /* 0x00000008ff057e24 */ /* 0x001fce000f8e00ff */
.L_x_28:
[----:B------:R-:W2:Y:S02]  /*7f90*/  LDL R2, [R1+0x410] ;  /* 0x0004100001027983 */ /* 0x000ea40000100800 */
[----:B--2---:R-:W-:-:S13]  /*7fa0*/  R2UR UR8, R2 ;  /* 0x00000000020872ca */ /* 0x004fda00000e0000 */
[----:B------:R-:W-:-:S06]  /*7fb0*/  UISETP.NE.AND UP0, UPT, UR8, 0x3, UPT ;  /* 0x000000030800788c */ /* 0x000fcc000bf05270 */
[----:B------:R-:W-:-:S13]  /*7fc0*/  PLOP3.LUT P1, PT, PT, PT, UP0, 0x80, 0x0 ;  /* 0x000000000000781c */ /* 0x000fda0003f2f008 */
[----:B0-----:R-:W-:Y:S05]  /*7fd0*/  @!P1 BRA `(.L_x_21) ;  /* 0x0000000000049947 */ /* 0x001fea0003800000 */
[----:B------:R-:W-:Y:S01]  /*7fe0*/  BPT.TRAP 0x1 ;  /* 0x000000040000795c */ /* 0x000fe20000300000 */
.L_x_21:
[----:B------:R-:W0:Y:S01]  /*7ff0*/  S2UR UR9, SR_CgaCtaId ;  /* 0x00000000000979c3 */ /* 0x000e220000008800 */
[----:B------:R-:W-:Y:S01]  /*8000*/  R2UR UR10, R0 ;  /* 0x00000000000a72ca */ /* 0x000fe200000e0000 */
[----:B------:R-:W-:Y:S01]  /*8010*/  UMOV UR8, 0x400 ;  /* 0x0000040000087882 */ /* 0x000fe20000000000 */
[----:B------:R-:W-:Y:S01]  /*8020*/  SHF.L.U32 R6, R4, 0x1f, RZ ;  /* 0x0000001f04067819 */ /* 0x000fe200000006ff */
[----:B0-----:R-:W-:-:S10]  /*8030*/  ULEA UR11, UR9, UR8, 0x18 ;  /* 0x00000008090b7291 */ /* 0x001fd4000f8ec03f */
[----:B------:R-:W-:Y:S02]  /*8040*/  ULEA UR8, UR10, UR11, 0x3 ;  /* 0x0000000b0a087291 */ /* 0x000fe4000f8e183f */
[----:B------:R-:W-:-:S07]  /*8050*/  IMAD.U32 R2, RZ, RZ, UR11 ;  /* 0x0000000bff027e24 */ /* 0x000fce000f8e00ff */
[----:B------:R0:W1:Y:S01]  /*8060*/  SYNCS.PHASECHK.TRANS64.TRYWAIT P0, [UR8], R6 ;  /* 0x00000006ff0075a7 */ /* 0x0000620008000148 */
[----:B------:R-:W-:Y:S05]  /*8070*/  @!P1 BRA `(.L_x_22) ;  /* 0x0000000000049947 */ /* 0x000fea0003800000 */
[----:B------:R-:W-:Y:S01]  /*8080*/  BPT.TRAP 0x1 ;  /* 0x000000040000795c */ /* 0x000fe20000300000 */
.L_x_22:
[----:B-1----:R-:W-:Y:S05]  /*8090*/  @P0 BRA `(.L_x_23) ;  /* 0x0000000000080947 */ /* 0x002fea0003800000 */
[----:B------:R-:W1:Y:S02]  /*80a0*/  SYNCS.PHASECHK.TRANS64.TRYWAIT P0, [UR8], R6 ;  /* 0x00000006ff0075a7 */ /* 0x000e640008000148 */
[----:B-1----:R-:W-:Y:S05]  /*80b0*/  @!P0 BRA `(.L_x_24) ;  /* 0x000001d000ec8947 */ /* 0x002fea0003800000 */
.L_x_23:
[----:B0-----:R-:W2:Y:S04]  /*80c0*/  LDL R6, [R1+0x40c] ;  /* 0x00040c0001067983 */ /* 0x001ea80000100800 */
[----:B------:R-:W-:Y:S04]  /*80d0*/  STL.64 [R1+0x598], R206 ;  /* 0x000598ce01007387 */ /* 0x000fe80000100a00 */
[----:B------:R-:W-:Y:S04]  /*80e0*/  STL.64 [R1+0x590], R204 ;  /* 0x000590cc01007387 */ /* 0x000fe80000100a00 */
[----:B------:R-:W-:Y:S04]  /*80f0*/  STL.64 [R1+0x588], R202 ;  /* 0x000588ca01007387 */ /* 0x000fe80000100a00 */
[----:B------:R-:W-:Y:S04]  /*8100*/  STL.64 [R1+0x580], R200 ;  /* 0x000580c801007387 */ /* 0x000fe80000100a00 */
[----:B------:R-:W-:Y:S04]  /*8110*/  STL.64 [R1+0x578], R226 ;  /* 0x000578e201007387 */ /* 0x000fe80000100a00 */
[----:B------:R-:W-:Y:S04]  /*8120*/  STL.64 [R1+0x570], R224 ;  /* 0x000570e001007387 */ /* 0x000fe80000100a00 */
[----:B------:R-:W-:Y:S04]  /*8130*/  STL.64 [R1+0x568], R222 ;  /* 0x000568de01007387 */ /* 0x000fe80000100a00 */
[----:B------:R0:W-:Y:S04]  /*8140*/  STL.64 [R1+0x560], R220 ;  /* 0x000560dc01007387 */ /* 0x0001e80000100a00 */
[----:B0-----:R-:W3:Y:S04]  /*8150*/  LDL.LU.64 R220, [R1+0x80] ;  /* 0x0000800001dc7983 */ /* 0x001ee80000300a00 */
[----:B------:R-:W3:Y:S04]  /*8160*/  LDL.LU.64 R222, [R1+0x88] ;  /* 0x0000880001de7983 */ /* 0x000ee80000300a00 */
[----:B------:R-:W3:Y:S04]  /*8170*/  LDL.LU.64 R224, [R1+0x90] ;  /* 0x0000900001e07983 */ /* 0x000ee80000300a00 */
[----:B------:R-:W3:Y:S01]  /*8180*/  LDL.LU.64 R226, [R1+0x98] ;  /* 0x0000980001e27983 */ /* 0x000ee20000300a00 */
[----:B------:R-:W-:-:S02]  /*8190*/  R2UR UR8, R2 ;  /* 0x00000000020872ca */ /* 0x000fc400000e0000 */
[----:B-----5:R-:W-:Y:S01]  /*81a0*/  R2UR UR9, R0 ;  /* 0x00000000000972ca */ /* 0x020fe200000e0000 */
[----:B------:R-:W-:Y:S01]  /*81b0*/  STL [R1+0x4d8], R21 ;  /* 0x0004d81501007387 */ /* 0x000fe20000100800 */
[----:B------:R-:W-:-:S03]  /*81c0*/  UISETP.NE.AND UP0, UPT, UR5, URZ, UPT ;  /* 0x0000003f0500728c */ /* 0x000fc6000bf05270 */
[----:B------:R-:W-:Y:S04]  /*81d0*/  STL [R1+0x4b4], R20 ;  /* 0x0004b41401007387 */ /* 0x000fe80000100800 */
[----:B------:R-:W-:Y:S02]  /*81e0*/  STL [R1+0x4b0], R19 ;  /* 0x0004b01301007387 */ /* 0x000fe40000100800 */
[----:B------:R-:W-:Y:S02]  /*81f0*/  UIADD3 UR8, UR8, 0x18180, URZ ;  /* 0x0001818008087890 */ /* 0x000fe4000fffe03f */
[----:B------:R-:W-:Y:S02]  /*8200*/  STL [R1+0x4ac], R18 ;  /* 0x0004ac1201007387 */ /* 0x000fe40000100800 */
[----:B------:R-:W-:-:S02]  /*8210*/  USHF.R.U32.HI UR8, URZ, 0x4, UR8 ;  /* 0x000000043f087899 */ /* 0x000fc40008011608 */
[----:B------:R-:W-:Y:S02]  /*8220*/  STL [R1+0x4a8], R17 ;  /* 0x0004a81101007387 */ /* 0x000fe40000100800 */
[----:B------:R-:W-:Y:S02]  /*8230*/  ULOP3.LUT UR8, UR8, 0x3fff, URZ, 0xc0, !UPT ;  /* 0x00003fff08087892 */ /* 0x000fe4000f8ec03f */
[----:B------:R-:W-:Y:S01]  /*8240*/  STL [R1+0x4a4], R16 ;  /* 0x0004a41001007387 */ /* 0x000fe20000100800 */
[----:B------:R-:W-:-:S03]  /*8250*/  USEL UR7, UR7, URZ, !UP0 ;  /* 0x0000003f07077287 */ /* 0x000fc6000c000000 */
[----:B------:R-:W-:Y:S01]  /*8260*/  STL [R1+0x4a0], R15 ;  /* 0x0004a00f01007387 */ /* 0x000fe20000100800 */
[----:B------:R-:W-:-:S03]  /*8270*/  ULOP3.LUT UR8, UR8, 0x10000, URZ, 0xfc, !UPT ;  /* 0x0001000008087892 */ /* 0x000fc6000f8efc3f */
[----:B------:R-:W-:Y:S04]  /*8280*/  STL [R1+0x49c], R14 ;  /* 0x00049c0e01007387 */ /* 0x000fe80000100800 */
[----:B------:R-:W-:Y:S01]  /*8290*/  STL [R1+0x498], R13 ;  /* 0x0004980d01007387 */ /* 0x000fe20000100800 */
[----:B------:R-:W-:-:S03]  /*82a0*/  UISETP.NE.U32.AND UP0, UPT, UR7, URZ, UPT ;  /* 0x0000003f0700728c */ /* 0x000fc6000bf05070 */
[----:B------:R-:W-:Y:S04]  /*82b0*/  STL [R1+0x494], R12 ;  /* 0x0004940c01007387 */ /* 0x000fe80000100800 */
[----:B------:R0:W-:Y:S04]  /*82c0*/  STL [R1+0x490], R11 ;  /* 0x0004900b01007387 */ /* 0x0001e80000100800 */
[----:B------:R1:W-:Y:S04]  /*82d0*/  STL [R1+0x48c], R10 ;  /* 0x00048c0a01007387 */ /* 0x0003e80000100800 */
[----:B------:R4:W-:Y:S04]  /*82e0*/  STL [R1+0x488], R9 ;  /* 0x0004880901007387 */ /* 0x0009e80000100800 */
[----:B------:R4:W-:Y:S04]  /*82f0*/  STL [R1+0x484], R8 ;  /* 0x0004840801007387 */ /* 0x0009e80000100800 */
[----:B------:R4:W-:Y:S04]  /*8300*/  STL [R1+0x480], R7 ;  /* 0x0004800701007387 */ /* 0x0009e80000100800 */
[----:B------:R4:W-:Y:S04]  /*8310*/  STL [R1+0x47c], R5 ;  /* 0x00047c0501007387 */ /* 0x0009e80000100800 */
[----:B------:R4:W-:Y:S04]  /*8320*/  STL [R1+0x478], R4 ;  /* 0x0004780401007387 */ /* 0x0009e80000100800 */
[----:B------:R-:W4:Y:S01]  /*8330*/  LDL.LU.64 R200, [R1+0x40] ;  /* 0x0000400001c87983 */ /* 0x000f220000300a00 */
[----:B------:R-:W-:-:S03]  /*8340*/  UMOV UR11, 0x80000020 ;  /* 0x80000020000b7882 */ /* 0x000fc60000000000 */
[----:B------:R-:W4:Y:S04]  /*8350*/  LDL.LU.64 R202, [R1+0x48] ;  /* 0x0000480001ca7983 */ /* 0x000f280000300a00 */
[----:B------:R-:W4:Y:S04]  /*8360*/  LDL.LU.64 R204, [R1+0x50] ;  /* 0x0000500001cc7983 */ /* 0x000f280000300a00 */
[----:B------:R-:W4:Y:S01]  /*8370*/  LDL.LU.64 R206, [R1+0x58] ;  /* 0x0000580001ce7983 */ /* 0x000f220000300a00 */
[----:B--2---:R-:W-:-:S13]  /*8380*/  R2UR UR10, R6 ;  /* 0x00000000060a72ca */ /* 0x004fda00000e0000 */
[----:B------:R-:W-:-:S04]  /*8390*/  ULOP3.LUT UR5, UR10, 0x10000, URZ, 0xfc, !UPT ;  /* 0x000100000a057892 */ /* 0x000fc8000f8efc3f */
[----:B------:R-:W-:Y:S02]  /*83a0*/  UIMAD UR14, UR9, 0x300, UR5 ;  /* 0x00000300090e78a4 */ /* 0x000fe4000f8e0205 */
[----:B------:R-:W-:-:S03]  /*83b0*/  UIMAD UR5, UR9, 0x3c0, UR8 ;  /* 0x000003c0090578a4 */ /* 0x000fc6000f8e0208 */
[----:B------:R-:W-:Y:S02]  /*83c0*/  UMOV UR9, 0x80000020 ;  /* 0x8000002000097882 */ /* 0x000fe40000000000 */
[----:B------:R-:W-:Y:S02]  /*83d0*/  UMOV UR8, UR14 ;  /* 0x0000000e00087c82 */ /* 0x000fe40008000000 */
[----:B------:R-:W-:Y:S01]  /*83e0*/  UMOV UR10, UR5 ;  /* 0x00000005000a7c82 */ /* 0x000fe20008000000 */
[----:B---3--:R-:W-:-:S06]  /*83f0*/  WARPGROUP.ARRIVE ;  /* 0x00000000000079c5 */ /* 0x008fcc0000000000 */
[----:B------:R-:W-:Y:S03]  /*8400*/  QGMMA.64x16x32.F32.E4M3.E4M3 R220, gdesc[UR8], R220, UP0, gsb0 ;  /* 0x0020000008dc79f3 */ /* 0x000fe6000b8008dc */
[----:B------:R-:W-:Y:S02]  /*8410*/  WARPGROUP.DEPBAR.LE gsb0, 0x0 ;  /* 0x00008000000079c5 */ /* 0x000fe40000010000 */
[----:B0-----:R-:W-:Y:S02]  /*8420*/  IMAD.MOV.U32 R11, RZ, RZ, R220 ;  /* 0x000000ffff0b7224 */ /* 0x001fe400078e00dc */
[----:B-1----:R-:W-:Y:S02]  /*8430*/  IMAD.MOV.U32 R10, RZ, RZ, R221 ;  /* 0x000000ffff0a7224 */ /* 0x002fe400078e00dd */
[----:B----4-:R-:W-:Y:S01]  /*8440*/  IMAD.MOV.U32 R9, RZ, RZ, R222 ;  /* 0x000000ffff097224 */ /* 0x010fe200078e00de */
[----:B------:R-:W2:Y:S01]  /*8450*/  LDL.LU.64 R220, [R1] ;  /* 0x0000000001dc7983 */ /* 0x000ea20000300a00 */
[----:B------:R-:W-:-:S02]  /*8460*/  IMAD.MOV.U32 R8, RZ, RZ, R223 ;  /* 0x000000ffff087224 */ /* 0x000fc400078e00df */
[----:B------:R-:W-:Y:S01]  /*8470*/  IMAD.MOV.U32 R7, RZ, RZ, R224 ;  /* 0x000000ffff077224 */ /* 0x000fe200078e00e0 */
[----:B------:R-:W2:Y:S01]  /*8480*/  LDL.LU.64 R222, [R1+0x8] ;  /* 0x0000080001de7983 */ /* 0x000ea20000300a00 */
[----:B------:R-:W-:Y:S02]  /*8490*/  IMAD.MOV.U32 R6, RZ, RZ, R225 ;  /* 0x000000ffff067224 */ /* 0x000fe400078e00e1 */
[----:B------:R-:W-:Y:S01]  /*84a0*/  IMAD.MOV.U32 R5, RZ, RZ, R226 ;  /* 0x000000ffff057224 */ /* 0x000fe200078e00e2 */
[----:B------:R-:W2:Y:S01]  /*84b0*/  LDL.LU.64 R224, [R1+0x10] ;  /* 0x0000100001e07983 */ /* 0x000ea20000300a00 */
[----:B------:R-:W-:-:S03]  /*84c0*/  IMAD.MOV.U32 R4, RZ, RZ, R227 ;  /* 0x000000ffff047224 */ /* 0x000fc600078e00e3 */
[----:B------:R-:W2:Y:S01]  /*84d0*/  LDL.LU.64 R226, [R1+0x18] ;  /* 0x0000180001e27983 */ /* 0x000ea20000300a00 */
[----:B------:R-:W-:Y:S01]  /*84e0*/  UIADD3 UR12, UR5, 0x40, URZ ;  /* 0x00000040050c7890 */ /* 0x000fe2000fffe03f */
[----:B------:R-:W-:Y:S01]  /*84f0*/  UMOV UR16, UR8 ;  /* 0x0000000800107c82 */ /* 0x000fe20008000000 */
[----:B------:R-:W-:Y:S01]  /*8500*/  WARPGROUP.ARRIVE ;  /* 0x00000000000079c5 */ /* 0x000fe20000000000 */
[----:B------:R-:W-:-:S04]  /*8510*/  UMOV UR17, UR9 ;  /* 0x0000000900117c82 */ /* 0x000fc80008000000 */
[----:B------:R-:W-:Y:S01]  /*8520*/  UMOV UR18, UR12 ;  /* 0x0000000c00127c82 */ /* 0x000fe20008000000 */
[----:B------:R-:W-:Y:S02]  /*8530*/  UMOV UR19, 0x80000020 ;  /* 0x8000002000137882 */ /* 0x000fe40000000000 */
[----:B------:R-:W-:Y:S01]  /*8540*/  QGMMA.64x16x32.F32.E4M3.E4M3 R200, gdesc[UR16], R200, UP0, gsb0 ;  /* 0x0020000010c879f3 */ /* 0x000fe2000b8008c8 */
[----:B------:R-:W-:Y:S01]  /*8550*/  UIADD3 UR13, UR5, 0x80, URZ ;  /* 0x00000080050d7890 */ /* 0x000fe2000fffe03f */
[----:B------:R-:W-:Y:S01]  /*8560*/  UMOV UR20, UR8 ;  /* 0x0000000800147c82 */ /* 0x000fe20008000000 */
[----:B------:R-:W-:Y:S01]  /*8570*/  UMOV UR21, UR9 ;  /* 0x0000000900157c82 */ /* 0x000fe20008000000 */
[----:B------:R-:W-:-:S04]  /*8580*/  UMOV UR23, 0x80000020 ;  /* 0x8000002000177882 */ /* 0x000fc80000000000 */
[----:B------:R-:W-:Y:S01]  /*8590*/  UMOV UR22, UR13 ;  /* 0x0000000d00167c82 */ /* 0x000fe20008000000 */
[----:B------:R-:W-:Y:S02]  /*85a0*/  WARPGROUP.DEPBAR.LE gsb0, 0x0 ;  /* 0x00008000000079c5 */ /* 0x000fe40000010000 */
        /* <DEDUP_REMOVED lines=12> */
[----:B--2---:R-:W-:-:S06]  /*8670*/  WARPGROUP.ARRIVE ;  /* 0x00000000000079c5 */ /* 0x004fcc0000000000 */
[----:B------:R-:W-:Y:S03]  /*8680*/  QGMMA.64x16x32.F32.E4M3.E4M3 R220, gdesc[UR20], R220, UP0, gsb0 ;  /* 0x0020000014dc79f3 */ /* 0x000fe6000b8008dc */
[----:B------:R-:W-:Y:S02]  /*8690*/  WARPGROUP.DEPBAR.LE gsb0, 0x0 ;  /* 0x00008000000079c5 */ /* 0x000fe40000010000 */
[----:B------:R-:W-:-:S06]  /*86a0*/  WARPGROUP.ARRIVE ;  /* 0x00000000000079c5 */ /* 0x000fcc0000000000 */
[----:B------:R-:W-:Y:S03]  /*86b0*/  QGMMA.64x16x32.F32.E4M3.E4M3 R208, gdesc[UR56], R208, UP0, gsb0 ;  /* 0x0020000038d079f3 */ /* 0x000fe6000b8008d0 */
[----:B------:R-:W-:Y:S02]  /*86c0*/  WARPGROUP.DEPBAR.LE gsb0, 0x0 ;  /* 0x00008000000079c5 */ /* 0x000fe40000010000 */
[----:B------:R-:W-:-:S06]  /*86d0*/  WARPGROUP.ARRIVE ;  /* 0x00000000000079c5 */ /* 0x000fcc0000000000 */
[----:B------:R-:W-:Y:S03]  /*86e0*/  QGMMA.64x16x32.F32.E4M3.E4M3 R192, gdesc[UR28], R192, UP0, gsb0 ;  /* 0x002000001cc079f3 */ /* 0x000fe6000b8008c0 */
[----:B------:R-:W-:Y:S02]  /*86f0*/  WARPGROUP.DEPBAR.LE gsb0, 0x0 ;  /* 0x00008000000079c5 */ /* 0x000fe40000010000 */
[----:B------:R-:W-:-:S06]  /*8700*/  WARPGROUP.ARRIVE ;  /* 0x00000000000079c5 */ /* 0x000fcc0000000000 */
[----:B------:R-:W-:Y:S01]  /*8710*/  QGMMA.64x16x32.F32.E4M3.E4M3 R176, gdesc[UR36], R176, UP0, gsb0 ;  /* 0x0020000024b079f3 */ /* 0x000fe2000b8008b0 */
[----:B------:R-:W-:Y:S02]  /*8720*/  UIADD3 UR7, UR14, 0x200, URZ ;  /* 0x000002000e077890 */ /* 0x000fe4000fffe03f */
[----:B------:R-:W-:Y:S01]  /*8730*/  UMOV UR57, UR14 ;  /* 0x0000000e00397c82 */ /* 0x000fe20008000000 */
[----:B------:R-:W-:Y:S01]  /*8740*/  UIADD3 UR14, UR5, 0x180, URZ ;  /* 0x00000180050e7890 */ /* 0x000fe2000fffe03f */
[----:B------:R-:W-:Y:S01]  /*8750*/  UMOV UR12, UR22 ;  /* 0x00000016000c7c82 */ /* 0x000fe20008000000 */
[----:B------:R-:W-:Y:S01]  /*8760*/  UMOV UR13, UR23 ;  /* 0x00000017000d7c82 */ /* 0x000fe20008000000 */
[----:B------:R-:W-:Y:S01]  /*8770*/  UMOV UR28, UR12 ;  /* 0x0000000c001c7c82 */ /* 0x000fe20008000000 */
[----:B------:R-:W-:Y:S01]  /*8780*/  UMOV UR29, UR13 ;  /* 0x0000000d001d7c82 */ /* 0x000fe20008000000 */
[----:B------:R-:W-:Y:S01]  /*8790*/  UMOV UR12, UR8 ;  /* 0x00000008000c7c82 */ /* 0x000fe20008000000 */
[----:B------:R-:W-:Y:S01]  /*87a0*/  UMOV UR13, UR9 ;  /* 0x00000009000d7c82 */ /* 0x000fe20008000000 */
[----:B------:R-:W-:Y:S01]  /*87b0*/  UMOV UR15, 0x80000020 ;  /* 0x80000020000f7882 */ /* 0x000fe20000000000 */
[----:B------:R-:W-:-:S02]  /*87c0*/  WARPGROUP.DEPBAR.LE gsb0, 0x0 ;  /* 0x00008000000079c5 */ /* 0x000fc40000010000 */
[----:B------:R-:W-:-:S06]  /*87d0*/  WARPGROUP.ARRIVE ;  /* 0x00000000000079c5 */ /* 0x000fcc0000000000 */
[----:B------:R-:W-:Y:S01]  /*87e0*/  QGMMA.64x16x32.F32.E4M3.E4M3 R160, gdesc[UR12], R160, UP0, gsb0 ;  /* 0x002000000ca079f3 */ /* 0x000fe2000b8008a0 */
[----:B------:R-:W-:Y:S01]  /*87f0*/  UIADD3 UR42, UR5, 0x1c0, URZ ;  /* 0x000001c0052a7890 */ /* 0x000fe2000fffe03f */
[----:B------:R-:W-:Y:S01]  /*8800*/  UMOV UR40, UR8 ;  /* 0x0000000800287c82 */ /* 0x000fe20008000000 */
[----:B------:R-:W-:Y:S01]  /*8810*/  UMOV UR41, UR9 ;  /* 0x0000000900297c82 */ /* 0x000fe20008000000 */
[----:B------:R-:W-:Y:S01]  /*8820*/  UMOV UR43, 0x80000020 ;  /* 0x80000020002b7882 */ /* 0x000fe20000000000 */
[----:B------:R-:W-:Y:S02]  /*8830*/  WARPGROUP.DEPBAR.LE gsb0, 0x0 ;  /* 0x00008000000079c5 */ /* 0x000fe40000010000 */
[----:B------:R-:W-:-:S06]  /*8840*/  WARPGROUP.ARRIVE ;  /* 0x00000000000079c5 */ /* 0x000fcc0000000000 */
[----:B------:R-:W-:Y:S01]  /*8850*/  QGMMA.64x16x32.F32.E4M3.E4M3 R144, gdesc[UR40], R144, UP0, gsb0 ;  /* 0x00200000289079f3 */ /* 0x000fe2000b800890 */
        /* <DEDUP_REMOVED lines=33> */
[----:B------:R-:W-:Y:S02]  /*8a70*/  IMAD.MOV.U32 R13, RZ, RZ, R206 ;  /* 0x000000ffff0d7224 */ /* 0x000fe400078e00ce */
[----:B------:R-:W-:Y:S02]  /*8a80*/  IMAD.MOV.U32 R12, RZ, RZ, R207 ;  /* 0x000000ffff0c7224 */ /* 0x000fe400078e00cf */
[----:B------:R-:W-:Y:S01]  /*8a90*/  IMAD.MOV.U32 R15, RZ, RZ, R204 ;  /* 0x000000ffff0f7224 */ /* 0x000fe200078e00cc */
[----:B------:R-:W2:Y:S01]  /*8aa0*/  LDL.LU.64 R206, [R1+0x598] ;  /* 0x0005980001ce7983 */ /* 0x000ea20000300a00 */
[----:B------:R-:W-:Y:S02]  /*8ab0*/  IMAD.MOV.U32 R14, RZ, RZ, R205 ;  /* 0x000000ffff0e7224 */ /* 0x000fe400078e00cd */
[----:B------:R-:W-:Y:S01]  /*8ac0*/  IMAD.MOV.U32 R17, RZ, RZ, R202 ;  /* 0x000000ffff117224 */ /* 0x000fe200078e00ca */
[----:B------:R-:W2:Y:S01]  /*8ad0*/  LDL.LU.64 R204, [R1+0x590] ;  /* 0x0005900001cc7983 */ /* 0x000ea20000300a00 */
[----:B------:R-:W-:-:S02]  /*8ae0*/  IMAD.MOV.U32 R16, RZ, RZ, R203 ;  /* 0x000000ffff107224 */ /* 0x000fc400078e00cb */
[----:B------:R-:W-:Y:S01]  /*8af0*/  IMAD.MOV.U32 R19, RZ, RZ, R200 ;  /* 0x000000ffff137224 */ /* 0x000fe200078e00c8 */
[----:B------:R-:W2:Y:S01]  /*8b00*/  LDL.LU.64 R202, [R1+0x588] ;  /* 0x0005880001ca7983 */ /* 0x000ea20000300a00 */
[----:B------:R-:W-:Y:S01]  /*8b10*/  IMAD.MOV.U32 R18, RZ, RZ, R201 ;  /* 0x000000ffff127224 */ /* 0x000fe200078e00c9 */
[----:B------:R-:W-:Y:S02]  /*8b20*/  UMOV UR32, UR8 ;  /* 0x0000000800207c82 */ /* 0x000fe40008000000 */
[----:B------:R-:W2:Y:S01]  /*8b30*/  LDL.LU.64 R200, [R1+0x580] ;  /* 0x0005800001c87983 */ /* 0x000ea20000300a00 */
[----:B------:R-:W-:Y:S01]  /*8b40*/  UMOV UR33, UR9 ;  /* 0x0000000900217c82 */ /* 0x000fe20008000000 */
[----:B------:R-:W-:Y:S02]  /*8b50*/  UMOV UR35, 0x80000020 ;  /* 0x8000002000237882 */ /* 0x000fe40000000000 */
[----:B------:R-:W-:Y:S04]  /*8b60*/  STL.64 [R1], R220 ;  /* 0x000000dc01007387 */ /* 0x000fe80000100a00 */
[----:B------:R-:W-:Y:S04]  /*8b70*/  STL.64 [R1+0x8], R222 ;  /* 0x000008de01007387 */ /* 0x000fe80000100a00 */
[----:B------:R-:W-:Y:S04]  /*8b80*/  STL.64 [R1+0x10], R224 ;  /* 0x000010e001007387 */ /* 0x000fe80000100a00 */
[----:B------:R0:W-:Y:S04]  /*8b90*/  STL.64 [R1+0x18], R226 ;  /* 0x000018e201007387 */ /* 0x0001e80000100a00 */
[----:B0-----:R0:W5:Y:S04]  /*8ba0*/  LDL.LU.64 R226, [R1+0x578] ;  /* 0x0005780001e27983 */ /* 0x0011680000300a00 */
[----:B------:R0:W5:Y:S01]  /*8bb0*/  LDL.LU.64 R224, [R1+0x570] ;  /* 0x0005700001e07983 */ /* 0x0001620000300a00 */
[----:B------:R-:W-:-:S02]  /*8bc0*/  WARPGROUP.DEPBAR.LE gsb0, 0x0 ;  /* 0x00008000000079c5 */ /* 0x000fc40000010000 */
[----:B------:R-:W-:Y:S01]  /*8bd0*/  WARPGROUP.ARRIVE ;  /* 0x00000000000079c5 */ /* 0x000fe20000000000 */
[----:B------:R-:W3:Y:S04]  /*8be0*/  LDL.LU.64 R222, [R1+0x568] ;  /* 0x0005680001de7983 */ /* 0x000ee80000300a00 */
[----:B------:R-:W3:Y:S01]  /*8bf0*/  LDL.LU.64 R220, [R1+0x560] ;  /* 0x0005600001dc7983 */ /* 0x000ee20000300a00 */
[----:B------:R-:W-:Y:S03]  /*8c00*/  QGMMA.64x16x32.F32.E4M3.E4M3 R64, gdesc[UR32], R64, UP0, gsb0 ;  /* 0x00200000204079f3 */ /* 0x000fe6000b800840 */
[----:B------:R-:W-:Y:S04]  /*8c10*/  STL.64 [R1+0x4d0], R214 ;  /* 0x0004d0d601007387 */ /* 0x000fe80000100a00 */
[----:B------:R-:W-:Y:S04]  /*8c20*/  STL.64 [R1+0x4c8], R212 ;  /* 0x0004c8d401007387 */ /* 0x000fe80000100a00 */
[----:B------:R-:W-:Y:S04]  /*8c30*/  STL.64 [R1+0x4c0], R210 ;  /* 0x0004c0d201007387 */ /* 0x000fe80000100a00 */
[----:B------:R1:W-:Y:S04]  /*8c40*/  STL.64 [R1+0x4b8], R208 ;  /* 0x0004b8d001007387 */ /* 0x0003e80000100a00 */
[----:B-1----:R-:W4:Y:S04]  /*8c50*/  LDL.LU.64 R208, [R1] ;  /* 0x0000000001d07983 */ /* 0x002f280000300a00 */
[----:B------:R-:W2:Y:S04]  /*8c60*/  LDL.LU.64 R210, [R1+0x8] ;  /* 0x0000080001d27983 */ /* 0x000ea80000300a00 */
[----:B------:R-:W3:Y:S04]  /*8c70*/  LDL.LU.64 R212, [R1+0x10] ;  /* 0x0000100001d47983 */ /* 0x000ee80000300a00 */
[----:B------:R-:W4:Y:S01]  /*8c80*/  LDL.LU.64 R214, [R1+0x18] ;  /* 0x0000180001d67983 */ /* 0x000f220000300a00 */
[----:B------:R-:W-:Y:S01]  /*8c90*/  UIADD3 UR54, UR5, 0x340, URZ ;  /* 0x0000034005367890 */ /* 0x000fe2000fffe03f */
        /* <DEDUP_REMOVED lines=14> */
[----:B------:R-:W-:Y:S01]  /*8d80*/  UMOV UR25, 0x80000020 ;  /* 0x8000002000197882 */ /* 0x000fe20000000000 */
[----:B------:R-:W-:Y:S02]  /*8d90*/  WARPGROUP.DEPBAR.LE gsb0, 0x0 ;  /* 0x00008000000079c5 */ /* 0x000fe40000010000 */
[----:B------:R-:W-:-:S06]  /*8da0*/  WARPGROUP.ARRIVE ;  /* 0x00000000000079c5 */ /* 0x000fcc0000000000 */
[----:B------:R-:W-:Y:S01]  /*8db0*/  QGMMA.64x16x32.F32.E4M3.E4M3 R24, gdesc[UR24], R24, UP0, gsb0 ;  /* 0x00200000181879f3 */ /* 0x000fe2000b800818 */
[----:B------:R-:W-:Y:S01]  /*8dc0*/  UMOV UR26, UR54 ;  /* 0x00000036001a7c82 */ /* 0x000fe20008000000 */
[----:B------:R-:W-:Y:S01]  /*8dd0*/  UMOV UR27, UR55 ;  /* 0x00000037001b7c82 */ /* 0x000fe20008000000 */
        /* <DEDUP_REMOVED lines=8> */
[----:B----4-:R1:W-:Y:S04]  /*8e60*/  STL.64 [R1+0x4f8], R214 ;  /* 0x0004f8d601007387 */ /* 0x0103e80000100a00 */
[----:B---3--:R3:W-:Y:S04]  /*8e70*/  STL.64 [R1+0x4f0], R212 ;  /* 0x0004f0d401007387 */ /* 0x0087e80000100a00 */
[----:B--2---:R2:W-:Y:S01]  /*8e80*/  STL.64 [R1+0x4e8], R210 ;  /* 0x0004e8d201007387 */ /* 0x0045e20000100a00 */
[----:B-1----:R-:W-:-:S02]  /*8e90*/  IMAD.MOV.U32 R214, RZ, RZ, R13 ;  /* 0x000000ffffd67224 */ /* 0x002fc400078e000d */
[----:B------:R-:W-:Y:S01]  /*8ea0*/  IMAD.MOV.U32 R215, RZ, RZ, R12 ;  /* 0x000000ffffd77224 */ /* 0x000fe200078e000c */
[----:B------:R1:W-:Y:S01]  /*8eb0*/  STL.64 [R1+0x4e0], R208 ;  /* 0x0004e0d001007387 */ /* 0x0003e20000100a00 */
[----:B---3--:R-:W-:Y:S02]  /*8ec0*/  IMAD.MOV.U32 R212, RZ, RZ, R15 ;  /* 0x000000ffffd47224 */ /* 0x008fe400078e000f */
[----:B------:R-:W-:Y:S02]  /*8ed0*/  IMAD.MOV.U32 R213, RZ, RZ, R14 ;  /* 0x000000ffffd57224 */ /* 0x000fe400078e000e */
[----:B--2---:R-:W-:Y:S02]  /*8ee0*/  IMAD.MOV.U32 R210, RZ, RZ, R17 ;  /* 0x000000ffffd27224 */ /* 0x004fe400078e0011 */
[----:B------:R-:W-:Y:S01]  /*8ef0*/  IMAD.MOV.U32 R211, RZ, RZ, R16 ;  /* 0x000000ffffd37224 */ /* 0x000fe200078e0010 */
[----:B------:R2:W-:Y:S01]  /*8f00*/  STL.64 [R1+0x518], R214 ;  /* 0x000518d601007387 */ /* 0x0005e20000100a00 */
[----:B-1----:R-:W-:-:S02]  /*8f10*/  IMAD.MOV.U32 R208, RZ, RZ, R19 ;  /* 0x000000ffffd07224 */ /* 0x002fc400078e0013 */
[----:B------:R-:W-:Y:S01]  /*8f20*/  IMAD.MOV.U32 R209, RZ, RZ, R18 ;  /* 0x000000ffffd17224 */ /* 0x000fe200078e0012 */
[----:B------:R1:W-:Y:S04]  /*8f30*/  STL.64 [R1+0x510], R212 ;  /* 0x000510d401007387 */ /* 0x0003e80000100a00 */
[----:B------:R3:W-:Y:S01]  /*8f40*/  STL.64 [R1+0x508], R210 ;  /* 0x000508d201007387 */ /* 0x0007e20000100a00 */
[----:B--2---:R-:W-:Y:S02]  /*8f50*/  IMAD.MOV.U32 R214, RZ, RZ, R5 ;  /* 0x000000ffffd67224 */ /* 0x004fe400078e0005 */
[----:B------:R-:W-:Y:S01]  /*8f60*/  IMAD.MOV.U32 R215, RZ, RZ, R4 ;  /* 0x000000ffffd77224 */ /* 0x000fe200078e0004 */
[----:B------:R2:W-:Y:S01]  /*8f70*/  STL.64 [R1+0x500], R208 ;  /* 0x000500d001007387 */ /* 0x0005e20000100a00 */
[----:B-1----:R-:W-:-:S02]  /*8f80*/  IMAD.MOV.U32 R212, RZ, RZ, R7 ;  /* 0x000000ffffd47224 */ /* 0x002fc400078e0007 */
[----:B------:R-:W-:Y:S02]  /*8f90*/  IMAD.MOV.U32 R213, RZ, RZ, R6 ;  /* 0x000000ffffd57224 */ /* 0x000fe400078e0006 */
[----:B---3--:R-:W-:Y:S02]  /*8fa0*/  IMAD.MOV.U32 R210, RZ, RZ, R9 ;  /* 0x000000ffffd27224 */ /* 0x008fe400078e0009 */
[----:B------:R-:W-:Y:S02]  /*8fb0*/  IMAD.MOV.U32 R211, RZ, RZ, R8 ;  /* 0x000000ffffd37224 */ /* 0x000fe400078e0008 */
[----:B--2---:R-:W-:Y:S02]  /*8fc0*/  IMAD.MOV.U32 R208, RZ, RZ, R11 ;  /* 0x000000ffffd07224 */ /* 0x004fe400078e000b */
[----:B------:R-:W-:Y:S01]  /*8fd0*/  IMAD.MOV.U32 R209, RZ, RZ, R10 ;  /* 0x000000ffffd17224 */ /* 0x000fe200078e000a */
[----:B------:R-:W-:Y:S04]  /*8fe0*/  STL.64 [R1+0x538], R214 ;  /* 0x000538d601007387 */ /* 0x000fe80000100a00 */
[----:B------:R-:W-:Y:S04]  /*8ff0*/  STL.64 [R1+0x530], R212 ;  /* 0x000530d401007387 */ /* 0x000fe80000100a00 */
[----:B------:R-:W-:Y:S04]  /*9000*/  STL.64 [R1+0x528], R210 ;  /* 0x000528d201007387 */ /* 0x000fe80000100a00 */
[----:B------:R1:W-:Y:S04]  /*9010*/  STL.64 [R1+0x520], R208 ;  /* 0x000520d001007387 */ /* 0x0003e80000100a00 */
[----:B-1----:R-:W2:Y:S04]  /*9020*/  LDL.LU.64 R208, [R1+0x60] ;  /* 0x0000600001d07983 */ /* 0x002ea80000300a00 */
[----:B------:R-:W3:Y:S04]  /*9030*/  LDL.LU.64 R210, [R1+0x68] ;  /* 0x0000680001d27983 */ /* 0x000ee80000300a00 */
[----:B------:R-:W4:Y:S04]  /*9040*/  LDL.LU.64 R212, [R1+0x70] ;  /* 0x0000700001d47983 */ /* 0x000f280000300a00 */
[----:B------:R-:W2:Y:S01]  /*9050*/  LDL.LU.64 R214, [R1+0x78] ;  /* 0x0000780001d67983 */ /* 0x000ea20000300a00 */
[----:B------:R-:W-:-:S02]  /*9060*/  WARPGROUP.DEPBAR.LE gsb0, 0x0 ;  /* 0x00008000000079c5 */ /* 0x000fc40000010000 */
[----:B------:R-:W-:Y:S01]  /*9070*/  WARPGROUP.ARRIVE ;  /* 0x00000000000079c5 */ /* 0x000fe20000000000 */
[----:B------:R-:W-:Y:S01]  /*9080*/  UMOV UR26, UR50 ;  /* 0x00000032001a7c82 */ /* 0x000fe20008000000 */
[----:B------:R-:W-:-:S04]  /*9090*/  UMOV UR27, UR51 ;  /* 0x00000033001b7c82 */ /* 0x000fc80008000000 */
        /* <DEDUP_REMOVED lines=23> */
[----:B------:R-:W-:Y:S01]  /*9210*/  UIADD3 UR12, UR57, 0x2, URZ ;  /* 0x00000002390c7890 */ /* 0x000fe2000fffe03f */
[----:B------:R-:W-:-:S06]  /*9220*/  UMOV UR13, UR25 ;  /* 0x00000019000d7c82 */ /* 0x000fcc0008000000 */
[----:B------:R-:W-:Y:S01]  /*9230*/  UMOV UR8, UR12 ;  /* 0x0000000c00087c82 */ /* 0x000fe20008000000 */
[----:B------:R-:W-:Y:S01]  /*9240*/  UMOV UR12, UR24 ;  /* 0x00000018000c7c82 */ /* 0x000fe20008000000 */
[----:B--2---:R-:W-:Y:S04]  /*9250*/  STL.64 [R1+0x558], R214 ;  /* 0x000558d601007387 */ /* 0x004fe80000100a00 */
[----:B----4-:R-:W-:Y:S04]  /*9260*/  STL.64 [R1+0x550], R212 ;  /* 0x000550d401007387 */ /* 0x010fe80000100a00 */
[----:B---3--:R-:W-:Y:S04]  /*9270*/  STL.64 [R1+0x548], R210 ;  /* 0x000548d201007387 */ /* 0x008fe80000100a00 */
[----:B------:R1:W-:Y:S01]  /*9280*/  STL.64 [R1+0x540], R208 ;  /* 0x000540d001007387 */ /* 0x0003e20000100a00 */
[----:B------:R-:W-:-:S02]  /*9290*/  WARPGROUP.DEPBAR.LE gsb0, 0x0 ;  /* 0x00008000000079c5 */ /* 0x000fc40000010000 */
[----:B------:R-:W-:-:S06]  /*92a0*/  WARPGROUP.ARRIVE ;  /* 0x00000000000079c5 */ /* 0x000fcc0000000000 */
[----:B------:R-:W-:Y:S01]  /*92b0*/  QGMMA.64x16x32.F32.E4M3.E4M3 R152, gdesc[UR12], R152, UP0, gsb0 ;  /* 0x002000000c9879f3 */ /* 0x000fe2000b800898 */
[----:B-1----:R-:W2:Y:S04]  /*92c0*/  LDL.LU.64 R208, [R1+0x20] ;  /* 0x0000200001d07983 */ /* 0x002ea80000300a00 */
[----:B------:R-:W2:Y:S04]  /*92d0*/  LDL.LU.64 R210, [R1+0x28] ;  /* 0x0000280001d27983 */ /* 0x000ea80000300a00 */
[----:B------:R-:W2:Y:S04]  /*92e0*/  LDL.LU.64 R212, [R1+0x30] ;  /* 0x0000300001d47983 */ /* 0x000ea80000300a00 */
[----:B------:R-:W2:Y:S01]  /*92f0*/  LDL.LU.64 R214, [R1+0x38] ;  /* 0x0000380001d67983 */ /* 0x000ea20000300a00 */
[----:B------:R-:W-:Y:S01]  /*9300*/  UMOV UR20, UR24 ;  /* 0x0000001800147c82 */ /* 0x000fe20008000000 */
[----:B------:R-:W-:Y:S01]  /*9310*/  UMOV UR21, UR25 ;  /* 0x0000001900157c82 */ /* 0x000fe20008000000 */
[----:B------:R-:W-:Y:S01]  /*9320*/  UMOV UR22, UR38 ;  /* 0x0000002600167c82 */ /* 0x000fe20008000000 */
[----:B------:R-:W-:Y:S01]  /*9330*/  UMOV UR23, UR39 ;  /* 0x0000002700177c82 */ /* 0x000fe20008000000 */
[----:B------:R-:W-:-:S02]  /*9340*/  WARPGROUP.DEPBAR.LE gsb0, 0x0 ;  /* 0x00008000000079c5 */ /* 0x000fc40000010000 */
        /* <DEDUP_REMOVED lines=30> */
[----:B--2---:R-:W-:-:S06]  /*9530*/  WARPGROUP.ARRIVE ;  /* 0x00000000000079c5 */ /* 0x004fcc0000000000 */
[----:B------:R-:W-:Y:S03]  /*9540*/  QGMMA.64x16x32.F32.E4M3.E4M3 R208, gdesc[UR48], R208, UP0, gsb0 ;  /* 0x0020000030d079f3 */ /* 0x000fe6000b8008d0 */
[----:B------:R-:W-:Y:S02]  /*9550*/  WARPGROUP.DEPBAR.LE gsb0, 0x0 ;  /* 0x00008000000079c5 */ /* 0x000fe40000010000 */
[----:B------:R-:W-:Y:S02]  /*9560*/  IMAD.MOV.U32 R5, RZ, RZ, R214 ;  /* 0x000000ffff057224 */ /* 0x000fe400078e00d6 */
[----:B------:R-:W-:Y:S02]  /*9570*/  IMAD.MOV.U32 R4, RZ, RZ, R215 ;  /* 0x000000ffff047224 */ /* 0x000fe400078e00d7 */
[----:B------:R-:W-:Y:S01]  /*9580*/  IMAD.MOV.U32 R8, RZ, RZ, R212 ;  /* 0x000000ffff087224 */ /* 0x000fe200078e00d4 */
[----:B------:R-:W2:Y:S01]  /*9590*/  LDL.LU.64 R214, [R1+0x558] ;  /* 0x0005580001d67983 */ /* 0x000ea20000300a00 */
        /* <DEDUP_REMOVED lines=8> */
[----:B------:R-:W-:Y:S01]  /*9620*/  UMOV UR52, UR24 ;  /* 0x0000001800347c82 */ /* 0x000fe20008000000 */
[----:B------:R-:W-:Y:S01]  /*9630*/  UMOV UR53, UR25 ;  /* 0x0000001900357c82 */ /* 0x000fe20008000000 */
[----:B------:R-:W-:Y:S01]  /*9640*/  UMOV UR54, UR10 ;  /* 0x0000000a00367c82 */ /* 0x000fe20008000000 */
[----:B------:R-:W-:Y:S01]  /*9650*/  UMOV UR55, UR11 ;  /* 0x0000000b00377c82 */ /* 0x000fe20008000000 */
        /* <DEDUP_REMOVED lines=16> */
[----:B------:R-:W-:Y:S01]  /*9760*/  UMOV UR9, 0x80000020 ;  /* 0x8000002000097882 */ /* 0x000fe20000000000 */
[----:B------:R-:W-:-:S05]  /*9770*/  UMOV UR11, 0x80000020 ;  /* 0x80000020000b7882 */ /* 0x000fca0000000000 */
[----:B------:R-:W-:Y:S01]  /*9780*/  UMOV UR10, UR7 ;  /* 0x00000007000a7c82 */ /* 0x000fe20008000000 */
[----:B--2---:R-:W-:-:S06]  /*9790*/  WARPGROUP.ARRIVE ;  /* 0x00000000000079c5 */ /* 0x004fcc0000000000 */
[----:B------:R-:W-:Y:S03]  /*97a0*/  QGMMA.64x16x32.F32.E4M3.E4M3 R208, gdesc[UR8], R208, gsb0 ;  /* 0x0020000008d079f3 */ /* 0x000fe600080008d0 */
[----:B------:R-:W-:Y:S02]  /*97b0*/  WARPGROUP.DEPBAR.LE gsb0, 0x0 ;  /* 0x00008000000079c5 */ /* 0x000fe40000010000 */
[----:B------:R-:W-:Y:S04]  /*97c0*/  STL.64 [R1+0x80], R208 ;  /* 0x000080d001007387 */ /* 0x000fe80000100a00 */
[----:B------:R-:W-:Y:S04]  /*97d0*/  STL.64 [R1+0x88], R210 ;  /* 0x000088d201007387 */ /* 0x000fe80000100a00 */
[----:B------:R-:W-:Y:S04]  /*97e0*/  STL.64 [R1+0x90], R212 ;  /* 0x000090d401007387 */ /* 0x000fe80000100a00 */
[----:B------:R1:W-:Y:S04]  /*97f0*/  STL.64 [R1+0x98], R214 ;  /* 0x000098d601007387 */ /* 0x0003e80000100a00 */
[----:B-1----:R-:W2:Y:S04]  /*9800*/  LDL.LU.64 R214, [R1+0x518] ;  /* 0x0005180001d67983 */ /* 0x002ea80000300a00 */
[----:B------:R-:W2:Y:S04]  /*9810*/  LDL.LU.64 R212, [R1+0x510] ;  /* 0x0005100001d47983 */ /* 0x000ea80000300a00 */
[----:B------:R-:W2:Y:S04]  /*9820*/  LDL.LU.64 R210, [R1+0x508] ;  /* 0x0005080001d27983 */ /* 0x000ea80000300a00 */
[----:B------:R-:W2:Y:S01]  /*9830*/  LDL.LU.64 R208, [R1+0x500] ;  /* 0x0005000001d07983 */ /* 0x000ea20000300a00 */
[----:B------:R-:W-:Y:S01]  /*9840*/  UIADD3 UR14, UR5, 0x42, URZ ;  /* 0x00000042050e7890 */ /* 0x000fe2000fffe03f */
[----:B------:R-:W-:Y:S01]  /*9850*/  UMOV UR16, UR8 ;  /* 0x0000000800107c82 */ /* 0x000fe20008000000 */
[----:B------:R-:W-:Y:S01]  /*9860*/  UMOV UR17, UR9 ;  /* 0x0000000900117c82 */ /* 0x000fe20008000000 */
[----:B------:R-:W-:Y:S01]  /*9870*/  MOV R6, UR16 ;  /* 0x0000001000067c02 */ /* 0x000fe20008000f00 */
[----:B------:R-:W-:Y:S01]  /*9880*/  UMOV UR16, UR8 ;  /* 0x0000000800107c82 */ /* 0x000fe20008000000 */
[----:B------:R-:W-:Y:S01]  /*9890*/  MOV R21, UR17 ;  /* 0x0000001100157c02 */ /* 0x000fe20008000f00 */
[----:B------:R-:W-:Y:S01]  /*98a0*/  UMOV UR17, UR9 ;  /* 0x0000000900117c82 */ /* 0x000fe20008000000 */
[----:B------:R-:W-:Y:S01]  /*98b0*/  UMOV UR18, UR14 ;  /* 0x0000000e00127c82 */ /* 0x000fe20008000000 */
[----:B------:R-:W-:Y:S01]  /*98c0*/  UMOV UR19, 0x80000020 ;  /* 0x8000002000137882 */ /* 0x000fe20000000000 */
        /* <DEDUP_REMOVED lines=14> */
[----:B------:R-:W-:-:S04]  /*99b0*/  UMOV UR55, 0x80000020 ;  /* 0x8000002000377882 */ /* 0x000fc80000000000 */
[----:B------:R-:W-:Y:S01]  /*99c0*/  UMOV UR54, UR15 ;  /* 0x0000000f00367c82 */ /* 0x000fe20008000000 */
[----:B------:R-:W-:Y:S02]  /*99d0*/  R2UR UR17, R21 ;  /* 0x00000000151172ca */ /* 0x000fe400000e0000 */
[----:B------:R0:W5:Y:S01]  /*99e0*/  LDL.LU R21, [R1+0x4d8] ;  /* 0x0004d80001157983 */ /* 0x0001620000300800 */
[----:B------:R-:W-:Y:S01]  /*99f0*/  R2UR UR16, R6 ;  /* 0x00000000061072ca */ /* 0x000fe200000e0000 */
[----:B--2---:R-:W-:-:S06]  /*9a00*/  WARPGROUP.ARRIVE ;  /* 0x00000000000079c5 */ /* 0x004fcc0000000000 */
[----:B------:R-:W-:Y:S03]  /*9a10*/  QGMMA.64x16x32.F32.E4M3.E4M3 R208, gdesc[UR52], R208, gsb0 ;  /* 0x0020000034d079f3 */ /* 0x000fe600080008d0 */
[----:B------:R-:W-:Y:S02]  /*9a20*/  WARPGROUP.DEPBAR.LE gsb0, 0x0 ;  /* 0x00008000000079c5 */ /* 0x000fe40000010000 */
[----:B------:R-:W-:Y:S04]  /*9a30*/  STL.64 [R1], R208 ;  /* 0x000000d001007387 */ /* 0x000fe80000100a00 */
[----:B------:R-:W-:Y:S01]  /*9a40*/  STL.64 [R1+0x8], R210 ;  /* 0x000008d201007387 */ /* 0x000fe20000100a00 */
[----:B------:R-:W-:-:S03]  /*9a50*/  IMAD.MOV.U32 R6, RZ, RZ, R211 ;  /* 0x000000ffff067224 */ /* 0x000fc600078e00d3 */
        /* <DEDUP_REMOVED lines=11> */
[----:B------:R-:W-:Y:S01]  /*9b10*/  UMOV UR30, UR18 ;  /* 0x00000012001e7c82 */ /* 0x000fe20008000000 */
[----:B------:R-:W-:Y:S01]  /*9b20*/  UIADD3 UR18, UR5, 0x102, URZ ;  /* 0x0000010205127890 */ /* 0x000fe2000fffe03f */
        /* <DEDUP_REMOVED lines=12> */
[----:B--2---:R-:W-:-:S06]  /*9bf0*/  WARPGROUP.ARRIVE ;  /* 0x00000000000079c5 */ /* 0x004fcc0000000000 */
[----:B------:R-:W-:Y:S03]  /*9c00*/  QGMMA.64x16x32.F32.E4M3.E4M3 R208, gdesc[UR12], R208, gsb0 ;  /* 0x002000000cd079f3 */ /* 0x000fe600080008d0 */
[----:B------:R-:W-:Y:S02]  /*9c10*/  WARPGROUP.DEPBAR.LE gsb0, 0x0 ;  /* 0x00008000000079c5 */ /* 0x000fe40000010000 */
[----:B------:R-:W-:-:S06]  /*9c20*/  WARPGROUP.ARRIVE ;  /* 0x00000000000079c5 */ /* 0x000fcc0000000000 */
[----:B------:R-:W-:Y:S03]  /*9c30*/  QGMMA.64x16x32.F32.E4M3.E4M3 R192, gdesc[UR16], R192, gsb0 ;  /* 0x0020000010c079f3 */ /* 0x000fe600080008c0 */
[----:B------:R-:W-:Y:S02]  /*9c40*/  WARPGROUP.DEPBAR.LE gsb0, 0x0 ;  /* 0x00008000000079c5 */ /* 0x000fe40000010000 */
[----:B------:R-:W-:-:S06]  /*9c50*/  WARPGROUP.ARRIVE ;  /* 0x00000000000079c5 */ /* 0x000fcc0000000000 */
[----:B------:R-:W-:Y:S01]  /*9c60*/  QGMMA.64x16x32.F32.E4M3.E4M3 R176, gdesc[UR20], R176, gsb0 ;  /* 0x0020000014b079f3 */ /* 0x000fe200080008b0 */
[----:B------:R-:W-:Y:S01]  /*9c70*/  UMOV UR12, UR26 ;  /* 0x0000001a000c7c82 */ /* 0x000fe20008000000 */
[----:B------:R-:W-:Y:S01]  /*9c80*/  UIADD3 UR26, UR5, 0x182, URZ ;  /* 0x00000182051a7890 */ /* 0x000fe2000fffe03f */
[----:B------:R-:W-:Y:S01]  /*9c90*/  UMOV UR13, UR27 ;  /* 0x0000001b000d7c82 */ /* 0x000fe20008000000 */
[----:B------:R-:W-:Y:S01]  /*9ca0*/  UMOV UR27, 0x80000020 ;  /* 0x80000020001b7882 */ /* 0x000fe20000000000 */
        /* <DEDUP_REMOVED lines=52> */
[----:B------:R-:W-:Y:S02]  /*9ff0*/  UIADD3 UR58, UR5, 0x382, URZ ;  /* 0x00000382053a7890 */ /* 0x000fe4000fffe03f */
[----:B------:R-:W-:Y:S01]  /*a000*/  UIADD3 UR5, UR57, 0x202, URZ ;  /* 0x0000020239057890 */ /* 0x000fe2000fffe03f */
[----:B------:R-:W-:Y:S02]  /*a010*/  UMOV UR56, UR8 ;  /* 0x0000000800387c82 */ /* 0x000fe40008000000 */
[----:B------:R-:W-:Y:S01]  /*a020*/  UMOV UR57, UR9 ;  /* 0x0000000900397c82 */ /* 0x000fe20008000000 */
[----:B------:R-:W-:Y:S01]  /*a030*/  UMOV UR59, 0x80000020 ;  /* 0x80000020003b7882 */ /* 0x000fe20000000000 */
[----:B------:R-:W-:Y:S02]  /*a040*/  WARPGROUP.DEPBAR.LE gsb0, 0x0 ;  /* 0x00008000000079c5 */ /* 0x000fe40000010000 */
[----:B------:R-:W-:-:S06]  /*a050*/  WARPGROUP.ARRIVE ;  /* 0x00000000000079c5 */ /* 0x000fcc0000000000 */
[----:B------:R-:W-:Y:S01]  /*a060*/  QGMMA.64x16x32.F32.E4M3.E4M3 R32, gdesc[UR56], R32, gsb0 ;  /* 0x00200000382079f3 */ /* 0x000fe20008000820 */
[----:B------:R-:W-:Y:S01]  /*a070*/  UMOV UR56, UR5 ;  /* 0x0000000500387c82 */ /* 0x000fe20008000000 */
[----:B------:R-:W-:Y:S01]  /*a080*/  UMOV UR57, 0x80000020 ;  /* 0x8000002000397882 */ /* 0x000fe20000000000 */
[----:B------:R-:W-:Y:S02]  /*a090*/  WARPGROUP.DEPBAR.LE gsb0, 0x0 ;  /* 0x00008000000079c5 */ /* 0x000fe40000010000 */
[----:B------:R-:W-:Y:S01]  /*a0a0*/  WARPGROUP.ARRIVE ;  /* 0x00000000000079c5 */ /* 0x000fe20000000000 */
[----:B------:R-:W-:Y:S01]  /*a0b0*/  UMOV UR8, UR16 ;  /* 0x0000001000087c82 */ /* 0x000fe20008000000 */
[----:B------:R-:W-:Y:S01]  /*a0c0*/  UMOV UR9, UR17 ;  /* 0x0000001100097c82 */ /* 0x000fe20008000000 */
[----:B------:R-:W-:Y:S01]  /*a0d0*/  STL.64 [R1+0x450], R214 ;  /* 0x000450d601007387 */ /* 0x000fe20000100a00 */
[----:B------:R-:W-:Y:S01]  /*a0e0*/  R2UR UR7, R3 ;  /* 0x00000000030772ca */ /* 0x000fe200000e0000 */
[----:B------:R-:W-:Y:S01]  /*a0f0*/  ULDC UR5, c[0x0][0x50c] ;  /* 0x0001430000057ab9 */ /* 0x000fe20000000800 */
[----:B------:R-:W-:Y:S01]  /*a100*/  QGMMA.64x16x32.F32.E4M3.E4M3 R24, gdesc[UR56], R24, gsb0 ;  /* 0x00200000381879f3 */ /* 0x000fe20008000818 */
[----:B------:R-:W-:Y:S01]  /*a110*/  UMOV UR52, UR56 ;  /* 0x0000003800347c82 */ /* 0x000fe20008000000 */
[----:B------:R-:W-:Y:S01]  /*a120*/  UMOV UR53, UR57 ;  /* 0x0000003900357c82 */ /* 0x000fe20008000000 */
[----:B------:R-:W-:-:S02]  /*a130*/  WARPGROUP.DEPBAR.LE gsb0, 0x0 ;  /* 0x00008000000079c5 */ /* 0x000fc40000010000 */
        /* <DEDUP_REMOVED lines=58> */
[----:B------:R-:W-:Y:S04]  /*a4e0*/  STL.64 [R1+0x448], R212 ;  /* 0x000448d401007387 */ /* 0x000fe80000100a00 */
[----:B------:R1:W-:Y:S01]  /*a4f0*/  STL.64 [R1+0x440], R210 ;  /* 0x000440d201007387 */ /* 0x0003e20000100a00 */
[----:B------:R-:W-:-:S02]  /*a500*/  WARPGROUP.DEPBAR.LE gsb0, 0x0 ;  /* 0x00008000000079c5 */ /* 0x000fc40000010000 */
[----:B------:R-:W-:-:S06]  /*a510*/  WARPGROUP.ARRIVE ;  /* 0x00000000000079c5 */ /* 0x000fcc0000000000 */
[----:B------:R-:W-:Y:S01]  /*a520*/  QGMMA.64x16x32.F32.E4M3.E4M3 R216, gdesc[UR12], R216, gsb0 ;  /* 0x002000000cd879f3 */ /* 0x000fe200080008d8 */
[----:B------:R2:W-:Y:S01]  /*a530*/  STL.64 [R1+0x438], R208 ;  /* 0x000438d001007387 */ /* 0x0005e20000100a00 */
[----:B-1----:R-:W-:Y:S02]  /*a540*/  IMAD.MOV.U32 R210, RZ, RZ, R18 ;  /* 0x000000ffffd27224 */ /* 0x002fe400078e0012 */
[----:B------:R-:W-:Y:S02]  /*a550*/  IMAD.MOV.U32 R211, RZ, RZ, R17 ;  /* 0x000000ffffd37224 */ /* 0x000fe400078e0011 */
[----:B------:R-:W-:Y:S02]  /*a560*/  IMAD.MOV.U32 R212, RZ, RZ, R16 ;  /* 0x000000ffffd47224 */ /* 0x000fe400078e0010 */
[----:B------:R-:W-:Y:S02]  /*a570*/  IMAD.MOV.U32 R214, RZ, RZ, R14 ;  /* 0x000000ffffd67224 */ /* 0x000fe400078e000e */
[----:B--2---:R-:W-:-:S02]  /*a580*/  IMAD.MOV.U32 R208, RZ, RZ, R20 ;  /* 0x000000ffffd07224 */ /* 0x004fc400078e0014 */
[----:B------:R0:W5:Y:S01]  /*a590*/  LDL.LU R20, [R1+0x4b4] ;  /* 0x0004b40001147983 */ /* 0x0001620000300800 */
[----:B------:R-:W-:-:S03]  /*a5a0*/  IMAD.MOV.U32 R209, RZ, RZ, R19 ;  /* 0x000000ffffd17224 */ /* 0x000fc600078e0013 */
[----:B------:R0:W5:Y:S01]  /*a5b0*/  LDL.LU R19, [R1+0x4b0] ;  /* 0x0004b00001137983 */ /* 0x0001620000300800 */
[----:B------:R-:W-:-:S03]  /*a5c0*/  IMAD.MOV.U32 R215, RZ, RZ, R13 ;  /* 0x000000ffffd77224 */ /* 0x000fc600078e000d */
[----:B------:R0:W5:Y:S01]  /*a5d0*/  LDL.LU R18, [R1+0x4ac] ;  /* 0x0004ac0001127983 */ /* 0x0001620000300800 */
[----:B------:R-:W-:-:S03]  /*a5e0*/  IMAD.MOV.U32 R213, RZ, RZ, R15 ;  /* 0x000000ffffd57224 */ /* 0x000fc600078e000f */
[----:B------:R0:W5:Y:S04]  /*a5f0*/  LDL.LU R17, [R1+0x4a8] ;  /* 0x0004a80001117983 */ /* 0x0001680000300800 */
[----:B------:R0:W5:Y:S04]  /*a600*/  LDL.LU R16, [R1+0x4a4] ;  /* 0x0004a40001107983 */ /* 0x0001680000300800 */
[----:B------:R0:W5:Y:S04]  /*a610*/  LDL.LU R15, [R1+0x4a0] ;  /* 0x0004a000010f7983 */ /* 0x0001680000300800 */
[----:B------:R0:W5:Y:S04]  /*a620*/  LDL.LU R14, [R1+0x49c] ;  /* 0x00049c00010e7983 */ /* 0x0001680000300800 */
[----:B------:R0:W5:Y:S04]  /*a630*/  LDL.LU R13, [R1+0x498] ;  /* 0x00049800010d7983 */ /* 0x0001680000300800 */
[----:B------:R1:W-:Y:S04]  /*a640*/  STL.64 [R1+0x470], R214 ;  /* 0x000470d601007387 */ /* 0x0003e80000100a00 */
[----:B------:R2:W-:Y:S04]  /*a650*/  STL.64 [R1+0x468], R212 ;  /* 0x000468d401007387 */ /* 0x0005e80000100a00 */
[----:B------:R3:W-:Y:S04]  /*a660*/  STL.64 [R1+0x460], R210 ;  /* 0x000460d201007387 */ /* 0x0007e80000100a00 */
[----:B------:R4:W-:Y:S01]  /*a670*/  STL.64 [R1+0x458], R208 ;  /* 0x000458d001007387 */ /* 0x0009e20000100a00 */
[----:B-1----:R-:W-:-:S02]  /*a680*/  IMAD.MOV.U32 R214, RZ, RZ, R5 ;  /* 0x000000ffffd67224 */ /* 0x002fc400078e0005 */
[----:B------:R-:W-:Y:S02]  /*a690*/  IMAD.MOV.U32 R215, RZ, RZ, R4 ;  /* 0x000000ffffd77224 */ /* 0x000fe400078e0004 */
[----:B--2---:R-:W-:Y:S02]  /*a6a0*/  IMAD.MOV.U32 R212, RZ, RZ, R8 ;  /* 0x000000ffffd47224 */ /* 0x004fe400078e0008 */
[----:B------:R-:W-:Y:S02]  /*a6b0*/  IMAD.MOV.U32 R213, RZ, RZ, R7 ;  /* 0x000000ffffd57224 */ /* 0x000fe400078e0007 */
[----:B---3--:R-:W-:Y:S02]  /*a6c0*/  IMAD.MOV.U32 R210, RZ, RZ, R10 ;  /* 0x000000ffffd27224 */ /* 0x008fe400078e000a */
[----:B------:R-:W-:Y:S02]  /*a6d0*/  IMAD.MOV.U32 R211, RZ, RZ, R9 ;  /* 0x000000ffffd37224 */ /* 0x000fe400078e0009 */
[----:B----4-:R-:W-:-:S02]  /*a6e0*/  IMAD.MOV.U32 R208, RZ, RZ, R12 ;  /* 0x000000ffffd07224 */ /* 0x010fc400078e000c */
[----:B------:R-:W-:Y:S01]  /*a6f0*/  IMAD.MOV.U32 R209, RZ, RZ, R11 ;  /* 0x000000ffffd17224 */ /* 0x000fe200078e000b */
[----:B------:R-:W-:Y:S02]  /*a700*/  WARPGROUP.DEPBAR.LE gsb0, 0x0 ;  /* 0x00008000000079c5 */ /* 0x000fe40000010000 */
[----:B------:R-:W-:Y:S01]  /*a710*/  UMOV UR12, UR56 ;  /* 0x00000038000c7c82 */ /* 0x000fe20008000000 */
[----:B------:R-:W-:Y:S01]  /*a720*/  UMOV UR13, UR57 ;  /* 0x00000039000d7c82 */ /* 0x000fe20008000000 */
[----:B------:R-:W-:Y:S01]  /*a730*/  UMOV UR14, UR8 ;  /* 0x00000008000e7c82 */ /* 0x000fe20008000000 */
[----:B------:R-:W-:Y:S01]  /*a740*/  WARPGROUP.ARRIVE ;  /* 0x00000000000079c5 */ /* 0x000fe20000000000 */
[----:B------:R-:W-:Y:S01]  /*a750*/  UMOV UR15, UR9 ;  /* 0x00000009000f7c82 */ /* 0x000fe20008000000 */
[----:B------:R0:W5:Y:S04]  /*a760*/  LDL.LU R12, [R1+0x494] ;  /* 0x00049400010c7983 */ /* 0x0001680000300800 */
[----:B------:R-:W-:Y:S01]  /*a770*/  QGMMA.64x16x32.F32.E4M3.E4M3 R208, gdesc[UR12], R208, gsb0 ;  /* 0x002000000cd079f3 */ /* 0x000fe200080008d0 */
[----:B------:R0:W5:Y:S04]  /*a780*/  LDL.LU R11, [R1+0x490] ;  /* 0x00049000010b7983 */ /* 0x0001680000300800 */
[----:B------:R0:W5:Y:S04]  /*a790*/  LDL.LU R10, [R1+0x48c] ;  /* 0x00048c00010a7983 */ /* 0x0001680000300800 */
[----:B------:R0:W5:Y:S04]  /*a7a0*/  LDL.LU R9, [R1+0x488] ;  /* 0x0004880001097983 */ /* 0x0001680000300800 */
[----:B------:R0:W5:Y:S04]  /*a7b0*/  LDL.LU R8, [R1+0x484] ;  /* 0x0004840001087983 */ /* 0x0001680000300800 */
[----:B------:R0:W5:Y:S04]  /*a7c0*/  LDL.LU R7, [R1+0x480] ;  /* 0x0004800001077983 */ /* 0x0001680000300800 */
[----:B------:R0:W5:Y:S04]  /*a7d0*/  LDL.LU R5, [R1+0x47c] ;  /* 0x00047c0001057983 */ /* 0x0001680000300800 */
[----:B------:R0:W5:Y:S01]  /*a7e0*/  LDL.LU R4, [R1+0x478] ;  /* 0x0004780001047983 */ /* 0x0001620000300800 */
[----:B------:R-:W-:-:S03]  /*a7f0*/  WARPGROUP.DEPBAR.LE gsb0, 0x0 ;  /* 0x00008000000079c5 */ /* 0x000fc60000010000 */
        /* <DEDUP_REMOVED lines=8> */
[----:B------:R-:W-:Y:S01]  /*a880*/  UMOV UR8, UR56 ;  /* 0x0000003800087c82 */ /* 0x000fe20008000000 */
        /* <DEDUP_REMOVED lines=8> */
[----:B-1----:R0:W5:Y:S04]  /*a910*/  LDL.LU.64 R214, [R1+0x450] ;  /* 0x0004500001d67983 */ /* 0x0021680000300a00 */
[----:B------:R0:W5:Y:S04]  /*a920*/  LDL.LU.64 R212, [R1+0x448] ;  /* 0x0004480001d47983 */ /* 0x0001680000300a00 */
[----:B------:R0:W5:Y:S04]  /*a930*/  LDL.LU.64 R210, [R1+0x440] ;  /* 0x0004400001d27983 */ /* 0x0001680000300a00 */
[----:B------:R0:W5:Y:S01]  /*a940*/  LDL.LU.64 R208, [R1+0x438] ;  /* 0x0004380001d07983 */ /* 0x0001620000300a00 */
[----:B------:R-:W-:-:S04]  /*a950*/  UIADD3 UR7, UR7, 0x2, URZ ;  /* 0x0000000207077890 */ /* 0x000fc8000fffe03f */
[----:B------:R-:W-:-:S04]  /*a960*/  UISETP.NE.AND UP0, UPT, UR7, UR5, UPT ;  /* 0x000000050700728c */ /* 0x000fc8000bf05270 */
[----:B------:R-:W-:-:S06]  /*a970*/  USEL UR5, URZ, 0x1, UP0 ;  /* 0x000000013f057887 */ /* 0x000fcc0008000000 */
[----:B------:R-:W-:Y:S01]  /*a980*/  ISETP.NE.AND P0, PT, RZ, UR5, PT ;  /* 0x00000005ff007c0c */ /* 0x000fe2000bf05270 */
[----:B------:R-:W-:-:S12]  /*a990*/  IMAD.U32 R3, RZ, RZ, UR7 ;  /* 0x00000007ff037e24 */ /* 0x000fd8000f8e00ff */
[----:B0-----:R-:W-:Y:S05]  /*a9a0*/  @!P0 BRA `(.L_x_25) ;  /* 0x0000003000448947 */ /* 0x001fea0003800000 */
[----:B------:R-:W2:Y:S04]  /*a9b0*/  LDL R3, [R1+0x9c] ;  /* 0x00009c0001037983 */ /* 0x000ea80000100800 */
        /* <DEDUP_REMOVED lines=14> */
[----:B------:R-:W-:Y:S04]  /*aaa0*/  STL [R1+0x4a4], R40 ;  /* 0x0004a42801007387 */ /* 0x000fe80000100800 */
        /* <DEDUP_REMOVED lines=24> */
[----:B------:R-:W-:Y:S04]  /*ac30*/  STL [R1+0x460], R25 ;  /* 0x0004601901007387 */ /* 0x000fe80000100800 */
[----:B------:R-:W-:Y:S04]  /*ac40*/  STL [R1+0x45c], R26 ;  /* 0x00045c1a01007387 */ /* 0x000fe80000100800 */
[----:B------:R-:W-:Y:S04]  /*ac50*/  STL [R1+0x458], R27 ;  /* 0x0004581b01007387 */ /* 0x000fe80000100800 */
[----:B------:R-:W-:Y:S04]  /*ac60*/  STL [R1+0x454], R28 ;  /* 0x0004541c01007387 */ /* 0x000fe80000100800 */
[----:B------:R-:W-:Y:S04]  /*ac70*/  STL [R1+0x450], R29 ;  /* 0x0004501d01007387 */ /* 0x000fe80000100800 */
[----:B------:R0:W-:Y:S04]  /*ac80*/  STL [R1+0x44c], R30 ;  /* 0x00044c1e01007387 */ /* 0x0001e80000100800 */
[----:B------:R-:W-:Y:S04]  /*ac90*/  STL [R1+0x448], R31 ;  /* 0x0004481f01007387 */ /* 0x000fe80000100800 */
[----:B-----5:R-:W-:Y:S04]  /*aca0*/  STL [R1+0x444], R5 ;  /* 0x0004440501007387 */ /* 0x020fe80000100800 */
[----:B------:R-:W-:Y:S04]  /*acb0*/  STL [R1+0x440], R4 ;  /* 0x0004400401007387 */ /* 0x000fe80000100800 */
[----:B------:R-:W-:Y:S04]  /*acc0*/  STL [R1+0x43c], R2 ;  /* 0x00043c0201007387 */ /* 0x000fe80000100800 */
[----:B------:R1:W-:Y:S04]  /*acd0*/  STL [R1+0x438], R0 ;  /* 0x0004380001007387 */ /* 0x0003e80000100800 */
[----:B------:R-:W4:Y:S04]  /*ace0*/  LDL R40, [R1+0x5c] ;  /* 0x00005c0001287983 */ /* 0x000f280000100800 */
[----:B------:R-:W4:Y:S01]  /*acf0*/  LDL R42, [R1+0x20] ;  /* 0x00002000012a7983 */ /* 0x000f220000100800 */
[----:B--2---:R-:W-:-:S03]  /*ad00*/  FADD R14, R3, R14 ;  /* 0x0000000e030e7221 */ /* 0x004fc60000000000 */
[----:B------:R-:W2:Y:S04]  /*ad10*/  LDL R44, [R1+0x24] ;  /* 0x00002400012c7983 */ /* 0x000ea80000100800 */
[----:B------:R-:W2:Y:S04]  /*ad20*/  LDL R46, [R1+0x28] ;  /* 0x00002800012e7983 */ /* 0x000ea80000100800 */
[----:B------:R-:W2:Y:S01]  /*ad30*/  LDL R32, [R1+0x2c] ;  /* 0x00002c0001207983 */ /* 0x000ea20000100800 */
[----:B---3--:R-:W-:-:S03]  /*ad40*/  FADD R13, R49, R13 ;  /* 0x0000000d310d7221 */ /* 0x008fc60000000000 */
[----:B0-----:R-:W3:Y:S04]  /*ad50*/  LDL R30, [R1+0x30] ;  /* 0x00003000011e7983 */ /* 0x001ee80000100800 */
[----:B------:R-:W2:Y:S04]  /*ad60*/  LDL R49, [R1+0x40] ;  /* 0x0000400001317983 */ /* 0x000ea80000100800 */
[----:B------:R-:W3:Y:S04]  /*ad70*/  LDL R28, [R1+0x34] ;  /* 0x00003400011c7983 */ /* 0x000ee80000100800 */
[----:B------:R-:W3:Y:S01]  /*ad80*/  LDL R26, [R1+0x38] ;  /* 0x00003800011a7983 */ /* 0x000ee20000100800 */
[----:B----4-:R-:W-:-:S03]  /*ad90*/  FADD R12, R50, R12 ;  /* 0x0000000c320c7221 */ /* 0x010fc60000000000 */
[----:B------:R-:W4:Y:S04]  /*ada0*/  LDL R50, [R1+0x44] ;  /* 0x0000440001327983 */ /* 0x000f280000100800 */
[----:B------:R-:W3:Y:S04]  /*adb0*/  LDL R38, [R1+0x3c] ;  /* 0x00003c0001267983 */ /* 0x000ee80000100800 */
[----:B------:R-:W3:Y:S01]  /*adc0*/  LDL R36, [R1] ;  /* 0x0000000001247983 */ /* 0x000ee20000100800 */
[----:B------:R-:W-:-:S03]  /*add0*/  FADD R11, R51, R11 ;  /* 0x0000000b330b7221 */ /* 0x000fc60000000000 */
[----:B------:R-:W3:Y:S04]  /*ade0*/  LDL R34, [R1+0x4] ;  /* 0x0000040001227983 */ /* 0x000ee80000100800 */
[----:B------:R-:W3:Y:S04]  /*adf0*/  LDL R51, [R1+0x48] ;  /* 0x0000480001337983 */ /* 0x000ee80000100800 */
[----:B------:R-:W3:Y:S01]  /*ae00*/  LDL R3, [R1+0x8] ;  /* 0x0000080001037983 */ /* 0x000ee20000100800 */
[----:B------:R-:W-:-:S03]  /*ae10*/  FADD R10, R52, R10 ;  /* 0x0000000a340a7221 */ /* 0x000fc60000000000 */
[----:B------:R-:W3:Y:S01]  /*ae20*/  LDL R52, [R1+0x4c] ;  /* 0x00004c0001347983 */ /* 0x000ee20000100800 */
[----:B------:R-:W-:-:S03]  /*ae30*/  FADD R9, R53, R9 ;  /* 0x0000000935097221 */ /* 0x000fc60000000000 */
[----:B------:R-:W3:Y:S01]  /*ae40*/  LDL R53, [R1+0x50] ;  /* 0x0000500001357983 */ /* 0x000ee20000100800 */
[----:B------:R-:W-:-:S03]  /*ae50*/  FADD R8, R54, R8 ;  /* 0x0000000836087221 */ /* 0x000fc60000000000 */
[----:B------:R-:W3:Y:S01]  /*ae60*/  LDL R54, [R1+0x54] ;  /* 0x0000540001367983 */ /* 0x000ee20000100800 */
[----:B------:R-:W-:-:S03]  /*ae70*/  FADD R7, R55, R7 ;  /* 0x0000000737077221 */ /* 0x000fc60000000000 */
[----:B------:R-:W3:Y:S04]  /*ae80*/  LDL R55, [R1+0x58] ;  /* 0x0000580001377983 */ /* 0x000ee80000100800 */
[----:B-1----:R-:W3:Y:S01]  /*ae90*/  LDL.LU R0, [R1+0xd0] ;  /* 0x0000d00001007983 */ /* 0x002ee20000300800 */
[----:B------:R-:W-:-:S03]  /*aea0*/  FADD R22, R41, R22 ;  /* 0x0000001629167221 */ /* 0x000fc60000000000 */
[----:B------:R-:W3:Y:S01]  /*aeb0*/  LDL.LU R41, [R1+0xa0] ;  /* 0x0000a00001297983 */ /* 0x000ee20000300800 */
[----:B------:R-:W-:-:S03]  /*aec0*/  FADD R21, R43, R21 ;  /* 0x000000152b157221 */ /* 0x000fc60000000000 */
[----:B------:R-:W3:Y:S01]  /*aed0*/  LDL.LU R43, [R1+0xa4] ;  /* 0x0000a400012b7983 */ /* 0x000ee20000300800 */
[----:B------:R-:W-:-:S03]  /*aee0*/  FADD R20, R45, R20 ;  /* 0x000000142d147221 */ /* 0x000fc60000000000 */
[----:B------:R-:W3:Y:S01]  /*aef0*/  LDL.LU R45, [R1+0xa8] ;  /* 0x0000a800012d7983 */ /* 0x000ee20000300800 */
[----:B------:R-:W-:-:S03]  /*af00*/  FADD R19, R47, R19 ;  /* 0x000000132f137221 */ /* 0x000fc60000000000 */
[----:B------:R-:W3:Y:S04]  /*af10*/  LDL.LU R47, [R1+0xac] ;  /* 0x0000ac00012f7983 */ /* 0x000ee80000300800 */
[----:B------:R-:W3:Y:S04]  /*af20*/  LDL.LU R31, [R1+0xb0] ;  /* 0x0000b000011f7983 */ /* 0x000ee80000300800 */
[----:B------:R-:W3:Y:S04]  /*af30*/  LDL.LU R29, [R1+0xb4] ;  /* 0x0000b400011d7983 */ /* 0x000ee80000300800 */
[----:B------:R-:W3:Y:S04]  /*af40*/  LDL.LU R27, [R1+0xb8] ;  /* 0x0000b800011b7983 */ /* 0x000ee80000300800 */
[----:B------:R-:W3:Y:S04]  /*af50*/  LDL.LU R25, [R1+0xbc] ;  /* 0x0000bc0001197983 */ /* 0x000ee80000300800 */
[----:B------:R-:W3:Y:S04]  /*af60*/  LDL.LU R24, [R1+0xc0] ;  /* 0x0000c00001187983 */ /* 0x000ee80000300800 */
[----:B------:R-:W3:Y:S04]  /*af70*/  LDL.LU R5, [R1+0xc4] ;  /* 0x0000c40001057983 */ /* 0x000ee80000300800 */
[----:B------:R-:W3:Y:S04]  /*af80*/  LDL.LU R4, [R1+0xc8] ;  /* 0x0000c80001047983 */ /* 0x000ee80000300800 */
[----:B------:R-:W3:Y:S01]  /*af90*/  LDL.LU R2, [R1+0xcc] ;  /* 0x0000cc0001027983 */ /* 0x000ee20000300800 */
[----:B------:R-:W-:-:S01]  /*afa0*/  FADD R18, R33, R18 ;  /* 0x0000001221127221 */ /* 0x000fc20000000000 */
[----:B------:R-:W-:-:S02]  /*afb0*/  FADD R17, R35, R17 ;  /* 0x0000001123117221 */ /* 0x000fc40000000000 */
[----:B------:R-:W3:Y:S04]  /*afc0*/  LDL R33, [R1+0x10] ;  /* 0x0000100001217983 */ /* 0x000ee80000100800 */
[----:B------:R-:W3:Y:S01]  /*afd0*/  LDL R35, [R1+0x14] ;  /* 0x0000140001237983 */ /* 0x000ee20000100800 */
[----:B------:R-:W-:-:S03]  /*afe0*/  FADD R16, R37, R16 ;  /* 0x0000001025107221 */ /* 0x000fc60000000000 */
[----:B------:R-:W3:Y:S01]  /*aff0*/  LDL R37, [R1+0x1c] ;  /* 0x00001c0001257983 */ /* 0x000ee20000100800 */
[----:B------:R-:W-:-:S03]  /*b000*/  FADD R15, R39, R15 ;  /* 0x0000000f270f7221 */ /* 0x000fc60000000000 */
[----:B------:R-:W3:Y:S01]  /*b010*/  LDL R39, [R1+0x18] ;  /* 0x0000180001277983 */ /* 0x000ee20000100800 */
[----:B--2---:R-:W-:-:S03]  /*b020*/  FADD R23, R49, R23 ;  /* 0x0000001731177221 */ /* 0x004fc60000000000 */
[----:B------:R-:W2:Y:S01]  /*b030*/  LDL.LU R49, [R1+0x4c0] ;  /* 0x0004c00001317983 */ /* 0x000ea20000300800 */
[----:B----4-:R-:W-:-:S03]  /*b040*/  FADD R224, R50, R224 ;  /* 0x000000e032e07221 */ /* 0x010fc60000000000 */
[----:B------:R-:W4:Y:S01]  /*b050*/  LDL.LU R50, [R1+0x4bc] ;  /* 0x0004bc0001327983 */ /* 0x000f220000300800 */
[----:B---3--:R-:W-:-:S03]  /*b060*/  FADD R225, R51, R225 ;  /* 0x000000e133e17221 */ /* 0x008fc60000000000 */
[----:B------:R-:W3:Y:S01]  /*b070*/  LDL.LU R51, [R1+0x4b8] ;  /* 0x0004b80001337983 */ /* 0x000ee20000300800 */
[----:B------:R-:W-:-:S03]  /*b080*/  FADD R226, R52, R226 ;  /* 0x000000e234e27221 */ /* 0x000fc60000000000 */
        /* <DEDUP_REMOVED lines=9> */
[----:B------:R0:W-:Y:S04]  /*b120*/  STL [R1+0xa0], R41 ;  /* 0x0000a02901007387 */ /* 0x0001e80000100800 */
[----:B0-----:R-:W3:Y:S01]  /*b130*/  LDL.LU R41, [R1+0x4a0] ;  /* 0x0004a00001297983 */ /* 0x001ee20000300800 */
        /* <DEDUP_REMOVED lines=9> */
[----:B------:R-:W3:Y:S01]  /*b1d0*/  LDL.LU R46, [R1+0x48c] ;  /* 0x00048c00012e7983 */ /* 0x000ee20000300800 */
[----:B------:R-:W-:-:S03]  /*b1e0*/  FADD R31, R32, R31 ;  /* 0x0000001f201f7221 */ /* 0x000fc60000000000 */
[----:B------:R0:W-:Y:S01]  /*b1f0*/  STL [R1+0xac], R47 ;  /* 0x0000ac2f01007387 */ /* 0x0001e20000100800 */
[----:B------:R-:W-:-:S01]  /*b200*/  FADD R29, R30, R29 ;  /* 0x0000001d1e1d7221 */ /* 0x000fc20000000000 */
[----:B------:R-:W-:Y:S02]  /*b210*/  FADD R27, R28, R27 ;  /* 0x0000001b1c1b7221 */ /* 0x000fe40000000000 */
[----:B0-----:R-:W3:Y:S01]  /*b220*/  LDL.LU R47, [R1+0x488] ;  /* 0x00048800012f7983 */ /* 0x001ee20000300800 */
[----:B------:R-:W-:-:S03]  /*b230*/  FADD R25, R26, R25 ;  /* 0x000000191a197221 */ /* 0x000fc60000000000 */
[----:B------:R-:W3:Y:S01]  /*b240*/  LDL.LU R32, [R1+0x484] ;  /* 0x0004840001207983 */ /* 0x000ee20000300800 */
[----:B------:R-:W-:-:S03]  /*b250*/  FADD R24, R38, R24 ;  /* 0x0000001826187221 */ /* 0x000fc60000000000 */
[----:B------:R0:W-:Y:S01]  /*b260*/  STL [R1+0xb0], R31 ;  /* 0x0000b01f01007387 */ /* 0x0001e20000100800 */
[----:B------:R-:W-:-:S03]  /*b270*/  FADD R5, R36, R5 ;  /* 0x0000000524057221 */ /* 0x000fc60000000000 */
[----:B------:R1:W-:Y:S01]  /*b280*/  STL [R1+0xb4], R29 ;  /* 0x0000b41d01007387 */ /* 0x0003e20000100800 */
[----:B------:R-:W-:-:S03]  /*b290*/  FADD R4, R34, R4 ;  /* 0x0000000422047221 */ /* 0x000fc60000000000 */
[----:B------:R1:W-:Y:S01]  /*b2a0*/  STL [R1+0xb8], R27 ;  /* 0x0000b81b01007387 */ /* 0x0003e20000100800 */
[----:B------:R-:W-:-:S03]  /*b2b0*/  FADD R2, R3, R2 ;  /* 0x0000000203027221 */ /* 0x000fc60000000000 */
[----:B------:R1:W-:Y:S01]  /*b2c0*/  STL [R1+0xbc], R25 ;  /* 0x0000bc1901007387 */ /* 0x0003e20000100800 */
[----:B------:R-:W-:-:S03]  /*b2d0*/  FADD R0, R6, R0 ;  /* 0x0000000006007221 */ /* 0x000fc60000000000 */
[----:B------:R1:W-:Y:S04]  /*b2e0*/  STL [R1+0xc0], R24 ;  /* 0x0000c01801007387 */ /* 0x0003e80000100800 */
[----:B------:R1:W-:Y:S04]  /*b2f0*/  STL [R1+0xc4], R5 ;  /* 0x0000c40501007387 */ /* 0x0003e80000100800 */
[----:B------:R-:W2:Y:S04]  /*b300*/  LDL.LU R34, [R1+0xd4] ;  /* 0x0000d40001227983 */ /* 0x000ea80000300800 */
[----:B------:R1:W-:Y:S04]  /*b310*/  STL [R1+0xc8], R4 ;  /* 0x0000c80401007387 */ /* 0x0003e80000100800 */
[----:B------:R-:W4:Y:S04]  /*b320*/  LDL.LU R36, [R1+0xd8] ;  /* 0x0000d80001247983 */ /* 0x000f280000300800 */
[----:B------:R1:W-:Y:S04]  /*b330*/  STL [R1+0xcc], R2 ;  /* 0x0000cc0201007387 */ /* 0x0003e80000100800 */
[----:B------:R-:W3:Y:S04]  /*b340*/  LDL.LU R38, [R1+0xdc] ;  /* 0x0000dc0001267983 */ /* 0x000ee80000300800 */
[----:B------:R1:W-:Y:S04]  /*b350*/  STL [R1+0xd0], R0 ;  /* 0x0000d00001007387 */ /* 0x0003e80000100800 */
[----:B0-----:R-:W3:Y:S04]  /*b360*/  LDL.LU R31, [R1+0xe0] ;  /* 0x0000e000011f7983 */ /* 0x001ee80000300800 */
[----:B------:R-:W3:Y:S04]  /*b370*/  LDL.LU R30, [R1+0xe4] ;  /* 0x0000e400011e7983 */ /* 0x000ee80000300800 */
[----:B-1----:R-:W3:Y:S04]  /*b380*/  LDL.LU R29, [R1+0xe8] ;  /* 0x0000e800011d7983 */ /* 0x002ee80000300800 */
        /* <DEDUP_REMOVED lines=11> */
[----:B--2---:R-:W-:-:S03]  /*b440*/  FADD R34, R33, R34 ;  /* 0x0000002221227221 */ /* 0x004fc60000000000 */
[----:B------:R-:W2:Y:S04]  /*b450*/  LDL.LU R33, [R1+0x480] ;  /* 0x0004800001217983 */ /* 0x000ea80000300800 */
[----:B------:R0:W-:Y:S01]  /*b460*/  STL [R1+0xd4], R34 ;  /* 0x0000d42201007387 */ /* 0x0001e20000100800 */
[----:B----4-:R-:W-:-:S01]  /*b470*/  FADD R36, R35, R36 ;  /* 0x0000002423247221 */ /* 0x010fc20000000000 */
[----:B---3--:R-:W-:Y:S02]  /*b480*/  FADD R38, R39, R38 ;  /* 0x0000002627267221 */ /* 0x008fe40000000000 */
[----:B0-----:R-:W3:Y:S04]  /*b490*/  LDL.LU R34, [R1+0x47c] ;  /* 0x00047c0001227983 */ /* 0x001ee80000300800 */
[----:B------:R-:W4:Y:S01]  /*b4a0*/  LDL.LU R35, [R1+0x478] ;  /* 0x0004780001237983 */ /* 0x000f220000300800 */
[----:B------:R-:W-:-:S03]  /*b4b0*/  FADD R31, R37, R31 ;  /* 0x0000001f251f7221 */ /* 0x000fc60000000000 */
[----:B------:R0:W-:Y:S01]  /*b4c0*/  STL [R1+0xd8], R36 ;  /* 0x0000d82401007387 */ /* 0x0001e20000100800 */
[----:B------:R-:W-:-:S01]  /*b4d0*/  FADD R30, R216, R30 ;  /* 0x0000001ed81e7221 */ /* 0x000fc20000000000 */
[----:B------:R-:W-:Y:S02]  /*b4e0*/  FADD R29, R217, R29 ;  /* 0x0000001dd91d7221 */ /* 0x000fe40000000000 */
[----:B0-----:R-:W4:Y:S01]  /*b4f0*/  LDL.LU R36, [R1+0x474] ;  /* 0x0004740001247983 */ /* 0x001f220000300800 */
        /* <DEDUP_REMOVED lines=25> */
[----:B0-----:R-:W3:Y:S04]  /*b690*/  LDL.LU R38, [R1+0x11c] ;  /* 0x00011c0001267983 */ /* 0x001ee80000300800 */
[----:B------:R0:W-:Y:S04]  /*b6a0*/  STL [R1+0x110], R2 ;  /* 0x0001100201007387 */ /* 0x0001e80000100800 */
[----:B------:R-:W4:Y:S04]  /*b6b0*/  LDL.LU R37, [R1+0x120] ;  /* 0x0001200001257983 */ /* 0x000f280000300800 */
[----:B------:R0:W-:Y:S04]  /*b6c0*/  STL [R1+0x114], R0 ;  /* 0x0001140001007387 */ /* 0x0001e80000100800 */
[----:B-1----:R-:W4:Y:S04]  /*b6d0*/  LDL.LU R31, [R1+0x124] ;  /* 0x00012400011f7983 */ /* 0x002f280000300800 */
[----:B------:R-:W4:Y:S04]  /*b6e0*/  LDL.LU R30, [R1+0x128] ;  /* 0x00012800011e7983 */ /* 0x000f280000300800 */
        /* <DEDUP_REMOVED lines=10> */
[----:B0-----:R-:W4:Y:S04]  /*b790*/  LDL.LU R2, [R1+0x154] ;  /* 0x0001540001027983 */ /* 0x001f280000300800 */
[----:B------:R-:W4:Y:S01]  /*b7a0*/  LDL.LU R0, [R1+0x158] ;  /* 0x0001580001007983 */ /* 0x000f220000300800 */
[----:B--2---:R-:W-:-:S01]  /*b7b0*/  FADD R39, R213, R39 ;  /* 0x00000027d5277221 */ /* 0x004fc20000000000 */
[----:B---3--:R-:W-:-:S04]  /*b7c0*/  FADD R38, R214, R38 ;  /* 0x00000026d6267221 */ /* 0x008fc80000000000 */
[----:B------:R0:W-:Y:S01]  /*b7d0*/  STL [R1+0x118], R39 ;  /* 0x0001182701007387 */ /* 0x0001e20000100800 */
[----:B----4-:R-:W-:-:S03]  /*b7e0*/  FADD R37, R215, R37 ;  /* 0x00000025d7257221 */ /* 0x010fc60000000000 */
        /* <DEDUP_REMOVED lines=26> */
[----:B0-----:R-:W4:Y:S01]  /*b990*/  LDL.LU R39, [R1+0x15c] ;  /* 0x00015c0001277983 */ /* 0x001f220000300800 */
[----:B------:R-:W-:-:S03]  /*b9a0*/  FADD R0, R197, R0 ;  /* 0x00000000c5007221 */ /* 0x000fc60000000000 */
[----:B------:R0:W-:Y:S04]  /*b9b0*/  STL [R1+0x150], R3 ;  /* 0x0001500301007387 */ /* 0x0001e80000100800 */
[----:B-1----:R-:W4:Y:S04]  /*b9c0*/  LDL.LU R38, [R1+0x160] ;  /* 0x0001600001267983 */ /* 0x002f280000300800 */
[----:B------:R1:W-:Y:S04]  /*b9d0*/  STL [R1+0x154], R2 ;  /* 0x0001540201007387 */ /* 0x0003e80000100800 */
[----:B--2---:R-:W2:Y:S04]  /*b9e0*/  LDL.LU R37, [R1+0x164] ;  /* 0x0001640001257983 */ /* 0x004ea80000300800 */
[----:B------:R1:W-:Y:S04]  /*b9f0*/  STL [R1+0x158], R0 ;  /* 0x0001580001007387 */ /* 0x0003e80000100800 */
[----:B---3--:R-:W3:Y:S04]  /*ba00*/  LDL.LU R31, [R1+0x168] ;  /* 0x00016800011f7983 */ /* 0x008ee80000300800 */
[----:B----4-:R-:W4:Y:S04]  /*ba10*/  LDL.LU R30, [R1+0x16c] ;  /* 0x00016c00011e7983 */ /* 0x010f280000300800 */
        /* <DEDUP_REMOVED lines=10> */
[----:B-1----:R-:W4:Y:S04]  /*bac0*/  LDL.LU R2, [R1+0x198] ;  /* 0x0001980001027983 */ /* 0x002f280000300800 */
[----:B------:R-:W4:Y:S01]  /*bad0*/  LDL.LU R0, [R1+0x19c] ;  /* 0x00019c0001007983 */ /* 0x000f220000300800 */
[----:B------:R-:W-:-:S01]  /*bae0*/  FADD R39, R198, R39 ;  /* 0x00000027c6277221 */ /* 0x000fc20000000000 */
[----:B------:R-:W-:-:S04]  /*baf0*/  FADD R38, R199, R38 ;  /* 0x00000026c7267221 */ /* 0x000fc80000000000 */
[----:B------:R0:W-:Y:S01]  /*bb00*/  STL [R1+0x15c], R39 ;  /* 0x00015c2701007387 */ /* 0x0001e20000100800 */
[----:B--2---:R-:W-:-:S03]  /*bb10*/  FADD R37, R184, R37 ;  /* 0x00000025b8257221 */ /* 0x004fc60000000000 */
[----:B------:R1:W-:Y:S01]  /*bb20*/  STL [R1+0x160], R38 ;  /* 0x0001602601007387 */ /* 0x0003e20000100800 */
[----:B---3--:R-:W-:-:S03]  /*bb30*/  FADD R31, R185, R31 ;  /* 0x0000001fb91f7221 */ /* 0x008fc60000000000 */
        /* <DEDUP_REMOVED lines=404> */
[----:B------:R-:W-:Y:S01]  /*d480*/  STL [R1+0x37c], R39 ;  /* 0x00037c2701007387 */ /* 0x000fe20000100800 */
[----:B--2---:R-:W-:-:S03]  /*d490*/  FADD R37, R48, R37 ;  /* 0x0000002530257221 */ /* 0x004fc60000000000 */
[----:B------:R-:W-:Y:S01]  /*d4a0*/  STL [R1+0x380], R38 ;  /* 0x0003802601007387 */ /* 0x000fe20000100800 */
[----:B---3--:R-:W-:-:S03]  /*d4b0*/  FADD R31, R49, R31 ;  /* 0x0000001f311f7221 */ /* 0x008fc60000000000 */
[----:B------:R0:W-:Y:S01]  /*d4c0*/  STL [R1+0x384], R37 ;  /* 0x0003842501007387 */ /* 0x0001e20000100800 */
[----:B----4-:R-:W-:-:S03]  /*d4d0*/  FADD R30, R50, R30 ;  /* 0x0000001e321e7221 */ /* 0x010fc60000000000 */
[----:B------:R-:W-:Y:S01]  /*d4e0*/  STL [R1+0x388], R31 ;  /* 0x0003881f01007387 */ /* 0x000fe20000100800 */
[----:B------:R-:W-:-:S03]  /*d4f0*/  FADD R29, R51, R29 ;  /* 0x0000001d331d7221 */ /* 0x000fc60000000000 */
        /* <DEDUP_REMOVED lines=12> */
[----:B------:R1:W-:Y:S01]  /*d5c0*/  STL [R1+0x3a4], R24 ;  /* 0x0003a41801007387 */ /* 0x0003e20000100800 */
[----:B------:R-:W-:-:S03]  /*d5d0*/  FADD R5, R42, R5 ;  /* 0x000000052a057221 */ /* 0x000fc60000000000 */
[----:B------:R-:W-:Y:S01]  /*d5e0*/  STL [R1+0x3a8], R6 ;  /* 0x0003a80601007387 */ /* 0x000fe20000100800 */
[----:B------:R-:W-:-:S03]  /*d5f0*/  FADD R4, R43, R4 ;  /* 0x000000042b047221 */ /* 0x000fc60000000000 */
[----:B------:R2:W-:Y:S01]  /*d600*/  STL [R1+0x3ac], R5 ;  /* 0x0003ac0501007387 */ /* 0x0005e20000100800 */
[----:B------:R-:W-:-:S03]  /*d610*/  FADD R3, R44, R3 ;  /* 0x000000032c037221 */ /* 0x000fc60000000000 */
[----:B------:R3:W-:Y:S01]  /*d620*/  STL [R1+0x3b0], R4 ;  /* 0x0003b00401007387 */ /* 0x0007e20000100800 */
[----:B------:R-:W-:-:S03]  /*d630*/  FADD R2, R45, R2 ;  /* 0x000000022d027221 */ /* 0x000fc60000000000 */
[----:B0-----:R-:W4:Y:S01]  /*d640*/  LDL.LU R37, [R1+0x3c0] ;  /* 0x0003c00001257983 */ /* 0x001f220000300800 */
[----:B------:R-:W-:-:S03]  /*d650*/  FADD R0, R46, R0 ;  /* 0x000000002e007221 */ /* 0x000fc60000000000 */
[----:B------:R-:W-:Y:S04]  /*d660*/  STL [R1+0x3b4], R3 ;  /* 0x0003b40301007387 */ /* 0x000fe80000100800 */
[----:B------:R-:W4:Y:S04]  /*d670*/  LDL.LU R38, [R1+0x3c4] ;  /* 0x0003c40001267983 */ /* 0x000f280000300800 */
        /* <DEDUP_REMOVED lines=11> */
[----:B--2---:R-:W2:Y:S04]  /*d730*/  LDL.LU R5, [R1+0x3ec] ;  /* 0x0003ec0001057983 */ /* 0x004ea80000300800 */
[----:B---3--:R-:W3:Y:S04]  /*d740*/  LDL.LU R4, [R1+0x3f0] ;  /* 0x0003f00001047983 */ /* 0x008ee80000300800 */
[----:B0-----:R-:W3:Y:S04]  /*d750*/  LDL.LU R2, [R1+0x3f4] ;  /* 0x0003f40001027983 */ /* 0x001ee80000300800 */
[----:B------:R-:W3:Y:S04]  /*d760*/  LDL.LU R0, [R1+0x3f8] ;  /* 0x0003f80001007983 */ /* 0x000ee80000300800 */
[----:B------:R-:W3:Y:S04]  /*d770*/  LDL.LU R6, [R1+0x3fc] ;  /* 0x0003fc0001067983 */ /* 0x000ee80000300800 */
[----:B------:R-:W3:Y:S01]  /*d780*/  LDL.LU R3, [R1+0x400] ;  /* 0x0004000001037983 */ /* 0x000ee20000300800 */
[----:B----4-:R-:W-:-:S05]  /*d790*/  FADD R37, R47, R37 ;  /* 0x000000252f257221 */ /* 0x010fca0000000000 */
[----:B------:R0:W-:Y:S01]  /*d7a0*/  STL [R1+0x3c0], R37 ;  /* 0x0003c02501007387 */ /* 0x0001e20000100800 */
[----:B------:R-:W-:-:S03]  /*d7b0*/  FADD R38, R32, R38 ;  /* 0x0000002620267221 */ /* 0x000fc60000000000 */
[----:B0-----:R-:W4:Y:S01]  /*d7c0*/  LDL.LU R37, [R1+0x470] ;  /* 0x0004700001257983 */ /* 0x001f220000300800 */
[----:B------:R-:W-:-:S03]  /*d7d0*/  FADD R39, R33, R39 ;  /* 0x0000002721277221 */ /* 0x000fc60000000000 */
[----:B------:R0:W-:Y:S01]  /*d7e0*/  STL [R1+0x3c4], R38 ;  /* 0x0003c42601007387 */ /* 0x0001e20000100800 */
[----:B------:R-:W-:-:S01]  /*d7f0*/  FADD R24, R34, R24 ;  /* 0x0000001822187221 */ /* 0x000fc20000000000 */
[----:B------:R-:W-:Y:S02]  /*d800*/  FADD R25, R35, R25 ;  /* 0x0000001923197221 */ /* 0x000fe40000000000 */
[----:B0-----:R-:W2:Y:S04]  /*d810*/  LDL.LU R38, [R1+0x46c] ;  /* 0x00046c0001267983 */ /* 0x001ea80000300800 */
[----:B------:R0:W-:Y:S04]  /*d820*/  STL [R1+0x3c8], R39 ;  /* 0x0003c82701007387 */ /* 0x0001e80000100800 */
[----:B0-----:R-:W3:Y:S04]  /*d830*/  LDL.LU R39, [R1+0x468] ;  /* 0x0004680001277983 */ /* 0x001ee80000300800 */
[----:B------:R0:W-:Y:S04]  /*d840*/  STL [R1+0x3cc], R24 ;  /* 0x0003cc1801007387 */ /* 0x0001e80000100800 */
[----:B0-----:R-:W3:Y:S04]  /*d850*/  LDL.LU R24, [R1+0x464] ;  /* 0x0004640001187983 */ /* 0x001ee80000300800 */
[----:B------:R0:W-:Y:S04]  /*d860*/  STL [R1+0x3d0], R25 ;  /* 0x0003d01901007387 */ /* 0x0001e80000100800 */
[----:B0-----:R-:W3:Y:S01]  /*d870*/  LDL.LU R25, [R1+0x460] ;  /* 0x0004600001197983 */ /* 0x001ee20000300800 */
[----:B------:R-:W-:-:S05]  /*d880*/  FADD R26, R36, R26 ;  /* 0x0000001a241a7221 */ /* 0x000fca0000000000 */
[----:B------:R0:W-:Y:S04]  /*d890*/  STL [R1+0x3d4], R26 ;  /* 0x0003d41a01007387 */ /* 0x0001e80000100800 */
[----:B0-----:R-:W3:Y:S01]  /*d8a0*/  LDL.LU R26, [R1+0x45c] ;  /* 0x00045c00011a7983 */ /* 0x001ee20000300800 */
[----:B----4-:R-:W-:-:S05]  /*d8b0*/  FADD R27, R37, R27 ;  /* 0x0000001b251b7221 */ /* 0x010fca0000000000 */
[----:B------:R0:W-:Y:S01]  /*d8c0*/  STL [R1+0x3d8], R27 ;  /* 0x0003d81b01007387 */ /* 0x0001e20000100800 */
[----:B--2---:R-:W-:-:S03]  /*d8d0*/  FADD R28, R38, R28 ;  /* 0x0000001c261c7221 */ /* 0x004fc60000000000 */
[----:B0-----:R-:W2:Y:S04]  /*d8e0*/  LDL.LU R27, [R1+0x458] ;  /* 0x00045800011b7983 */ /* 0x001ea80000300800 */
[----:B------:R0:W-:Y:S01]  /*d8f0*/  STL [R1+0x3dc], R28 ;  /* 0x0003dc1c01007387 */ /* 0x0001e20000100800 */
[----:B---3--:R-:W-:-:S03]  /*d900*/  FADD R29, R39, R29 ;  /* 0x0000001d271d7221 */ /* 0x008fc60000000000 */
[----:B0-----:R-:W3:Y:S04]  /*d910*/  LDL.LU R28, [R1+0x454] ;  /* 0x00045400011c7983 */ /* 0x001ee80000300800 */
[----:B------:R0:W-:Y:S01]  /*d920*/  STL [R1+0x3e0], R29 ;  /* 0x0003e01d01007387 */ /* 0x0001e20000100800 */
[----:B------:R-:W-:-:S03]  /*d930*/  FADD R30, R24, R30 ;  /* 0x0000001e181e7221 */ /* 0x000fc60000000000 */
[----:B0-----:R-:W4:Y:S04]  /*d940*/  LDL.LU R29, [R1+0x450] ;  /* 0x00045000011d7983 */ /* 0x001f280000300800 */
[----:B------:R0:W-:Y:S01]  /*d950*/  STL [R1+0x3e4], R30 ;  /* 0x0003e41e01007387 */ /* 0x0001e20000100800 */
[----:B------:R-:W-:-:S03]  /*d960*/  FADD R31, R25, R31 ;  /* 0x0000001f191f7221 */ /* 0x000fc60000000000 */
[----:B0-----:R-:W4:Y:S04]  /*d970*/  LDL.LU R30, [R1+0x44c] ;  /* 0x00044c00011e7983 */ /* 0x001f280000300800 */
[----:B------:R0:W-:Y:S04]  /*d980*/  STL [R1+0x3e8], R31 ;  /* 0x0003e81f01007387 */ /* 0x0001e80000100800 */
[----:B0-----:R-:W4:Y:S01]  /*d990*/  LDL.LU R31, [R1+0x448] ;  /* 0x00044800011f7983 */ /* 0x001f220000300800 */
[----:B------:R-:W-:-:S05]  /*d9a0*/  FADD R5, R26, R5 ;  /* 0x000000051a057221 */ /* 0x000fca0000000000 */
[----:B------:R0:W-:Y:S04]  /*d9b0*/  STL [R1+0x3ec], R5 ;  /* 0x0003ec0501007387 */ /* 0x0001e80000100800 */
[----:B0-----:R0:W5:Y:S01]  /*d9c0*/  LDL.LU R5, [R1+0x444] ;  /* 0x0004440001057983 */ /* 0x0011620000300800 */
[----:B------:R-:W-:Y:S01]  /*d9d0*/  UMOV UR7, URZ ;  /* 0x0000003f00077c82 */ /* 0x000fe20008000000 */
[----:B--2---:R-:W-:-:S05]  /*d9e0*/  FADD R4, R27, R4 ;  /* 0x000000041b047221 */ /* 0x004fca0000000000 */
[----:B------:R1:W-:Y:S01]  /*d9f0*/  STL [R1+0x3f0], R4 ;  /* 0x0003f00401007387 */ /* 0x0003e20000100800 */
[----:B---3--:R-:W-:-:S03]  /*da00*/  FADD R2, R28, R2 ;  /* 0x000000021c027221 */ /* 0x008fc60000000000 */
[----:B-1----:R0:W5:Y:S04]  /*da10*/  LDL.LU R4, [R1+0x440] ;  /* 0x0004400001047983 */ /* 0x0021680000300800 */
[----:B------:R1:W-:Y:S01]  /*da20*/  STL [R1+0x3f4], R2 ;  /* 0x0003f40201007387 */ /* 0x0003e20000100800 */
[----:B----4-:R-:W-:-:S03]  /*da30*/  FADD R0, R29, R0 ;  /* 0x000000001d007221 */ /* 0x010fc60000000000 */
[----:B-1----:R0:W5:Y:S04]  /*da40*/  LDL.LU R2, [R1+0x43c] ;  /* 0x00043c0001027983 */ /* 0x0021680000300800 */
[----:B------:R1:W-:Y:S01]  /*da50*/  STL [R1+0x3f8], R0 ;  /* 0x0003f80001007387 */ /* 0x0003e20000100800 */
[----:B------:R-:W-:-:S03]  /*da60*/  FADD R6, R30, R6 ;  /* 0x000000061e067221 */ /* 0x000fc60000000000 */
[----:B-1----:R0:W5:Y:S01]  /*da70*/  LDL.LU R0, [R1+0x438] ;  /* 0x0004380001007983 */ /* 0x0021620000300800 */
[----:B------:R-:W-:-:S05]  /*da80*/  FADD R3, R3, R31 ;  /* 0x0000001f03037221 */ /* 0x000fca0000000000 */
[----:B------:R1:W-:Y:S04]  /*da90*/  STL [R1+0x400], R3 ;  /* 0x0004000301007387 */ /* 0x0003e80000100800 */
[----:B------:R0:W-:Y:S01]  /*daa0*/  STL [R1+0x3fc], R6 ;  /* 0x0003fc0601007387 */ /* 0x0001e20000100800 */
[----:B-1----:R-:W-:-:S07]  /*dab0*/  IMAD.U32 R3, RZ, RZ, UR7 ;  /* 0x00000007ff037e24 */ /* 0x002fce000f8e00ff */
.L_x_25:
[----:B------:R-:W-:Y:S05]  /*dac0*/  @!P1 BRA `(.L_x_26) ;  /* 0x0000000000049947 */ /* 0x000fea0003800000 */
[----:B------:R-:W-:Y:S01]  /*dad0*/  BPT.TRAP 0x1 ;  /* 0x000000040000795c */ /* 0x000fe20000300000 */
.L_x_26:
[----:B0-----:R-:W2:Y:S01]  /*dae0*/  LDL R6, [R1+0x414] ;  /* 0x0004140001067983 */ /* 0x001ea20000100800 */
[----:B-----5:R-:W-:Y:S02]  /*daf0*/  R2UR UR9, R2 ;  /* 0x00000000020972ca */ /* 0x020fe400000e0000 */
[----:B------:R-:W-:-:S13]  /*db00*/  R2UR UR7, R5 ;  /* 0x00000000050772ca */ /* 0x000fda00000e0000 */
[----:B------:R-:W-:-:S04]  /*db10*/  ULEA UR7, UR7, UR9, 0x3 ;  /* 0x0000000907077291 */ /* 0x000fc8000f8e183f */
[----:B------:R-:W-:-:S04]  /*db20*/  UIADD3 UR7, UR7, 0x40, URZ ;  /* 0x0000004007077890 */ /* 0x000fc8000fffe03f */
[----:B------:R-:W-:-:S09]  /*db30*/  UPRMT UR7, URZ, 0x654, UR7 ;  /* 0x000006543f077896 */ /* 0x000fd20008000007 */
[----:B------:R-:W-:Y:S01]  /*db40*/  SYNCS.ARRIVE.TRANS64.RED.A1T0 RZ, [UR7], RZ ;  /* 0x000000ffffff79a7 */ /* 0x000fe20008100407 */
[----:B--2---:R-:W-:-:S13]  /*db50*/  R2UR UR8, R6 ;  /* 0x00000000060872ca */ /* 0x004fda00000e0000 */
[----:B------:R-:W-:-:S06]  /*db60*/  UISETP.GT.U32.AND UP0, UPT, UR8, 0x1, UPT ;  /* 0x000000010800788c */ /* 0x000fcc000bf04070 */
[----:B------:R-:W-:-:S13]  /*db70*/  PLOP3.LUT P0, PT, PT, PT, UP0, 0x80, 0x0 ;  /* 0x000000000000781c */ /* 0x000fda0003f0f008 */
[----:B------:R-:W-:Y:S05]  /*db80*/  @P0 BRA `(.L_x_27) ;  /* 0x0000000000040947 */ /* 0x000fea0003800000 */
[----:B------:R-:W-:Y:S01]  /*db90*/  BPT.TRAP 0x1 ;  /* 0x000000040000795c */ /* 0x000fe20000300000 */
.L_x_27:
[----:B------:R-:W2:Y:S01]  /*dba0*/  LDL.LU R6, [R1+0x404] ;  /* 0x0004040001067983 */ /* 0x000ea20000300800 */
[----:B------:R-:W-:Y:S02]  /*dbb0*/  R2UR UR7, R0 ;  /* 0x00000000000772ca */ /* 0x000fe400000e0000 */
[----:B------:R-:W-:-:S11]  /*dbc0*/  R2UR UR8, R5 ;  /* 0x00000000050872ca */ /* 0x000fd600000e0000 */
[----:B------:R-:W-:Y:S02]  /*dbd0*/  UIADD3 UR7, UR7, 0x1, URZ ;  /* 0x0000000107077890 */ /* 0x000fe4000fffe03f */
[----:B------:R-:W-:Y:S02]  /*dbe0*/  UIADD3 UR8, UR8, 0x1, URZ ;  /* 0x0000000108087890 */ /* 0x000fe4000fffe03f */
[----:B------:R-:W-:Y:S02]  /*dbf0*/  UISETP.NE.AND UP0, UPT, UR7, 0x8, UPT ;  /* 0x000000080700788c */ /* 0x000fe4000bf05270 */
[----:B------:R-:W-:Y:S02]  /*dc00*/  UISETP.NE.AND UP1, UPT, UR8, 0x8, UPT ;  /* 0x000000080800788c */ /* 0x000fe4000bf25270 */
[----:B------:R-:W-:Y:S02]  /*dc10*/  USEL UR10, UR7, URZ, UP0 ;  /* 0x0000003f070a7287 */ /* 0x000fe40008000000 */
[----:B------:R-:W-:-:S02]  /*dc20*/  USEL UR7, URZ, 0x1, UP0 ;  /* 0x000000013f077887 */ /* 0x000fc40008000000 */
[----:B------:R-:W-:Y:S02]  /*dc30*/  USEL UR8, UR8, URZ, UP1 ;  /* 0x0000003f08087287 */ /* 0x000fe40008800000 */
[----:B------:R-:W-:Y:S02]  /*dc40*/  IMAD.U32 R0, RZ, RZ, UR10 ;  /* 0x0000000aff007e24 */ /* 0x000fe4000f8e00ff */
[----:B------:R-:W-:Y:S01]  /*dc50*/  LOP3.LUT R4, R4, UR7, RZ, 0x3c, !PT ;  /* 0x0000000704047c12 */ /* 0x000fe2000f8e3cff */
[----:B------:R-:W-:Y:S01]  /*dc60*/  UMOV UR7, 0x1 ;  /* 0x0000000100077882 */ /* 0x000fe20000000000 */
[----:B------:R-:W-:Y:S01]  /*dc70*/  IMAD.U32 R5, RZ, RZ, UR8 ;  /* 0x00000008ff057e24 */ /* 0x000fe2000f8e00ff */
[----:B--2---:R-:W-:-:S13]  /*dc80*/  R2UR UR9, R6 ;  /* 0x00000000060972ca */ /* 0x004fda00000e0000 */
[----:B------:R-:W-:Y:S02]  /*dc90*/  UISETP.GT.AND UP2, UPT, UR9, 0x1, UPT ;  /* 0x000000010900788c */ /* 0x000fe4000bf44270 */
[----:B------:R-:W-:-:S04]  /*dca0*/  UIADD3 UR9, UR9, -0x1, URZ ;  /* 0xffffffff09097890 */ /* 0x000fc8000fffe03f */
[----:B------:R-:W-:Y:S02]  /*dcb0*/  PLOP3.LUT P0, PT, PT, PT, UP2, 0x80, 0x0 ;  /* 0x000000000000781c */ /* 0x000fe40003f0f028 */
[----:B------:R-:W-:-:S05]  /*dcc0*/  IMAD.U32 R6, RZ, RZ, UR9 ;  /* 0x00000009ff067e24 */ /* 0x000fca000f8e00ff */
[----:B------:R0:W-:Y:S06]  /*dcd0*/  STL [R1+0x404], R6 ;  /* 0x0004040601007387 */ /* 0x0001ec0000100800 */
[----:B------:R-:W-:Y:S05]  /*dce0*/  @P0 BRA `(.L_x_28) ;  /* 0xffffffa000a80947 */ /* 0x000fea000383ffff */
.L_x_20:
[----:B------:R-:W-:-:S13]  /*dcf0*/  R2UR UR5, R3 ;  /* 0x00000000030572ca */ /* 0x000fda00000e0000 */
[----:B------:R-:W-:-:S04]  /*dd00*/  UISETP.NE.AND UP0, UPT, UR5, URZ, UPT ;  /* 0x0000003f0500728c */ /* 0x000fc8000bf05270 */
[----:B------:R-:W-:-:S06]  /*dd10*/  USEL UR5, URZ, 0x1, !UP0 ;  /* 0x000000013f057887 */ /* 0x000fcc000c000000 */
[----:B------:R-:W-:-:S13]  /*dd20*/  ISETP.NE.AND P0, PT, RZ, UR5, PT ;  /* 0x00000005ff007c0c */ /* 0x000fda000bf05270 */
[----:B------:R-:W-:Y:S05]  /*dd30*/  @!P0 BRA `(.L_x_29) ;  /* 0x0000003000808947 */ /* 0x000fea0003800000 */
[----:B------:R-:W2:Y:S04]  /*dd40*/  LDL.LU R3, [R1+0x6c] ;  /* 0x00006c0001037983 */ /* 0x000ea80000300800 */
[----:B------:R-:W3:Y:S04]  /*dd50*/  LDL.LU R4, [R1+0x70] ;  /* 0x0000700001047983 */ /* 0x000ee80000300800 */
[----:B------:R-:W4:Y:S04]  /*dd60*/  LDL.LU R0, [R1+0x74] ;  /* 0x0000740001007983 */ /* 0x000f280000300800 */
[----:B------:R-:W4:Y:S04]  /*dd70*/  LDL.LU R5, [R1+0x78] ;  /* 0x0000780001057983 */ /* 0x000f280000300800 */
[----:B0-----:R-:W4:Y:S04]  /*dd80*/  LDL.LU R6, [R1+0x7c] ;  /* 0x00007c0001067983 */ /* 0x001f280000300800 */
[----:B------:R0:W-:Y:S04]  /*dd90*/  STL [R1+0x4e0], R70 ;  /* 0x0004e04601007387 */ /* 0x0001e80000100800 */
        /* <DEDUP_REMOVED lines=21> */
[----:B------:R-:W-:Y:S04]  /*def0*/  STL [R1+0x4b4], R49 ;  /* 0x0004b43101007387 */ /* 0x000fe80000100800 */
        /* <DEDUP_REMOVED lines=28> */
[----:B------:R-:W-:Y:S04]  /*e0c0*/  STL [R1+0x440], R30 ;  /* 0x0004401e01007387 */ /* 0x000fe80000100800 */
[----:B------:R-:W-:Y:S04]  /*e0d0*/  STL [R1+0x43c], R31 ;  /* 0x00043c1f01007387 */ /* 0x000fe80000100800 */
[----:B------:R1:W-:Y:S01]  /*e0e0*/  STL [R1+0x438], R2 ;  /* 0x0004380201007387 */ /* 0x0003e20000100800 */
[----:B--2---:R-:W-:Y:S01]  /*e0f0*/  FADD R18, R3, R18 ;  /* 0x0000001203127221 */ /* 0x004fe20000000000 */
[----:B---3--:R-:W-:Y:S01]  /*e100*/  FADD R19, R4, R19 ;  /* 0x0000001304137221 */ /* 0x008fe20000000000 */
[----:B----4-:R-:W-:Y:S01]  /*e110*/  FADD R20, R0, R20 ;  /* 0x0000001400147221 */ /* 0x010fe20000000000 */
[----:B------:R-:W-:Y:S01]  /*e120*/  FADD R21, R5, R21 ;  /* 0x0000001505157221 */ /* 0x000fe20000000000 */
[----:B------:R-:W-:Y:S01]  /*e130*/  FADD R22, R6, R22 ;  /* 0x0000001606167221 */ /* 0x000fe20000000000 */
[----:B------:R-:W-:-:S02]  /*e140*/  FADD R17, R70, R17 ;  /* 0x0000001146117221 */ /* 0x000fc40000000000 */
[----:B------:R-:W2:Y:S01]  /*e150*/  LDL.LU R70, [R1+0x40] ;  /* 0x0000400001467983 */ /* 0x000ea20000300800 */
[----:B------:R-:W-:-:S03]  /*e160*/  FADD R16, R71, R16 ;  /* 0x0000001047107221 */ /* 0x000fc60000000000 */
[----:B------:R-:W3:Y:S01]  /*e170*/  LDL.LU R71, [R1+0x44] ;  /* 0x0000440001477983 */ /* 0x000ee20000300800 */
[----:B------:R-:W-:-:S03]  /*e180*/  FADD R15, R56, R15 ;  /* 0x0000000f380f7221 */ /* 0x000fc60000000000 */
[----:B------:R-:W4:Y:S01]  /*e190*/  LDL.LU R56, [R1+0x48] ;  /* 0x0000480001387983 */ /* 0x000f220000300800 */
        /* <DEDUP_REMOVED lines=9> */
[----:B------:R-:W4:Y:S04]  /*e230*/  LDL.LU R61, [R1+0x5c] ;  /* 0x00005c00013d7983 */ /* 0x000f280000300800 */
[----:B0-----:R-:W4:Y:S01]  /*e240*/  LDL.LU R28, [R1+0xa0] ;  /* 0x0000a000011c7983 */ /* 0x001f220000300800 */
[----:B------:R-:W-:-:S03]  /*e250*/  FADD R9, R62, R9 ;  /* 0x000000093e097221 */ /* 0x000fc60000000000 */
[----:B------:R-:W4:Y:S04]  /*e260*/  LDL.LU R62, [R1+0x20] ;  /* 0x00002000013e7983 */ /* 0x000f280000300800 */
[----:B------:R-:W4:Y:S01]  /*e270*/  LDL.LU R3, [R1+0xa4] ;  /* 0x0000a40001037983 */ /* 0x000f220000300800 */
[----:B------:R-:W-:-:S03]  /*e280*/  FADD R8, R63, R8 ;  /* 0x000000083f087221 */ /* 0x000fc60000000000 */
[----:B------:R-:W4:Y:S04]  /*e290*/  LDL.LU R63, [R1+0x24] ;  /* 0x00002400013f7983 */ /* 0x000f280000300800 */
[----:B------:R-:W4:Y:S01]  /*e2a0*/  LDL.LU R4, [R1+0xa8] ;  /* 0x0000a80001047983 */ /* 0x000f220000300800 */
[----:B------:R-:W-:-:S03]  /*e2b0*/  FADD R7, R48, R7 ;  /* 0x0000000730077221 */ /* 0x000fc60000000000 */
        /* <DEDUP_REMOVED lines=12> */
[----:B------:R-:W4:Y:S04]  /*e380*/  LDL.LU R41, [R1] ;  /* 0x0000000001297983 */ /* 0x000f280000300800 */
        /* <DEDUP_REMOVED lines=17> */
[----:B-1----:R-:W4:Y:S04]  /*e4a0*/  LDL.LU R2, [R1+0xf0] ;  /* 0x0000f00001027983 */ /* 0x002f280000300800 */
[----:B------:R-:W4:Y:S04]  /*e4b0*/  LDL.LU R31, [R1+0xf4] ;  /* 0x0000f400011f7983 */ /* 0x000f280000300800 */
[----:B------:R-:W4:Y:S04]  /*e4c0*/  LDL.LU R30, [R1+0xf8] ;  /* 0x0000f800011e7983 */ /* 0x000f280000300800 */
[----:B------:R-:W4:Y:S04]  /*e4d0*/  LDL.LU R29, [R1+0xfc] ;  /* 0x0000fc00011d7983 */ /* 0x000f280000300800 */
[----:B------:R-:W4:Y:S01]  /*e4e0*/  LDL.LU R27, [R1+0x100] ;  /* 0x00010000011b7983 */ /* 0x000f220000300800 */
[----:B--2---:R-:W-:-:S03]  /*e4f0*/  FADD R23, R70, R23 ;  /* 0x0000001746177221 */ /* 0x004fc60000000000 */
[----:B------:R-:W2:Y:S01]  /*e500*/  LDL.LU R70, [R1+0x4e0] ;  /* 0x0004e00001467983 */ /* 0x000ea20000300800 */
[----:B---3--:R-:W-:-:S03]  /*e510*/  FADD R224, R71, R224 ;  /* 0x000000e047e07221 */ /* 0x008fc60000000000 */
[----:B------:R-:W3:Y:S01]  /*e520*/  LDL.LU R71, [R1+0x4dc] ;  /* 0x0004dc0001477983 */ /* 0x000ee20000300800 */
[----:B----4-:R-:W-:-:S03]  /*e530*/  FADD R225, R56, R225 ;  /* 0x000000e138e17221 */ /* 0x010fc60000000000 */
        /* <DEDUP_REMOVED lines=11> */
[----:B------:R0:W-:Y:S01]  /*e5f0*/  STL [R1+0xa0], R28 ;  /* 0x0000a01c01007387 */ /* 0x0001e20000100800 */
[----:B------:R-:W-:-:S03]  /*e600*/  FADD R3, R62, R3 ;  /* 0x000000033e037221 */ /* 0x000fc60000000000 */
[----:B0-----:R-:W2:Y:S04]  /*e610*/  LDL.LU R28, [R1+0x104] ;  /* 0x00010400011c7983 */ /* 0x001ea80000300800 */
[----:B------:R-:W4:Y:S04]  /*e620*/  LDL.LU R62, [R1+0x4c0] ;  /* 0x0004c000013e7983 */ /* 0x000f280000300800 */
[----:B------:R0:W-:Y:S01]  /*e630*/  STL [R1+0xa4], R3 ;  /* 0x0000a40301007387 */ /* 0x0001e20000100800 */
[----:B------:R-:W-:-:S03]  /*e640*/  FADD R4, R63, R4 ;  /* 0x000000043f047221 */ /* 0x000fc60000000000 */
[----:B0-----:R-:W3:Y:S04]  /*e650*/  LDL.LU R3, [R1+0x108] ;  /* 0x0001080001037983 */ /* 0x001ee80000300800 */
[----:B------:R-:W4:Y:S01]  /*e660*/  LDL.LU R63, [R1+0x4bc] ;  /* 0x0004bc00013f7983 */ /* 0x000f220000300800 */
[----:B------:R-:W-:-:S03]  /*e670*/  FADD R0, R48, R0 ;  /* 0x0000000030007221 */ /* 0x000fc60000000000 */
[----:B------:R0:W-:Y:S01]  /*e680*/  STL [R1+0xa8], R4 ;  /* 0x0000a80401007387 */ /* 0x0001e20000100800 */
[----:B------:R-:W-:-:S03]  /*e690*/  FADD R5, R49, R5 ;  /* 0x0000000531057221 */ /* 0x000fc60000000000 */
[----:B0-----:R-:W4:Y:S04]  /*e6a0*/  LDL.LU R4, [R1+0x10c] ;  /* 0x00010c0001047983 */ /* 0x001f280000300800 */
[----:B------:R-:W4:Y:S01]  /*e6b0*/  LDL.LU R48, [R1+0x4b8] ;  /* 0x0004b80001307983 */ /* 0x000f220000300800 */
[----:B------:R-:W-:-:S03]  /*e6c0*/  FADD R6, R50, R6 ;  /* 0x0000000632067221 */ /* 0x000fc60000000000 */
[----:B------:R0:W-:Y:S01]  /*e6d0*/  STL [R1+0xac], R0 ;  /* 0x0000ac0001007387 */ /* 0x0001e20000100800 */
[----:B------:R-:W-:-:S03]  /*e6e0*/  FADD R52, R51, R52 ;  /* 0x0000003433347221 */ /* 0x000fc60000000000 */
[----:B0-----:R-:W4:Y:S04]  /*e6f0*/  LDL.LU R0, [R1+0x110] ;  /* 0x0001100001007983 */ /* 0x001f280000300800 */
[----:B------:R-:W4:Y:S04]  /*e700*/  LDL.LU R49, [R1+0x4b4] ;  /* 0x0004b40001317983 */ /* 0x000f280000300800 */
[----:B------:R0:W-:Y:S01]  /*e710*/  STL [R1+0xb0], R5 ;  /* 0x0000b00501007387 */ /* 0x0001e20000100800 */
[----:B------:R-:W-:Y:S01]  /*e720*/  FADD R54, R53, R54 ;  /* 0x0000003635367221 */ /* 0x000fe20000000000 */
[----:B------:R-:W-:-:S02]  /*e730*/  FADD R40, R55, R40 ;  /* 0x0000002837287221 */ /* 0x000fc40000000000 */
[----:B0-----:R-:W4:Y:S04]  /*e740*/  LDL.LU R5, [R1+0x114] ;  /* 0x0001140001057983 */ /* 0x001f280000300800 */
[----:B------:R-:W4:Y:S04]  /*e750*/  LDL.LU R50, [R1+0x4b0] ;  /* 0x0004b00001327983 */ /* 0x000f280000300800 */
[----:B------:R0:W-:Y:S01]  /*e760*/  STL [R1+0xb4], R6 ;  /* 0x0000b40601007387 */ /* 0x0001e20000100800 */
[----:B------:R-:W-:-:S03]  /*e770*/  FADD R42, R41, R42 ;  /* 0x0000002a292a7221 */ /* 0x000fc60000000000 */
        /* <DEDUP_REMOVED lines=31> */
[----:B------:R0:W-:Y:S04]  /*e970*/  STL [R1+0xd4], R34 ;  /* 0x0000d42201007387 */ /* 0x0001e80000100800 */
        /* <DEDUP_REMOVED lines=10> */
[----:B------:R0:W-:Y:S04]  /*ea20*/  STL [R1+0xe4], R25 ;  /* 0x0000e41901007387 */ /* 0x0001e80000100800 */
[----:B0-----:R-:W4:Y:S04]  /*ea30*/  LDL.LU R25, [R1+0x454] ;  /* 0x0004540001197983 */ /* 0x001f280000300800 */
[----:B------:R-:W4:Y:S01]  /*ea40*/  LDL.LU R216, [R1+0xec] ;  /* 0x0000ec0001d87983 */ /* 0x000f220000300800 */
[----:B------:R-:W-:Y:S01]  /*ea50*/  FADD R26, R217, R26 ;  /* 0x0000001ad91a7221 */ /* 0x000fe20000000000 */
[----:B------:R-:W-:Y:S01]  /*ea60*/  FADD R2, R219, R2 ;  /* 0x00000002db027221 */ /* 0x000fe20000000000 */
[----:B------:R-:W-:Y:S01]  /*ea70*/  FADD R31, R220, R31 ;  /* 0x0000001fdc1f7221 */ /* 0x000fe20000000000 */
[----:B------:R-:W-:Y:S01]  /*ea80*/  FADD R27, R223, R27 ;  /* 0x0000001bdf1b7221 */ /* 0x000fe20000000000 */
[----:B------:R-:W-:Y:S01]  /*ea90*/  FADD R30, R221, R30 ;  /* 0x0000001edd1e7221 */ /* 0x000fe20000000000 */
[----:B------:R0:W-:Y:S01]  /*eaa0*/  STL [R1+0xe8], R26 ;  /* 0x0000e81a01007387 */ /* 0x0001e20000100800 */
[----:B------:R-:W-:Y:S01]  /*eab0*/  FADD R29, R222, R29 ;  /* 0x0000001dde1d7221 */ /* 0x000fe20000000000 */
[----:B--2--5:R-:W-:-:S02]  /*eac0*/  FADD R28, R208, R28 ;  /* 0x0000001cd01c7221 */ /* 0x024fc40000000000 */
[----:B0-----:R-:W2:Y:S01]  /*ead0*/  LDL.LU R26, [R1+0x450] ;  /* 0x00045000011a7983 */ /* 0x001ea20000300800 */
[----:B---3--:R-:W-:Y:S01]  /*eae0*/  FADD R3, R209, R3 ;  /* 0x00000003d1037221 */ /* 0x008fe20000000000 */
[----:B----4-:R-:W-:Y:S01]  /*eaf0*/  FADD R4, R210, R4 ;  /* 0x00000004d2047221 */ /* 0x010fe20000000000 */
[----:B------:R-:W-:-:S05]  /*eb00*/  FADD R216, R218, R216 ;  /* 0x000000d8dad87221 */ /* 0x000fca0000000000 */
[----:B------:R-:W-:Y:S04]  /*eb10*/  STL [R1+0xec], R216 ;  /* 0x0000ecd801007387 */ /* 0x000fe80000100800 */
[----:B------:R-:W-:Y:S04]  /*eb20*/  STL [R1+0xf0], R2 ;  /* 0x0000f00201007387 */ /* 0x000fe80000100800 */
[----:B------:R-:W-:Y:S04]  /*eb30*/  STL [R1+0xf4], R31 ;  /* 0x0000f41f01007387 */ /* 0x000fe80000100800 */
[----:B------:R0:W-:Y:S04]  /*eb40*/  STL [R1+0x100], R27 ;  /* 0x0001001b01007387 */ /* 0x0001e80000100800 */
[----:B------:R-:W-:Y:S04]  /*eb50*/  STL [R1+0xf8], R30 ;  /* 0x0000f81e01007387 */ /* 0x000fe80000100800 */
[----:B0-----:R-:W3:Y:S04]  /*eb60*/  LDL.LU R27, [R1+0x11c] ;  /* 0x00011c00011b7983 */ /* 0x001ee80000300800 */
[----:B------:R-:W-:Y:S04]  /*eb70*/  STL [R1+0xfc], R29 ;  /* 0x0000fc1d01007387 */ /* 0x000fe80000100800 */
[----:B------:R0:W-:Y:S04]  /*eb80*/  STL [R1+0x104], R28 ;  /* 0x0001041c01007387 */ /* 0x0001e80000100800 */
[----:B0-----:R-:W4:Y:S04]  /*eb90*/  LDL.LU R28, [R1+0x120] ;  /* 0x00012000011c7983 */ /* 0x001f280000300800 */
[----:B------:R-:W2:Y:S04]  /*eba0*/  LDL.LU R29, [R1+0x124] ;  /* 0x00012400011d7983 */ /* 0x000ea80000300800 */
[----:B------:R-:W2:Y:S04]  /*ebb0*/  LDL.LU R30, [R1+0x128] ;  /* 0x00012800011e7983 */ /* 0x000ea80000300800 */
[----:B------:R0:W-:Y:S04]  /*ebc0*/  STL [R1+0x108], R3 ;  /* 0x0001080301007387 */ /* 0x0001e80000100800 */
[----:B------:R-:W2:Y:S04]  /*ebd0*/  LDL.LU R31, [R1+0x12c] ;  /* 0x00012c00011f7983 */ /* 0x000ea80000300800 */
[----:B------:R1:W-:Y:S04]  /*ebe0*/  STL [R1+0x10c], R4 ;  /* 0x00010c0401007387 */ /* 0x0003e80000100800 */
[----:B------:R-:W2:Y:S01]  /*ebf0*/  LDL.LU R2, [R1+0x130] ;  /* 0x0001300001027983 */ /* 0x000ea20000300800 */
[----:B------:R-:W-:Y:S01]  /*ec00*/  FADD R0, R211, R0 ;  /* 0x00000000d3007221 */ /* 0x000fe20000000000 */
[----:B------:R-:W-:Y:S01]  /*ec10*/  FADD R5, R212, R5 ;  /* 0x00000005d4057221 */ /* 0x000fe20000000000 */
[----:B------:R-:W-:-:S03]  /*ec20*/  FADD R6, R213, R6 ;  /* 0x00000006d5067221 */ /* 0x000fc60000000000 */
[----:B------:R1:W-:Y:S04]  /*ec30*/  STL [R1+0x110], R0 ;  /* 0x0001100001007387 */ /* 0x0003e80000100800 */
[----:B------:R-:W2:Y:S04]  /*ec40*/  LDL.LU R213, [R1+0x14c] ;  /* 0x00014c0001d57983 */ /* 0x000ea80000300800 */
[----:B------:R1:W-:Y:S04]  /*ec50*/  STL [R1+0x114], R5 ;  /* 0x0001140501007387 */ /* 0x0003e80000100800 */
[----:B------:R-:W2:Y:S04]  /*ec60*/  LDL.LU R212, [R1+0x150] ;  /* 0x0001500001d47983 */ /* 0x000ea80000300800 */
[----:B------:R-:W2:Y:S04]  /*ec70*/  LDL.LU R211, [R1+0x154] ;  /* 0x0001540001d37983 */ /* 0x000ea80000300800 */
[----:B------:R1:W-:Y:S04]  /*ec80*/  STL [R1+0x118], R6 ;  /* 0x0001180601007387 */ /* 0x0003e80000100800 */
[----:B------:R-:W2:Y:S04]  /*ec90*/  LDL.LU R210, [R1+0x158] ;  /* 0x0001580001d27983 */ /* 0x000ea80000300800 */
        /* <DEDUP_REMOVED lines=10> */
[----:B0-----:R-:W2:Y:S04]  /*ed40*/  LDL.LU R3, [R1+0x184] ;  /* 0x0001840001037983 */ /* 0x001ea80000300800 */
[----:B-1----:R-:W2:Y:S04]  /*ed50*/  LDL.LU R4, [R1+0x188] ;  /* 0x0001880001047983 */ /* 0x002ea80000300800 */
[----:B------:R-:W2:Y:S04]  /*ed60*/  LDL.LU R0, [R1+0x18c] ;  /* 0x00018c0001007983 */ /* 0x000ea80000300800 */
[----:B------:R-:W2:Y:S04]  /*ed70*/  LDL.LU R5, [R1+0x190] ;  /* 0x0001900001057983 */ /* 0x000ea80000300800 */
[----:B------:R-:W2:Y:S01]  /*ed80*/  LDL.LU R6, [R1+0x194] ;  /* 0x0001940001067983 */ /* 0x000ea20000300800 */
[----:B---3--:R-:W-:-:S05]  /*ed90*/  FADD R27, R214, R27 ;  /* 0x0000001bd61b7221 */ /* 0x008fca0000000000 */
[----:B------:R0:W-:Y:S04]  /*eda0*/  STL [R1+0x11c], R27 ;  /* 0x00011c1b01007387 */ /* 0x0001e80000100800 */
[----:B0-----:R-:W3:Y:S01]  /*edb0*/  LDL.LU R27, [R1+0x44c] ;  /* 0x00044c00011b7983 */ /* 0x001ee20000300800 */
[----:B----4-:R-:W-:-:S03]  /*edc0*/  FADD R28, R215, R28 ;  /* 0x0000001cd71c7221 */ /* 0x010fc60000000000 */
[----:B------:R-:W4:Y:S01]  /*edd0*/  LDL.LU R214, [R1+0x148] ;  /* 0x0001480001d67983 */ /* 0x000f220000300800 */
[----:B--2---:R-:W-:-:S03]  /*ede0*/  FADD R29, R200, R29 ;  /* 0x0000001dc81d7221 */ /* 0x004fc60000000000 */
[----:B------:R0:W-:Y:S01]  /*edf0*/  STL [R1+0x120], R28 ;  /* 0x0001201c01007387 */ /* 0x0001e20000100800 */
[----:B------:R-:W-:-:S03]  /*ee00*/  FADD R30, R201, R30 ;  /* 0x0000001ec91e7221 */ /* 0x000fc60000000000 */
[----:B0-----:R-:W2:Y:S01]  /*ee10*/  LDL.LU R28, [R1+0x448] ;  /* 0x00044800011c7983 */ /* 0x001ea20000300800 */
[----:B------:R-:W-:-:S03]  /*ee20*/  FADD R31, R202, R31 ;  /* 0x0000001fca1f7221 */ /* 0x000fc60000000000 */
[----:B------:R-:W3:Y:S04]  /*ee30*/  LDL.LU R215, [R1+0x144] ;  /* 0x0001440001d77983 */ /* 0x000ee80000300800 */
[----:B------:R0:W-:Y:S01]  /*ee40*/  STL [R1+0x124], R29 ;  /* 0x0001241d01007387 */ /* 0x0001e20000100800 */
[----:B------:R-:W-:-:S03]  /*ee50*/  FADD R2, R203, R2 ;  /* 0x00000002cb027221 */ /* 0x000fc60000000000 */
[----:B0-----:R-:W2:Y:S04]  /*ee60*/  LDL.LU R29, [R1+0x444] ;  /* 0x00044400011d7983 */ /* 0x001ea80000300800 */
[----:B------:R-:W2:Y:S04]  /*ee70*/  LDL.LU R200, [R1+0x140] ;  /* 0x0001400001c87983 */ /* 0x000ea80000300800 */
[----:B------:R0:W-:Y:S04]  /*ee80*/  STL [R1+0x128], R30 ;  /* 0x0001281e01007387 */ /* 0x0001e80000100800 */
[----:B0-----:R-:W2:Y:S04]  /*ee90*/  LDL.LU R30, [R1+0x440] ;  /* 0x00044000011e7983 */ /* 0x001ea80000300800 */
[----:B------:R-:W2:Y:S04]  /*eea0*/  LDL.LU R201, [R1+0x13c] ;  /* 0x00013c0001c97983 */ /* 0x000ea80000300800 */
[----:B------:R0:W-:Y:S04]  /*eeb0*/  STL [R1+0x12c], R31 ;  /* 0x00012c1f01007387 */ /* 0x0001e80000100800 */
[----:B0-----:R-:W2:Y:S04]  /*eec0*/  LDL.LU R31, [R1+0x43c] ;  /* 0x00043c00011f7983 */ /* 0x001ea80000300800 */
[----:B------:R-:W2:Y:S04]  /*eed0*/  LDL.LU R202, [R1+0x138] ;  /* 0x0001380001ca7983 */ /* 0x000ea80000300800 */
[----:B------:R0:W-:Y:S04]  /*eee0*/  STL [R1+0x130], R2 ;  /* 0x0001300201007387 */ /* 0x0001e80000100800 */
[----:B0-----:R1:W5:Y:S04]  /*eef0*/  LDL.LU R2, [R1+0x438] ;  /* 0x0004380001027983 */ /* 0x0013680000300800 */
[----:B------:R-:W2:Y:S01]  /*ef00*/  LDL.LU R203, [R1+0x134] ;  /* 0x0001340001cb7983 */ /* 0x000ea20000300800 */
[----:B------:R-:W-:Y:S01]  /*ef10*/  FADD R213, R194, R213 ;  /* 0x000000d5c2d57221 */ /* 0x000fe20000000000 */
        /* <DEDUP_REMOVED lines=18> */
[----:B----4-:R-:W-:Y:S01]  /*f040*/  FADD R214, R193, R214 ;  /* 0x000000d6c1d67221 */ /* 0x010fe20000000000 */
[----:B---3--:R-:W-:Y:S01]  /*f050*/  FADD R215, R192, R215 ;  /* 0x000000d7c0d77221 */ /* 0x008fe20000000000 */
[----:B--2---:R-:W-:Y:S01]  /*f060*/  FADD R200, R207, R200 ;  /* 0x000000c8cfc87221 */ /* 0x004fe20000000000 */
[----:B------:R-:W-:Y:S01]  /*f070*/  FADD R201, R206, R201 ;  /* 0x000000c9cec97221 */ /* 0x000fe20000000000 */
[----:B------:R-:W-:Y:S01]  /*f080*/  FADD R202, R205, R202 ;  /* 0x000000cacdca7221 */ /* 0x000fe20000000000 */
[----:B------:R-:W-:-:S05]  /*f090*/  FADD R203, R204, R203 ;  /* 0x000000cbcccb7221 */ /* 0x000fca0000000000 */
[----:B------:R0:W-:Y:S04]  /*f0a0*/  STL [R1+0x134], R203 ;  /* 0x000134cb01007387 */ /* 0x0001e80000100800 */
        /* <DEDUP_REMOVED lines=21> */
[----:B------:R-:W4:Y:S04]  /*f200*/  LDL.LU R193, [R1+0x198] ;  /* 0x0001980001c17983 */ /* 0x000f280000300800 */
[----:B------:R1:W-:Y:S04]  /*f210*/  STL [R1+0x18c], R0 ;  /* 0x00018c0001007387 */ /* 0x0003e80000100800 */
[----:B------:R-:W4:Y:S04]  /*f220*/  LDL.LU R192, [R1+0x19c] ;  /* 0x00019c0001c07983 */ /* 0x000f280000300800 */
[----:B------:R1:W-:Y:S04]  /*f230*/  STL [R1+0x190], R5 ;  /* 0x0001900501007387 */ /* 0x0003e80000100800 */
[----:B------:R-:W4:Y:S04]  /*f240*/  LDL.LU R207, [R1+0x1a0] ;  /* 0x0001a00001cf7983 */ /* 0x000f280000300800 */
[----:B------:R1:W-:Y:S04]  /*f250*/  STL [R1+0x194], R6 ;  /* 0x0001940601007387 */ /* 0x0003e80000100800 */
[----:B------:R-:W4:Y:S04]  /*f260*/  LDL.LU R206, [R1+0x1a4] ;  /* 0x0001a40001ce7983 */ /* 0x000f280000300800 */
[----:B------:R-:W4:Y:S04]  /*f270*/  LDL.LU R205, [R1+0x1a8] ;  /* 0x0001a80001cd7983 */ /* 0x000f280000300800 */
[----:B------:R-:W4:Y:S04]  /*f280*/  LDL.LU R204, [R1+0x1ac] ;  /* 0x0001ac0001cc7983 */ /* 0x000f280000300800 */
[----:B0-----:R-:W4:Y:S04]  /*f290*/  LDL.LU R203, [R1+0x1b0] ;  /* 0x0001b00001cb7983 */ /* 0x001f280000300800 */
[----:B--2---:R-:W2:Y:S04]  /*f2a0*/  LDL.LU R202, [R1+0x1b4] ;  /* 0x0001b40001ca7983 */ /* 0x004ea80000300800 */
[----:B---3--:R-:W3:Y:S04]  /*f2b0*/  LDL.LU R201, [R1+0x1b8] ;  /* 0x0001b80001c97983 */ /* 0x008ee80000300800 */
[----:B----4-:R-:W4:Y:S04]  /*f2c0*/  LDL.LU R200, [R1+0x1bc] ;  /* 0x0001bc0001c87983 */ /* 0x010f280000300800 */
        /* <DEDUP_REMOVED lines=20> */
[----:B------:R-:W4:Y:S01]  /*f410*/  LDL.LU R6, [R1+0x210] ;  /* 0x0002100001067983 */ /* 0x000f220000300800 */
[----:B------:R-:W-:Y:S01]  /*f420*/  FADD R193, R181, R193 ;  /* 0x000000c1b5c17221 */ /* 0x000fe20000000000 */
[----:B------:R-:W-:-:S04]  /*f430*/  FADD R192, R182, R192 ;  /* 0x000000c0b6c07221 */ /* 0x000fc80000000000 */
        /* <DEDUP_REMOVED lines=61> */
[----:B------:R-:W4:Y:S04]  /*f810*/  LDL.LU R207, [R1+0x21c] ;  /* 0x00021c0001cf7983 */ /* 0x000f280000300800 */
[----:B------:R1:W-:Y:S04]  /*f820*/  STL [R1+0x210], R6 ;  /* 0x0002100601007387 */ /* 0x0003e80000100800 */
[----:B------:R-:W4:Y:S04]  /*f830*/  LDL.LU R206, [R1+0x220] ;  /* 0x0002200001ce7983 */ /* 0x000f280000300800 */
[----:B------:R-:W4:Y:S04]  /*f840*/  LDL.LU R205, [R1+0x224] ;  /* 0x0002240001cd7983 */ /* 0x000f280000300800 */
[----:B------:R-:W4:Y:S04]  /*f850*/  LDL.LU R204, [R1+0x228] ;  /* 0x0002280001cc7983 */ /* 0x000f280000300800 */
[----:B--2---:R-:W2:Y:S04]  /*f860*/  LDL.LU R203, [R1+0x22c] ;  /* 0x00022c0001cb7983 */ /* 0x004ea80000300800 */
        /* <DEDUP_REMOVED lines=360> */
[----:B------:R-:W-:Y:S01]  /*10ef0*/  FADD R5, R30, R5 ;  /* 0x000000051e057221 */ /* 0x000fe20000000000 */
[----:B------:R-:W-:-:S05]  /*10f00*/  FADD R6, R6, R31 ;  /* 0x0000001f06067221 */ /* 0x000fca0000000000 */
[----:B------:R1:W-:Y:S04]  /*10f10*/  STL [R1+0x400], R6 ;  /* 0x0004000601007387 */ /* 0x0003e80000100800 */
[----:B------:R1:W-:Y:S04]  /*10f20*/  STL [R1+0x3f8], R0 ;  /* 0x0003f80001007387 */ /* 0x0003e80000100800 */
[----:B------:R1:W-:Y:S02]  /*10f30*/  STL [R1+0x3fc], R5 ;  /* 0x0003fc0501007387 */ /* 0x0003e40000100800 */
.L_x_29:
[----:B------:R2:W5:Y:S01]  /*10f40*/  LDL R37, [R1+0x420] ;  /* 0x0004200001257983 */ /* 0x0005620000100800 */
[----:B-1----:R-:W1:Y:S03]  /*10f50*/  LDC R0, c[0x0][0x28c] ;  /* 0x0000a300ff007b82 */ /* 0x002e660000000800 */
[----:B------:R2:W5:Y:S01]  /*10f60*/  LDL R36, [R1+0x434] ;  /* 0x0004340001247983 */ /* 0x0005620000100800 */
[----:B-1----:R-:W-:-:S13]  /*10f70*/  ISETP.GE.AND P0, PT, R0, 0x1, PT ;  /* 0x000000010000780c */ /* 0x002fda0003f06270 */
[----:B--2---:R-:W-:Y:S05]  /*10f80*/  @!P0 BRA `(.L_x_30) ;  /* 0x00000000005c8947 */ /* 0x004fea0003800000 */
[----:B------:R-:W2:Y:S02]  /*10f90*/  LDL R3, [R1+0x410] ;  /* 0x0004100001037983 */ /* 0x000ea40000100800 */
[----:B--2---:R-:W-:-:S13]  /*10fa0*/  R2UR UR5, R3 ;  /* 0x00000000030572ca */ /* 0x004fda00000e0000 */
[----:B------:R-:W-:-:S06]  /*10fb0*/  UISETP.NE.AND UP0, UPT, UR5, 0x3, UPT ;  /* 0x000000030500788c */ /* 0x000fcc000bf05270 */
[----:B------:R-:W-:-:S13]  /*10fc0*/  PLOP3.LUT P0, PT, PT, PT, UP0, 0x80, 0x0 ;  /* 0x000000000000781c */ /* 0x000fda0003f0f008 */
[----:B------:R-:W-:Y:S05]  /*10fd0*/  @!P0 BRA `(.L_x_31) ;  /* 0x0000000000048947 */ /* 0x000fea0003800000 */
[----:B------:R-:W-:Y:S01]  /*10fe0*/  BPT.TRAP 0x1 ;  /* 0x000000040000795c */ /* 0x000fe20000300000 */
.L_x_31:
[----:B------:R-:W2:Y:S01]  /*10ff0*/  LDL R0, [R1+0x414] ;  /* 0x0004140001007983 */ /* 0x000ea20000100800 */
[----:B-----5:R-:W-:Y:S02]  /*11000*/  R2UR UR10, R36 ;  /* 0x00000000240a72ca */ /* 0x020fe400000e0000 */
[----:B------:R-:W-:Y:S02]  /*11010*/  R2UR UR9, R37 ;  /* 0x00000000250972ca */ /* 0x000fe400000e0000 */
[----:B------:R-:W-:-:S09]  /*11020*/  R2UR UR8, R2 ;  /* 0x00000000020872ca */ /* 0x000fd200000e0000 */
[----:B------:R-:W-:-:S04]  /*11030*/  UISETP.LT.AND UP0, UPT, UR10, 0x1, UPT ;  /* 0x000000010a00788c */ /* 0x000fc8000bf01270 */
[----:B------:R-:W-:-:S04]  /*11040*/  USEL UR5, UR10, 0x1, UP0 ;  /* 0x000000010a057887 */ /* 0x000fc80008000000 */
[----:B------:R-:W-:-:S04]  /*11050*/  UIADD3 UR5, UR9, UR10, -UR5 ;  /* 0x0000000a09057290 */ /* 0x000fc8000fffe805 */
[----:B------:R-:W-:-:S04]  /*11060*/  USHF.L.U32 UR5, UR5, 0x3, URZ ;  /* 0x0000000305057899 */ /* 0x000fc8000800063f */
[----:B------:R-:W-:-:S04]  /*11070*/  ULOP3.LUT UR5, UR5, 0x38, URZ, 0xc0, !UPT ;  /* 0x0000003805057892 */ /* 0x000fc8000f8ec03f */
[----:B------:R-:W-:-:S04]  /*11080*/  UIADD3 UR5, UR8, 0x40, UR5 ;  /* 0x0000004008057890 */ /* 0x000fc8000fffe005 */
[----:B------:R-:W-:-:S09]  /*11090*/  UPRMT UR5, URZ, 0x654, UR5 ;  /* 0x000006543f057896 */ /* 0x000fd20008000005 */
[----:B------:R-:W-:Y:S01]  /*110a0*/  SYNCS.ARRIVE.TRANS64.RED.A1T0 RZ, [UR5], RZ ;  /* 0x000000ffffff79a7 */ /* 0x000fe20008100405 */
[----:B--2---:R-:W-:-:S13]  /*110b0*/  R2UR UR7, R0 ;  /* 0x00000000000772ca */ /* 0x004fda00000e0000 */
[----:B------:R-:W-:-:S06]  /*110c0*/  UISETP.GT.U32.AND UP0, UPT, UR7, 0x1, UPT ;  /* 0x000000010700788c */ /* 0x000fcc000bf04070 */
[----:B------:R-:W-:-:S13]  /*110d0*/  PLOP3.LUT P0, PT, PT, PT, UP0, 0x80, 0x0 ;  /* 0x000000000000781c */ /* 0x000fda0003f0f008 */
[----:B------:R-:W-:Y:S05]  /*110e0*/  @P0 BRA `(.L_x_30) ;  /* 0x0000000000040947 */ /* 0x000fea0003800000 */
[----:B------:R-:W-:Y:S01]  /*110f0*/  BPT.TRAP 0x1 ;  /* 0x000000040000795c */ /* 0x000fe20000300000 */
.L_x_30:
[----:B------:R-:W2:Y:S01]  /*11100*/  LDL.LU R0, [R1+0x42c] ;  /* 0x00042c0001007983 */ /* 0x000ea20000300800 */
[----:B-----5:R-:W1:Y:S01]  /*11110*/  LDC R2, c[0x0][0x288] ;  /* 0x0000a200ff027b82 */ /* 0x020e620000000800 */
[----:B------:R-:W-:Y:S02]  /*11120*/  ULDC UR5, c[0x0][0x284] ;  /* 0x0000a10000057ab9 */ /* 0x000fe40000000800 */
[----:B------:R-:W3:Y:S01]  /*11130*/  LDL.LU R4, [R1+0x430] ;  /* 0x0004300001047983 */ /* 0x000ee20000300800 */
[----:B------:R-:W4:Y:S02]  /*11140*/  S2R R5, SR_TID.X ;  /* 0x0000000000057919 */ /* 0x000f240000002100 */
[--C-:B----4-:R-:W-:Y:S02]  /*11150*/  SHF.R.U32.HI R32, RZ, 0x7, R5.reuse ;  /* 0x00000007ff207819 */ /* 0x110fe40000011605 */
[----:B------:R-:W-:Y:S02]  /*11160*/  SHF.R.U32.HI R3, RZ, 0x2, R5 ;  /* 0x00000002ff037819 */ /* 0x000fe40000011605 */
[----:B------:R-:W-:-:S02]  /*11170*/  LOP3.LUT R32, R32, 0x1, RZ, 0xc0, !PT ;  /* 0x0000000120207812 */ /* 0x000fc400078ec0ff */
[----:B------:R-:W-:-:S03]  /*11180*/  LOP3.LUT R3, R3, 0x7, RZ, 0xc0, !PT ;  /* 0x0000000703037812 */ /* 0x000fc600078ec0ff */
[----:B------:R-:W-:-:S05]  /*11190*/  IMAD.SHL.U32 R30, R32, 0x40, RZ ;  /* 0x00000040201e7824 */ /* 0x000fca00078e00ff */
[----:B------:R-:W-:Y:S01]  /*111a0*/  LOP3.LUT R30, R30, 0x40, R3, 0xe2, !PT ;  /* 0x000000401e1e7812 */ /* 0x000fe200078ee203 */
[C---:B------:R-:W-:Y:S02]  /*111b0*/  IMAD.SHL.U32 R29, R5.reuse, 0x2, RZ ;  /* 0x00000002051d7824 */ /* 0x040fe400078e00ff */
[----:B------:R-:W-:Y:S02]  /*111c0*/  IMAD.MOV.U32 R31, RZ, RZ, RZ ;  /* 0x000000ffff1f7224 */ /* 0x000fe400078e00ff */
[----:B------:R-:W-:Y:S02]  /*111d0*/  IMAD.MOV.U32 R33, RZ, RZ, -0x1 ;  /* 0xffffffffff217424 */ /* 0x000fe400078e00ff */
[----:B--2---:R-:W-:Y:S01]  /*111e0*/  IMAD R28, R0, 0xf0, RZ ;  /* 0x000000f0001c7824 */ /* 0x004fe200078e02ff */
[----:B------:R-:W-:-:S04]  /*111f0*/  LOP3.LUT R0, R5, 0x3, RZ, 0xc0, !PT ;  /* 0x0000000305007812 */ /* 0x000fc800078ec0ff */
[----:B-1----:R-:W-:Y:S01]  /*11200*/  ISETP.GE.AND P0, PT, R28, R2, PT ;  /* 0x000000021c00720c */ /* 0x002fe20003f06270 */
[----:B------:R-:W-:Y:S01]  /*11210*/  IMAD R0, R0, -0x2, R2 ;  /* 0xfffffffe00007824 */ /* 0x000fe200078e0202 */
[----:B------:R-:W-:-:S04]  /*11220*/  LOP3.LUT R2, R5, 0x60, RZ, 0xc0, !PT ;  /* 0x0000006005027812 */ /* 0x000fc800078ec0ff */
[----:B------:R-:W-:-:S04]  /*11230*/  SHF.R.U32.HI R2, RZ, 0x1, R2 ;  /* 0x00000001ff027819 */ /* 0x000fc80000011602 */
[-C--:B------:R-:W-:Y:S02]  /*11240*/  LOP3.LUT R30, R30, R2.reuse, RZ, 0xfc, !PT ;  /* 0x000000021e1e7212 */ /* 0x080fe400078efcff */
[----:B------:R-:W-:-:S05]  /*11250*/  IADD3 R2, RZ, -R2, -R3 ;  /* 0x80000002ff027210 */ /* 0x000fca0007ffe803 */
[----:B------:R-:W-:Y:S02]  /*11260*/  IMAD R32, R32, -0x40, R2 ;  /* 0xffffffc020207824 */ /* 0x000fe400078e0202 */
[----:B---3--:R-:W-:-:S05]  /*11270*/  IMAD R2, R4, 0xc0, RZ ;  /* 0x000000c004027824 */ /* 0x008fca00078e02ff */
[C---:B------:R-:W-:Y:S02]  /*11280*/  ISETP.GE.OR P0, PT, R2.reuse, UR5, P0 ;  /* 0x0000000502007c0c */ /* 0x040fe40008706670 */
[----:B------:R-:W-:Y:S01]  /*11290*/  IADD3 R32, -R2, UR5, R32 ;  /* 0x0000000502207c10 */ /* 0x000fe2000fffe120 */
[----:B------:R-:W-:Y:S01]  /*112a0*/  IMAD.IADD R0, R0, 0x1, -R28 ;  /* 0x0000000100007824 */ /* 0x000fe200078e0a1c */
[----:B------:R-:W-:Y:S01]  /*112b0*/  LOP3.LUT R28, R28, 0x6, R29, 0xf8, !PT ;  /* 0x000000061c1c7812 */ /* 0x000fe200078ef81d */
[----:B------:R-:W-:-:S08]  /*112c0*/  IMAD.WIDE R30, R4, 0xc0, R30 ;  /* 0x000000c0041e7825 */ /* 0x000fd000078e021e */
[----:B------:R-:W-:Y:S05]  /*112d0*/  @P0 BRA `(.L_x_32) ;  /* 0x0000011c00c00947 */ /* 0x000fea0003800000 */
[----:B------:R-:W2:Y:S01]  /*112e0*/  LDL R35, [R1+0x424] ;  /* 0x0004240001237983 */ /* 0x000ea20000100800 */
[----:B------:R-:W1:Y:S01]  /*112f0*/  LDC.64 R24, c[0x0][0x5c8] ;  /* 0x00017200ff187b82 */ /* 0x000e620000000a00 */
[----:B------:R-:W-:Y:S01]  /*11300*/  ULDC.64 UR8, c[0x0][0x5d0] ;  /* 0x0001740000087ab9 */ /* 0x000fe20000000a00 */
[----:B------:R-:W-:Y:S01]  /*11310*/  SHF.R.S32.HI R29, RZ, 0x1f, R28 ;  /* 0x0000001fff1d7819 */ /* 0x000fe2000001141c */
[----:B------:R-:W-:Y:S01]  /*11320*/  IMAD.U32 R4, RZ, RZ, UR8 ;  /* 0x00000008ff047e24 */ /* 0x000fe2000f8e00ff */
[----:B------:R-:W-:Y:S01]  /*11330*/  BSSY B0, `(.L_x_32) ;  /* 0x00011ea000007945 */ /* 0x000fe20003800000 */
[----:B-1----:R-:W-:Y:S01]  /*11340*/  IMAD R2, R31, R24, RZ ;  /* 0x000000181f027224 */ /* 0x002fe200078e02ff */
[C---:B------:R-:W-:Y:S01]  /*11350*/  SHF.L.U64.HI R27, R24.reuse, 0x3, R25 ;  /* 0x00000003181b7819 */ /* 0x040fe20000010219 */
[----:B------:R-:W-:Y:S02]  /*11360*/  IMAD.SHL.U32 R3, R24, 0x8, RZ ;  /* 0x0000000818037824 */ /* 0x000fe400078e00ff */
[----:B------:R-:W-:Y:S01]  /*11370*/  IMAD R2, R30, R25, R2 ;  /* 0x000000191e027224 */ /* 0x000fe200078e0202 */
[----:B--2---:R-:W-:-:S13]  /*11380*/  R2UR UR10, R35 ;  /* 0x00000000230a72ca */ /* 0x004fda00000e0000 */
[----:B------:R-:W-:Y:S02]  /*11390*/  USHF.R.S32.HI UR7, URZ, 0x1f, UR10 ;  /* 0x0000001f3f077899 */ /* 0x000fe4000801140a */
[----:B------:R-:W-:Y:S02]  /*113a0*/  IMAD.WIDE.U32 R4, R4, UR10, R28 ;  /* 0x0000000a04047c25 */ /* 0x000fe4000f8e001c */
[----:B------:R-:W-:-:S04]  /*113b0*/  UIMAD UR5, UR7, UR8, URZ ;  /* 0x00000008070572a4 */ /* 0x000fc8000f8e023f */
[----:B------:R-:W-:-:S03]  /*113c0*/  UIMAD UR5, UR10, UR9, UR5 ;  /* 0x000000090a0572a4 */ /* 0x000fc6000f8e0205 */
[----:B------:R-:W-:-:S03]  /*113d0*/  ULDC.64 UR8, c[0x0][0x5c0] ;  /* 0x0001700000087ab9 */ /* 0x000fc60000000a00 */
[----:B------:R-:W-:Y:S02]  /*113e0*/  VIADD R5, R5, UR5 ;  /* 0x0000000505057c36 */ /* 0x000fe40008000000 */
[----:B------:R-:W-:-:S04]  /*113f0*/  IMAD.WIDE.U32 R4, R30, R24, R4 ;  /* 0x000000181e047225 */ /* 0x000fc800078e0004 */
[----:B------:R-:W-:Y:S01]  /*11400*/  IMAD.IADD R5, R5, 0x1, R2 ;  /* 0x0000000105057824 */ /* 0x000fe200078e0202 */
[----:B------:R-:W-:Y:S02]  /*11410*/  LEA R26, P2, R24, R4, 0x7 ;  /* 0x00000004181a7211 */ /* 0x000fe400078438ff */
[----:B------:R-:W-:Y:S02]  /*11420*/  IADD3 R2, P5, R4, UR8, RZ ;  /* 0x0000000804027c10 */ /* 0x000fe4000ffbe0ff */
[----:B0-----:R-:W-:Y:S02]  /*11430*/  LEA.HI.X R6, R24, R5, R25, 0x7, P2 ;  /* 0x0000000518067211 */ /* 0x001fe400010f3c19 */
[--C-:B------:R-:W-:Y:S02]  /*11440*/  IADD3 R4, P0, P1, R4, UR8, R3.reuse ;  /* 0x0000000804047c10 */ /* 0x100fe4000f91e003 */
[----:B------:R-:W-:Y:S02]  /*11450*/  IADD3 R24, P2, P3, R26, UR8, R3 ;  /* 0x000000081a187c10 */ /* 0x000fe4000fb5e003 */
[----:B------:R-:W-:-:S02]  /*11460*/  IADD3.X R3, R5, UR9, RZ, P5, !PT ;  /* 0x0000000905037c10 */ /* 0x000fc4000affe4ff */
[----:B------:R-:W-:Y:S02]  /*11470*/  FSETP.NEU.AND P5, PT, RZ, UR6, PT ;  /* 0x00000006ff007c0b */ /* 0x000fe4000bfad000 */
[----:B------:R-:W-:Y:S02]  /*11480*/  IADD3 R26, P6, R26, UR8, RZ ;  /* 0x000000081a1a7c10 */ /* 0x000fe4000ffde0ff */
[--C-:B------:R-:W-:Y:S02]  /*11490*/  IADD3.X R5, R5, UR9, R27.reuse, P0, P1 ;  /* 0x0000000905057c10 */ /* 0x100fe400087e241b */
[C---:B------:R-:W-:Y:S02]  /*114a0*/  IADD3.X R25, R6.reuse, UR9, R27, P2, P3 ;  /* 0x0000000906197c10 */ /* 0x040fe400097e641b */
[----:B------:R-:W-:-:S05]  /*114b0*/  IADD3.X R27, R6, UR9, RZ, P6, !PT ;  /* 0x00000009061b7c10 */ /* 0x000fca000b7fe4ff */
[----:B------:R-:W-:Y:S05]  /*114c0*/  @!P5 BRA `(.L_x_33) ;  /* 0x000000d000ccd947 */ /* 0x000fea0003800000 */
[----:B------:R-:W-:Y:S01]  /*114d0*/  R2UR UR10, R35 ;  /* 0x00000000230a72ca */ /* 0x000fe200000e0000 */
[----:B------:R-:W-:Y:S01]  /*114e0*/  ULDC.64 UR8, c[0x0][0x5b8] ;  /* 0x00016e0000087ab9 */ /* 0x000fe20000000a00 */
[----:B------:R-:W-:Y:S01]  /*114f0*/  ISETP.GE.AND P3, PT, R32, 0x1, PT ;  /* 0x000000012000780c */ /* 0x000fe20003f66270 */
[----:B------:R-:W-:Y:S02]  /*11500*/  UIMAD UR5, UR7, UR8, URZ ;  /* 0x00000008070572a4 */ /* 0x000fe4000f8e023f */
[----:B------:R-:W-:Y:S01]  /*11510*/  IMAD.U32 R6, RZ, RZ, UR8 ;  /* 0x00000008ff067e24 */ /* 0x000fe2000f8e00ff */
[----:B------:R-:W-:Y:S07]  /*11520*/  BSSY B1, `(.L_x_34) ;  /* 0x0000010000017945 */ /* 0x000fee0003800000 */
[----:B------:R-:W-:-:S02]  /*11530*/  UIMAD UR5, UR10, UR9, UR5 ;  /* 0x000000090a0572a4 */ /* 0x000fc4000f8e0205 */
[----:B------:R-:W-:Y:S01]  /*11540*/  IMAD.WIDE.U32 R28, R6, UR10, R28 ;  /* 0x0000000a061c7c25 */ /* 0x000fe2000f8e001c */
[----:B------:R-:W-:Y:S01]  /*11550*/  ULDC.64 UR8, c[0x0][0x5b0] ;  /* 0x00016c0000087ab9 */ /* 0x000fe20000000a00 */
[----:B------:R-:W-:Y:S02]  /*11560*/  ULDC.64 UR10, c[0x0][0x5a8] ;  /* 0x00016a00000a7ab9 */ /* 0x000fe40000000a00 */
[----:B------:R-:W-:Y:S02]  /*11570*/  IMAD.MOV.U32 R34, RZ, RZ, R28 ;  /* 0x000000ffff227224 */ /* 0x000fe400078e001c */
[----:B------:R-:W-:Y:S02]  /*11580*/  VIADD R35, R29, UR5 ;  /* 0x000000051d237c36 */ /* 0x000fe40008000000 */
[----:B------:R-:W-:Y:S02]  /*11590*/  IMAD R6, R31, UR8, RZ ;  /* 0x000000081f067c24 */ /* 0x000fe4000f8e02ff */
[----:B------:R-:W-:-:S04]  /*115a0*/  IMAD.WIDE.U32 R28, R30, UR8, R34 ;  /* 0x000000081e1c7c25 */ /* 0x000fc8000f8e0022 */
[----:B------:R-:W-:Y:S01]  /*115b0*/  IMAD R6, R30, UR9, R6 ;  /* 0x000000091e067c24 */ /* 0x000fe2000f8e0206 */
[----:B------:R-:W-:-:S04]  /*115c0*/  IADD3 R28, P0, R28, UR10, RZ ;  /* 0x0000000a1c1c7c10 */ /* 0x000fc8000ff1e0ff */
[--C-:B------:R-:W-:Y:S02]  /*115d0*/  IADD3.X R29, R29, UR11, R6.reuse, P0, !PT ;  /* 0x0000000b1d1d7c10 */ /* 0x100fe400087fe406 */
[----:B------:R-:W-:Y:S02]  /*115e0*/  ISETP.LT.OR P0, PT, R0, 0x1, !P3 ;  /* 0x000000010000780c */ /* 0x000fe40005f01670 */
[----:B------:R-:W-:-:S11]  /*115f0*/  PRMT R6, RZ, 0x7610, R6 ;  /* 0x00007610ff067816 */ /* 0x000fd60000000006 */
[----:B------:R-:W-:Y:S05]  /*11600*/  @P0 BRA `(.L_x_35) ;  /* 0x0000000000040947 */ /* 0x000fea0003800000 */
[----:B------:R0:W5:Y:S02]  /*11610*/  LDG.E.U8 R6, desc[UR60][R28.64] ;  /* 0x0000003c1c067981 */ /* 0x000164000c1e1100 */
.L_x_35:
[----:B------:R-:W-:Y:S05]  /*11620*/  BSYNC B1 ;  /* 0x0000000000017941 */ /* 0x000fea0003800000 */
.L_x_34:
[----:B-----5:R-:W-:Y:S01]  /*11630*/  LOP3.LUT R6, R6, 0xff, RZ, 0xc0, !PT ;  /* 0x000000ff06067812 */ /* 0x020fe200078ec0ff */
[----:B------:R-:W-:Y:S03]  /*11640*/  BSSY B1, `(.L_x_36) ;  /* 0x000000b000017945 */ /* 0x000fe60003800000 */
[----:B------:R-:W-:-:S05]  /*11650*/  F2FP.F16.E4M3.UNPACK_B R6, R6 ;  /* 0x00000006ff06723e */ /* 0x000fca00020006ff */
[----:B------:R-:W-:-:S05]  /*11660*/  HADD2.F32 R6, -RZ, R6.H0_H0 ;  /* 0x20000006ff067230 */ /* 0x000fca0000004100 */
[----:B------:R-:W-:-:S04]  /*11670*/  FMUL R6, R6, UR6 ;  /* 0x0000000606067c20 */ /* 0x000fc80008400000 */
[--C-:B------:R-:W-:Y:S01]  /*11680*/  FFMA R7, R7, UR4, R6.reuse ;  /* 0x0000000407077c23 */ /* 0x100fe20008000006 */
[----:B------:R-:W-:-:S04]  /*11690*/  PRMT R6, RZ, 0x7610, R6 ;  /* 0x00007610ff067816 */ /* 0x000fc80000000006 */
[----:B------:R-:W-:-:S05]  /*116a0*/  F2FP.SATFINITE.E4M3.F32.PACK_AB_MERGE_C R7, RZ, R7, RZ ;  /* 0x00000007ff07723e */ /* 0x000fca00048070ff */
[----:B------:R1:W-:Y:S01]  /*116b0*/  @!P0 STG.E.U8 desc[UR60][R2.64], R7 ;  /* 0x0000000702008986 */ /* 0x0003e2000c10113c */
[----:B------:R-:W-:-:S13]  /*116c0*/  ISETP.LT.OR P0, PT, R0, 0x2, !P3 ;  /* 0x000000020000780c */ /* 0x000fda0005f01670 */
[----:B-1----:R-:W-:Y:S05]  /*116d0*/  @P0 BRA `(.L_x_37) ;  /* 0x0000000000040947 */ /* 0x002fea0003800000 */
[----:B------:R1:W5:Y:S02]  /*116e0*/  LDG.E.U8 R6, desc[UR60][R28.64+0x1] ;  /* 0x0000013c1c067981 */ /* 0x000364000c1e1100 */
.L_x_37:
[----:B------:R-:W-:Y:S05]  /*116f0*/  BSYNC B1 ;  /* 0x0000000000017941 */ /* 0x000fea0003800000 */
.L_x_36:
[----:B-----5:R-:W-:Y:S01]  /*11700*/  LOP3.LUT R6, R6, 0xff, RZ, 0xc0, !PT ;  /* 0x000000ff06067812 */ /* 0x020fe200078ec0ff */
[----:B------:R-:W-:Y:S01]  /*11710*/  BSSY B1, `(.L_x_38) ;  /* 0x0000013000017945 */ /* 0x000fe20003800000 */
[----:B------:R-:W-:Y:S02]  /*11720*/  ISETP.GE.AND P2, PT, R32, 0x9, PT ;  /* 0x000000092000780c */ /* 0x000fe40003f46270 */
[----:B------:R-:W-:-:S05]  /*11730*/  F2FP.F16.E4M3.UNPACK_B R6, R6 ;  /* 0x00000006ff06723e */ /* 0x000fca00020006ff */
[----:B------:R-:W-:-:S05]  /*11740*/  HADD2.F32 R6, -RZ, R6.H0_H0 ;  /* 0x20000006ff067230 */ /* 0x000fca0000004100 */
[----:B------:R-:W-:-:S04]  /*11750*/  FMUL R6, R6, UR6 ;  /* 0x0000000606067c20 */ /* 0x000fc80008400000 */
[----:B------:R-:W-:-:S05]  /*11760*/  FFMA R8, R8, UR4, R6 ;  /* 0x0000000408087c23 */ /* 0x000fca0008000006 */
[----:B------:R-:W-:-:S05]  /*11770*/  F2FP.SATFINITE.E4M3.F32.PACK_AB_MERGE_C R8, RZ, R8, RZ ;  /* 0x00000008ff08723e */ /* 0x000fca00048070ff */
[----:B------:R2:W-:Y:S01]  /*11780*/  @!P0 STG.E.U8 desc[UR60][R2.64+0x1], R8 ;  /* 0x0000010802008986 */ /* 0x0005e2000c10113c */
[----:B------:R-:W-:-:S05]  /*11790*/  IADD3 R6, P0, R30, 0x8, RZ ;  /* 0x000000081e067810 */ /* 0x000fca0007f1e0ff */
[----:B------:R-:W-:-:S04]  /*117a0*/  IMAD.X R7, RZ, RZ, R31, P0 ;  /* 0x000000ffff077224 */ /* 0x000fc800000e061f */
[----:B------:R-:W-:-:S04]  /*117b0*/  IMAD R7, R7, UR8, RZ ;  /* 0x0000000807077c24 */ /* 0x000fc8000f8e02ff */
[C---:B--2---:R-:W-:Y:S02]  /*117c0*/  IMAD R8, R6.reuse, UR9, R7 ;  /* 0x0000000906087c24 */ /* 0x044fe4000f8e0207 */
[----:B------:R-:W-:-:S03]  /*117d0*/  IMAD.WIDE.U32 R6, R6, UR8, R34 ;  /* 0x0000000806067c25 */ /* 0x000fc6000f8e0022 */
[----:B------:R-:W-:-:S04]  /*117e0*/  IADD3 R6, P0, R6, UR10, RZ ;  /* 0x0000000a06067c10 */ /* 0x000fc8000ff1e0ff */
[--C-:B------:R-:W-:Y:S02]  /*117f0*/  IADD3.X R7, R7, UR11, R8.reuse, P0, !PT ;  /* 0x0000000b07077c10 */ /* 0x100fe400087fe408 */
[----:B------:R-:W-:Y:S02]  /*11800*/  ISETP.LT.OR P0, PT, R0, 0x1, !P2 ;  /* 0x000000010000780c */ /* 0x000fe40005701670 */
[----:B------:R-:W-:-:S11]  /*11810*/  PRMT R8, RZ, 0x7610, R8 ;  /* 0x00007610ff087816 */ /* 0x000fd60000000008 */
[----:B------:R-:W-:Y:S05]  /*11820*/  @P0 BRA `(.L_x_39) ;  /* 0x0000000000040947 */ /* 0x000fea0003800000 */
[----:B------:R2:W5:Y:S02]  /*11830*/  LDG.E.U8 R8, desc[UR60][R6.64] ;  /* 0x0000003c06087981 */ /* 0x000564000c1e1100 */
.L_x_39:
[----:B------:R-:W-:Y:S05]  /*11840*/  BSYNC B1 ;  /* 0x0000000000017941 */ /* 0x000fea0003800000 */
.L_x_38:
        /* <DEDUP_REMOVED lines=10> */
[----:B---3--:R-:W-:Y:S05]  /*118f0*/  @P0 BRA `(.L_x_41) ;  /* 0x0000000000040947 */ /* 0x008fea0003800000 */
[----:B------:R3:W5:Y:S02]  /*11900*/  LDG.E.U8 R8, desc[UR60][R6.64+0x1] ;  /* 0x0000013c06087981 */ /* 0x000764000c1e1100 */
.L_x_41:
[----:B------:R-:W-:Y:S05]  /*11910*/  BSYNC B1 ;  /* 0x0000000000017941 */ /* 0x000fea0003800000 */
.L_x_40:
[----:B-----5:R-:W-:Y:S01]  /*11920*/  LOP3.LUT R8, R8, 0xff, RZ, 0xc0, !PT ;  /* 0x000000ff08087812 */ /* 0x020fe200078ec0ff */
[----:B------:R-:W-:Y:S01]  /*11930*/  BSSY B1, `(.L_x_42) ;  /* 0x000000b000017945 */ /* 0x000fe20003800000 */
[----:B------:R-:W-:Y:S02]  /*11940*/  ISETP.LT.OR P1, PT, R0, 0x9, !P3 ;  /* 0x000000090000780c */ /* 0x000fe40005f21670 */
[----:B------:R-:W-:-:S05]  /*11950*/  F2FP.F16.E4M3.UNPACK_B R8, R8 ;  /* 0x00000008ff08723e */ /* 0x000fca00020006ff */
[----:B------:R-:W-:-:S05]  /*11960*/  HADD2.F32 R8, -RZ, R8.H0_H0 ;  /* 0x20000008ff087230 */ /* 0x000fca0000004100 */
[----:B------:R-:W-:-:S04]  /*11970*/  FMUL R8, R8, UR6 ;  /* 0x0000000608087c20 */ /* 0x000fc80008400000 */
[--C-:B------:R-:W-:Y:S01]  /*11980*/  FFMA R10, R10, UR4, R8.reuse ;  /* 0x000000040a0a7c23 */ /* 0x100fe20008000008 */
[----:B------:R-:W-:-:S04]  /*11990*/  PRMT R8, RZ, 0x7610, R8 ;  /* 0x00007610ff087816 */ /* 0x000fc80000000008 */
[----:B------:R-:W-:-:S05]  /*119a0*/  F2FP.SATFINITE.E4M3.F32.PACK_AB_MERGE_C R10, RZ, R10, RZ ;  /* 0x0000000aff0a723e */ /* 0x000fca00048070ff */
[----:B------:R4:W-:Y:S01]  /*119b0*/  @!P0 STG.E.U8 desc[UR60][R4.64+0x1], R10 ;  /* 0x0000010a04008986 */ /* 0x0009e2000c10113c */
[----:B------:R-:W-:Y:S05]  /*119c0*/  @P1 BRA `(.L_x_43) ;  /* 0x0000000000041947 */ /* 0x000fea0003800000 */
[----:B------:R0:W5:Y:S02]  /*119d0*/  LDG.E.U8 R8, desc[UR60][R28.64+0x8] ;  /* 0x0000083c1c087981 */ /* 0x000164000c1e1100 */
.L_x_43:
[----:B------:R-:W-:Y:S05]  /*119e0*/  BSYNC B1 ;  /* 0x0000000000017941 */ /* 0x000fea0003800000 */
.L_x_42:
        /* <DEDUP_REMOVED lines=12> */
.L_x_45:
[----:B------:R-:W-:Y:S05]  /*11ab0*/  BSYNC B1 ;  /* 0x0000000000017941 */ /* 0x000fea0003800000 */
.L_x_44:
        /* <DEDUP_REMOVED lines=12> */
.L_x_47:
[----:B------:R-:W-:Y:S05]  /*11b80*/  BSYNC B1 ;  /* 0x0000000000017941 */ /* 0x000fea0003800000 */
.L_x_46:
        /* <DEDUP_REMOVED lines=12> */
.L_x_49:
[----:B------:R-:W-:Y:S05]  /*11c50*/  BSYNC B1 ;  /* 0x0000000000017941 */ /* 0x000fea0003800000 */
.L_x_48:
[----:B-----5:R-:W-:Y:S01]  /*11c60*/  LOP3.LUT R9, R8, 0xff, RZ, 0xc0, !PT ;  /* 0x000000ff08097812 */ /* 0x020fe200078ec0ff */
[----:B------:R-:W-:Y:S01]  /*11c70*/  BSSY B1, `(.L_x_50) ;  /* 0x0000013000017945 */ /* 0x000fe20003800000 */
[----:B------:R-:W-:Y:S02]  /*11c80*/  IADD3 R8, P1, R30, 0x80, RZ ;  /* 0x000000801e087810 */ /* 0x000fe40007f3e0ff */
[----:B------:R-:W-:-:S05]  /*11c90*/  F2FP.F16.E4M3.UNPACK_B R9, R9 ;  /* 0x00000009ff09723e */ /* 0x000fca00020006ff */
[----:B----4-:R-:W-:Y:S02]  /*11ca0*/  HADD2.F32 R10, -RZ, R9.H0_H0 ;  /* 0x20000009ff0a7230 */ /* 0x010fe40000004100 */
[----:B------:R-:W-:-:S03]  /*11cb0*/  IMAD.X R9, RZ, RZ, R31, P1 ;  /* 0x000000ffff097224 */ /* 0x000fc600008e061f */
[----:B------:R-:W-:Y:S01]  /*11cc0*/  FMUL R10, R10, UR6 ;  /* 0x000000060a0a7c20 */ /* 0x000fe20008400000 */
[----:B------:R-:W-:-:S03]  /*11cd0*/  IMAD R9, R9, UR8, RZ ;  /* 0x0000000809097c24 */ /* 0x000fc6000f8e02ff */
[----:B------:R-:W-:Y:S01]  /*11ce0*/  FFMA R10, R14, UR4, R10 ;  /* 0x000000040e0a7c23 */ /* 0x000fe2000800000a */
[C---:B0-----:R-:W-:Y:S02]  /*11cf0*/  IMAD R11, R8.reuse, UR9, R9 ;  /* 0x00000009080b7c24 */ /* 0x041fe4000f8e0209 */
[----:B------:R-:W-:Y:S02]  /*11d00*/  IMAD.WIDE.U32 R8, R8, UR8, R34 ;  /* 0x0000000808087c25 */ /* 0x000fe4000f8e0022 */
[----:B------:R-:W-:Y:S02]  /*11d10*/  F2FP.SATFINITE.E4M3.F32.PACK_AB_MERGE_C R10, RZ, R10, RZ ;  /* 0x0000000aff0a723e */ /* 0x000fe400048070ff */
[----:B------:R-:W-:-:S03]  /*11d20*/  IADD3 R8, P1, R8, UR10, RZ ;  /* 0x0000000a08087c10 */ /* 0x000fc6000ff3e0ff */
[----:B------:R0:W-:Y:S01]  /*11d30*/  @!P0 STG.E.U8 desc[UR60][R4.64+0x9], R10 ;  /* 0x0000090a04008986 */ /* 0x0001e2000c10113c */
[----:B------:R-:W-:Y:S02]  /*11d40*/  IADD3.X R9, R9, UR11, R11, P1, !PT ;  /* 0x0000000b09097c10 */ /* 0x000fe40008ffe40b */
[----:B------:R-:W-:-:S04]  /*11d50*/  ISETP.GE.AND P1, PT, R32, 0x81, PT ;  /* 0x000000812000780c */ /* 0x000fc80003f26270 */
[----:B------:R-:W-:Y:S02]  /*11d60*/  ISETP.LT.OR P6, PT, R0, 0x1, !P1 ;  /* 0x000000010000780c */ /* 0x000fe40004fc1670 */
[----:B0-----:R-:W-:-:S11]  /*11d70*/  PRMT R10, RZ, 0x7610, R10 ;  /* 0x00007610ff0a7816 */ /* 0x001fd6000000000a */
[----:B------:R-:W-:Y:S05]  /*11d80*/  @P6 BRA `(.L_x_51) ;  /* 0x0000000000046947 */ /* 0x000fea0003800000 */
[----:B------:R0:W5:Y:S02]  /*11d90*/  LDG.E.U8 R10, desc[UR60][R8.64] ;  /* 0x0000003c080a7981 */ /* 0x000164000c1e1100 */
.L_x_51:
[----:B------:R-:W-:Y:S05]  /*11da0*/  BSYNC B1 ;  /* 0x0000000000017941 */ /* 0x000fea0003800000 */
.L_x_50:
        /* <DEDUP_REMOVED lines=12> */
.L_x_53:
[----:B------:R-:W-:Y:S05]  /*11e70*/  BSYNC B1 ;  /* 0x0000000000017941 */ /* 0x000fea0003800000 */
.L_x_52:
[----:B-----5:R-:W-:Y:S01]  /*11e80*/  LOP3.LUT R11, R10, 0xff, RZ, 0xc0, !PT ;  /* 0x000000ff0a0b7812 */ /* 0x020fe200078ec0ff */
[----:B------:R-:W-:Y:S01]  /*11e90*/  BSSY B1, `(.L_x_54) ;  /* 0x0000013000017945 */ /* 0x000fe20003800000 */
[----:B------:R-:W-:Y:S02]  /*11ea0*/  IADD3 R10, P0, R30, 0x88, RZ ;  /* 0x000000881e0a7810 */ /* 0x000fe40007f1e0ff */
[----:B------:R-:W-:-:S03]  /*11eb0*/  F2FP.F16.E4M3.UNPACK_B R11, R11 ;  /* 0x0000000bff0b723e */ /* 0x000fc600020006ff */
[----:B------:R-:W-:Y:S02]  /*11ec0*/  IMAD.X R30, RZ, RZ, R31, P0 ;  /* 0x000000ffff1e7224 */ /* 0x000fe400000e061f */
[----:B------:R-:W-:Y:S02]  /*11ed0*/  HADD2.F32 R11, -RZ, R11.H0_H0 ;  /* 0x2000000bff0b7230 */ /* 0x000fe40000004100 */
[----:B------:R-:W-:Y:S02]  /*11ee0*/  IMAD R12, R30, UR8, RZ ;  /* 0x000000081e0c7c24 */ /* 0x000fe4000f8e02ff */
[----:B------:R-:W-:-:S04]  /*11ef0*/  IMAD.WIDE.U32 R34, R10, UR8, R34 ;  /* 0x000000080a227c25 */ /* 0x000fc8000f8e0022 */
[----:B------:R-:W-:Y:S01]  /*11f00*/  FMUL R11, R11, UR6 ;  /* 0x000000060b0b7c20 */ /* 0x000fe20008400000 */
[----:B------:R-:W-:-:S03]  /*11f10*/  IMAD R12, R10, UR9, R12 ;  /* 0x000000090a0c7c24 */ /* 0x000fc6000f8e020c */
[----:B------:R-:W-:Y:S01]  /*11f20*/  FFMA R16, R16, UR4, R11 ;  /* 0x0000000410107c23 */ /* 0x000fe2000800000b */
[----:B------:R-:W-:-:S04]  /*11f30*/  IADD3 R10, P0, R34, UR10, RZ ;  /* 0x0000000a220a7c10 */ /* 0x000fc8000ff1e0ff */
[----:B------:R-:W-:Y:S02]  /*11f40*/  F2FP.SATFINITE.E4M3.F32.PACK_AB_MERGE_C R16, RZ, R16, RZ ;  /* 0x00000010ff10723e */ /* 0x000fe400048070ff */
[--C-:B------:R-:W-:Y:S02]  /*11f50*/  IADD3.X R11, R35, UR11, R12.reuse, P0, !PT ;  /* 0x0000000b230b7c10 */ /* 0x100fe400087fe40c */
[----:B------:R-:W-:Y:S01]  /*11f60*/  ISETP.GE.AND P0, PT, R32, 0x89, PT ;  /* 0x000000892000780c */ /* 0x000fe20003f06270 */
[----:B------:R0:W-:Y:S01]  /*11f70*/  @!P5 STG.E.U8 desc[UR60][R26.64+0x1], R16 ;  /* 0x000001101a00d986 */ /* 0x0001e2000c10113c */
[----:B------:R-:W-:Y:S02]  /*11f80*/  PRMT R12, RZ, 0x7610, R12 ;  /* 0x00007610ff0c7816 */ /* 0x000fe4000000000c */
[----:B------:R-:W-:-:S13]  /*11f90*/  ISETP.LT.OR P5, PT, R0, 0x1, !P0 ;  /* 0x000000010000780c */ /* 0x000fda00047a1670 */
[----:B0-----:R-:W-:Y:S05]  /*11fa0*/  @P5 BRA `(.L_x_55) ;  /* 0x0000000000045947 */ /* 0x001fea0003800000 */
[----:B------:R0:W5:Y:S02]  /*11fb0*/  LDG.E.U8 R12, desc[UR60][R10.64] ;  /* 0x0000003c0a0c7981 */ /* 0x000164000c1e1100 */
.L_x_55:
[----:B------:R-:W-:Y:S05]  /*11fc0*/  BSYNC B1 ;  /* 0x0000000000017941 */ /* 0x000fea0003800000 */
.L_x_54:
        /* <DEDUP_REMOVED lines=12> */
.L_x_57:
[----:B------:R-:W-:Y:S05]  /*12090*/  BSYNC B1 ;  /* 0x0000000000017941 */ /* 0x000fea0003800000 */
.L_x_56:
        /* <DEDUP_REMOVED lines=12> */
.L_x_59:
[----:B------:R-:W-:Y:S05]  /*12160*/  BSYNC B1 ;  /* 0x0000000000017941 */ /* 0x000fea0003800000 */
.L_x_58:
        /* <DEDUP_REMOVED lines=12> */
.L_x_61:
[----:B------:R-:W-:Y:S05]  /*12230*/  BSYNC B1 ;  /* 0x0000000000017941 */ /* 0x000fea0003800000 */
.L_x_60:
        /* <DEDUP_REMOVED lines=12> */
.L_x_63:
[----:B------:R-:W-:Y:S05]  /*12300*/  BSYNC B1 ;  /* 0x0000000000017941 */ /* 0x000fea0003800000 */
.L_x_62:
        /* <DEDUP_REMOVED lines=12> */
.L_x_65:
[----:B------:R-:W-:Y:S05]  /*123d0*/  BSYNC B1 ;  /* 0x0000000000017941 */ /* 0x000fea0003800000 */
.L_x_64:
        /* <DEDUP_REMOVED lines=12> */
.L_x_67:
[----:B------:R-:W-:Y:S05]  /*124a0*/  BSYNC B1 ;  /* 0x0000000000017941 */ /* 0x000fea0003800000 */
.L_x_66:
        /* <DEDUP_REMOVED lines=12> */
.L_x_69:
[----:B------:R-:W-:Y:S05]  /*12570*/  BSYNC B1 ;  /* 0x0000000000017941 */ /* 0x000fea0003800000 */
.L_x_68:
        /* <DEDUP_REMOVED lines=12> */
.L_x_71:
[----:B------:R-:W-:Y:S05]  /*12640*/  BSYNC B1 ;  /* 0x0000000000017941 */ /* 0x000fea0003800000 */
.L_x_70:
        /* <DEDUP_REMOVED lines=12> */
.L_x_73:
[----:B------:R-:W-:Y:S05]  /*12710*/  BSYNC B1 ;  /* 0x0000000000017941 */ /* 0x000fea0003800000 */
.L_x_72:
        /* <DEDUP_REMOVED lines=12> */
.L_x_75:
[----:B------:R-:W-:Y:S05]  /*127e0*/  BSYNC B1 ;  /* 0x0000000000017941 */ /* 0x000fea0003800000 */
.L_x_74:
        /* <DEDUP_REMOVED lines=12> */
.L_x_77:
[----:B------:R-:W-:Y:S05]  /*128b0*/  BSYNC B1 ;  /* 0x0000000000017941 */ /* 0x000fea0003800000 */
.L_x_76:
        /* <DEDUP_REMOVED lines=12> */
.L_x_79:
[----:B------:R-:W-:Y:S05]  /*12980*/  BSYNC B1 ;  /* 0x0000000000017941 */ /* 0x000fea0003800000 */
.L_x_78:
        /* <DEDUP_REMOVED lines=12> */
.L_x_81:
[----:B------:R-:W-:Y:S05]  /*12a50*/  BSYNC B1 ;  /* 0x0000000000017941 */ /* 0x000fea0003800000 */
.L_x_80:
[----:B------:R-:W2:Y:S01]  /*12a60*/  LDL.LU R13, [R1+0xa0] ;  /* 0x0000a000010d7983 */ /* 0x000ea20000300800 */
[----:B-----5:R-:W-:Y:S01]  /*12a70*/  LOP3.LUT R12, R12, 0xff, RZ, 0xc0, !PT ;  /* 0x000000ff0c0c7812 */ /* 0x020fe200078ec0ff */
[----:B------:R-:W-:Y:S01]  /*12a80*/  BSSY B1, `(.L_x_82) ;  /* 0x000000b000017945 */ /* 0x000fe20003800000 */
[----:B------:R-:W-:Y:S02]  /*12a90*/  ISETP.LT.OR P5, PT, R0, 0x11, !P1 ;  /* 0x000000110000780c */ /* 0x000fe40004fa1670 */
[----:B------:R-:W-:-:S05]  /*12aa0*/  F2FP.F16.E4M3.UNPACK_B R12, R12 ;  /* 0x0000000cff0c723e */ /* 0x000fca00020006ff */
[----:B------:R-:W-:-:S05]  /*12ab0*/  HADD2.F32 R12, -RZ, R12.H0_H0 ;  /* 0x2000000cff0c7230 */ /* 0x000fca0000004100 */
[----:B------:R-:W-:-:S04]  /*12ac0*/  FMUL R12, R12, UR6 ;  /* 0x000000060c0c7c20 */ /* 0x000fc80008400000 */
[----:B--2---:R-:W-:-:S05]  /*12ad0*/  FFMA R12, R13, UR4, R12 ;  /* 0x000000040d0c7c23 */ /* 0x004fca000800000c */
[----:B------:R-:W-:Y:S02]  /*12ae0*/  F2FP.SATFINITE.E4M3.F32.PACK_AB_MERGE_C R13, RZ, R12, RZ ;  /* 0x0000000cff0d723e */ /* 0x000fe400048070ff */
[----:B------:R-:W-:-:S03]  /*12af0*/  PRMT R12, RZ, 0x7610, R12 ;  /* 0x00007610ff0c7816 */ /* 0x000fc6000000000c */
[----:B------:R2:W-:Y:S01]  /*12b00*/  @!P6 STG.E.U8 desc[UR60][R4.64+0x19], R13 ;  /* 0x0000190d0400e986 */ /* 0x0005e2000c10113c */
[----:B------:R-:W-:Y:S05]  /*12b10*/  @P5 BRA `(.L_x_83) ;  /* 0x0000000000045947 */ /* 0x000fea0003800000 */
[----:B------:R0:W5:Y:S02]  /*12b20*/  LDG.E.U8 R12, desc[UR60][R8.64+0x10] ;  /* 0x0000103c080c7981 */ /* 0x000164000c1e1100 */
.L_x_83:
[----:B------:R-:W-:Y:S05]  /*12b30*/  BSYNC B1 ;  /* 0x0000000000017941 */ /* 0x000fea0003800000 */
.L_x_82:
[----:B--2---:R-:W2:Y:S01]  /*12b40*/  LDL.LU R13, [R1+0xa4] ;  /* 0x0000a400010d7983 */ /* 0x004ea20000300800 */
        /* <DEDUP_REMOVED lines=12> */
.L_x_85:
[----:B------:R-:W-:Y:S05]  /*12c10*/  BSYNC B1 ;  /* 0x0000000000017941 */ /* 0x000fea0003800000 */
.L_x_84:
        /* <DEDUP_REMOVED lines=13> */
.L_x_87:
[----:B------:R-:W-:Y:S05]  /*12cf0*/  BSYNC B1 ;  /* 0x0000000000017941 */ /* 0x000fea0003800000 */
.L_x_86:
        /* <DEDUP_REMOVED lines=13> */
.L_x_89:
[----:B------:R-:W-:Y:S05]  /*12dd0*/  BSYNC B1 ;  /* 0x0000000000017941 */ /* 0x000fea0003800000 */
.L_x_88:
        /* <DEDUP_REMOVED lines=13> */
.L_x_91:
[----:B------:R-:W-:Y:S05]  /*12eb0*/  BSYNC B1 ;  /* 0x0000000000017941 */ /* 0x000fea0003800000 */
.L_x_90:
        /* <DEDUP_REMOVED lines=13> */
.L_x_93:
[----:B------:R-:W-:Y:S05]  /*12f90*/  BSYNC B1 ;  /* 0x0000000000017941 */ /* 0x000fea0003800000 */
.L_x_92:
        /* <DEDUP_REMOVED lines=13> */
.L_x_95:
[----:B------:R-:W-:Y:S05]  /*13070*/  BSYNC B1 ;  /* 0x0000000000017941 */ /* 0x000fea0003800000 */
.L_x_94:
        /* <DEDUP_REMOVED lines=13> */
.L_x_97:
[----:B------:R-:W-:Y:S05]  /*13150*/  BSYNC B1 ;  /* 0x0000000000017941 */ /* 0x000fea0003800000 */
.L_x_96:
        /* <DEDUP_REMOVED lines=13> */
.L_x_99:
[----:B------:R-:W-:Y:S05]  /*13230*/  BSYNC B1 ;  /* 0x0000000000017941 */ /* 0x000fea0003800000 */
.L_x_98:
        /* <DEDUP_REMOVED lines=13> */
.L_x_101:
[----:B------:R-:W-:Y:S05]  /*13310*/  BSYNC B1 ;  /* 0x0000000000017941 */ /* 0x000fea0003800000 */
.L_x_100:
        /* <DEDUP_REMOVED lines=13> */
.L_x_103:
[----:B------:R-:W-:Y:S05]  /*133f0*/  BSYNC B1 ;  /* 0x0000000000017941 */ /* 0x000fea0003800000 */
.L_x_102:
        /* <DEDUP_REMOVED lines=13> */
.L_x_105:
[----:B------:R-:W-:Y:S05]  /*134d0*/  BSYNC B1 ;  /* 0x0000000000017941 */ /* 0x000fea0003800000 */
.L_x_104:
        /* <DEDUP_REMOVED lines=13> */
.L_x_107:
[----:B------:R-:W-:Y:S05]  /*135b0*/  BSYNC B1 ;  /* 0x0000000000017941 */ /* 0x000fea0003800000 */
.L_x_106:
        /* <DEDUP_REMOVED lines=13> */
.L_x_109:
[----:B------:R-:W-:Y:S05]  /*13690*/  BSYNC B1 ;  /* 0x0000000000017941 */ /* 0x000fea0003800000 */
.L_x_108:
        /* <DEDUP_REMOVED lines=13> */
.L_x_111:
[----:B------:R-:W-:Y:S05]  /*13770*/  BSYNC B1 ;  /* 0x0000000000017941 */ /* 0x000fea0003800000 */
.L_x_110:
        /* <DEDUP_REMOVED lines=13> */
.L_x_113:
[----:B------:R-:W-:Y:S05]  /*13850*/  BSYNC B1 ;  /* 0x0000000000017941 */ /* 0x000fea0003800000 */
.L_x_112:
        /* <DEDUP_REMOVED lines=13> */
.L_x_115:
[----:B------:R-:W-:Y:S05]  /*13930*/  BSYNC B1 ;  /* 0x0000000000017941 */ /* 0x000fea0003800000 */
.L_x_114:
        /* <DEDUP_REMOVED lines=13> */
.L_x_117:
[----:B------:R-:W-:Y:S05]  /*13a10*/  BSYNC B1 ;  /* 0x0000000000017941 */ /* 0x000fea0003800000 */
.L_x_116:
        /* <DEDUP_REMOVED lines=13> */
.L_x_119:
[----:B------:R-:W-:Y:S05]  /*13af0*/  BSYNC B1 ;  /* 0x0000000000017941 */ /* 0x000fea0003800000 */
.L_x_118:
        /* <DEDUP_REMOVED lines=13> */
.L_x_121:
[----:B------:R-:W-:Y:S05]  /*13bd0*/  BSYNC B1 ;  /* 0x0000000000017941 */ /* 0x000fea0003800000 */
.L_x_120:
        /* <DEDUP_REMOVED lines=13> */
.L_x_123:
[----:B------:R-:W-:Y:S05]  /*13cb0*/  BSYNC B1 ;  /* 0x0000000000017941 */ /* 0x000fea0003800000 */
.L_x_122:
        /* <DEDUP_REMOVED lines=13> */
.L_x_125:
[----:B------:R-:W-:Y:S05]  /*13d90*/  BSYNC B1 ;  /* 0x0000000000017941 */ /* 0x000fea0003800000 */
.L_x_124:
        /* <DEDUP_REMOVED lines=13> */
.L_x_127:
[----:B------:R-:W-:Y:S05]  /*13e70*/  BSYNC B1 ;  /* 0x0000000000017941 */ /* 0x000fea0003800000 */
.L_x_126:
        /* <DEDUP_REMOVED lines=13> */
.L_x_129:
[----:B------:R-:W-:Y:S05]  /*13f50*/  BSYNC B1 ;  /* 0x0000000000017941 */ /* 0x000fea0003800000 */
.L_x_128:
        /* <DEDUP_REMOVED lines=13> */
.L_x_131:
[----:B------:R-:W-:Y:S05]  /*14030*/  BSYNC B1 ;  /* 0x0000000000017941 */ /* 0x000fea0003800000 */
.L_x_130:
        /* <DEDUP_REMOVED lines=13> */
.L_x_133:
[----:B------:R-:W-:Y:S05]  /*14110*/  BSYNC B1 ;  /* 0x0000000000017941 */ /* 0x000fea0003800000 */
.L_x_132:
        /* <DEDUP_REMOVED lines=13> */
.L_x_135:
[----:B------:R-:W-:Y:S05]  /*141f0*/  BSYNC B1 ;  /* 0x0000000000017941 */ /* 0x000fea0003800000 */
.L_x_134:
        /* <DEDUP_REMOVED lines=13> */
.L_x_137:
[----:B------:R-:W-:Y:S05]  /*142d0*/  BSYNC B1 ;  /* 0x0000000000017941 */ /* 0x000fea0003800000 */
.L_x_136:
        /* <DEDUP_REMOVED lines=13> */
.L_x_139:
[----:B------:R-:W-:Y:S05]  /*143b0*/  BSYNC B1 ;  /* 0x0000000000017941 */ /* 0x000fea0003800000 */
.L_x_138:
        /* <DEDUP_REMOVED lines=13> */
.L_x_141:
[----:B------:R-:W-:Y:S05]  /*14490*/  BSYNC B1 ;  /* 0x0000000000017941 */ /* 0x000fea0003800000 */
.L_x_140:
        /* <DEDUP_REMOVED lines=13> */
.L_x_143:
[----:B------:R-:W-:Y:S05]  /*14570*/  BSYNC B1 ;  /* 0x0000000000017941 */ /* 0x000fea0003800000 */
.L_x_142:
        /* <DEDUP_REMOVED lines=13> */
.L_x_145:
[----:B------:R-:W-:Y:S05]  /*14650*/  BSYNC B1 ;  /* 0x0000000000017941 */ /* 0x000fea0003800000 */
.L_x_144:
        /* <DEDUP_REMOVED lines=13> */
.L_x_147:
[----:B------:R-:W-:Y:S05]  /*14730*/  BSYNC B1 ;  /* 0x0000000000017941 */ /* 0x000fea0003800000 */
.L_x_146:
        /* <DEDUP_REMOVED lines=13> */
.L_x_149:
[----:B------:R-:W-:Y:S05]  /*14810*/  BSYNC B1 ;  /* 0x0000000000017941 */ /* 0x000fea0003800000 */
.L_x_148:
        /* <DEDUP_REMOVED lines=13> */
.L_x_151:
[----:B------:R-:W-:Y:S05]  /*148f0*/  BSYNC B1 ;  /* 0x0000000000017941 */ /* 0x000fea0003800000 */
.L_x_150:
        /* <DEDUP_REMOVED lines=13> */
.L_x_153:
[----:B------:R-:W-:Y:S05]  /*149d0*/  BSYNC B1 ;  /* 0x0000000000017941 */ /* 0x000fea0003800000 */
.L_x_152:
        /* <DEDUP_REMOVED lines=13> */
.L_x_155:
[----:B------:R-:W-:Y:S05]  /*14ab0*/  BSYNC B1 ;  /* 0x0000000000017941 */ /* 0x000fea0003800000 */
.L_x_154:
        /* <DEDUP_REMOVED lines=13> */
.L_x_157:
[----:B------:R-:W-:Y:S05]  /*14b90*/  BSYNC B1 ;  /* 0x0000000000017941 */ /* 0x000fea0003800000 */
.L_x_156:
        /* <DEDUP_REMOVED lines=13> */
.L_x_159:
[----:B------:R-:W-:Y:S05]  /*14c70*/  BSYNC B1 ;  /* 0x0000000000017941 */ /* 0x000fea0003800000 */
.L_x_158:
        /* <DEDUP_REMOVED lines=13> */
.L_x_161:
[----:B------:R-:W-:Y:S05]  /*14d50*/  BSYNC B1 ;  /* 0x0000000000017941 */ /* 0x000fea0003800000 */
.L_x_160:
        /* <DEDUP_REMOVED lines=13> */
.L_x_163:
[----:B------:R-:W-:Y:S05]  /*14e30*/  BSYNC B1 ;  /* 0x0000000000017941 */ /* 0x000fea0003800000 */
.L_x_162:
        /* <DEDUP_REMOVED lines=13> */
.L_x_165:
[----:B------:R-:W-:Y:S05]  /*14f10*/  BSYNC B1 ;  /* 0x0000000000017941 */ /* 0x000fea0003800000 */
.L_x_164:
        /* <DEDUP_REMOVED lines=13> */
.L_x_167:
[----:B------:R-:W-:Y:S05]  /*14ff0*/  BSYNC B1 ;  /* 0x0000000000017941 */ /* 0x000fea0003800000 */
.L_x_166:
        /* <DEDUP_REMOVED lines=13> */
.L_x_169:
[----:B------:R-:W-:Y:S05]  /*150d0*/  BSYNC B1 ;  /* 0x0000000000017941 */ /* 0x000fea0003800000 */
.L_x_168:
        /* <DEDUP_REMOVED lines=13> */
.L_x_171:
[----:B------:R-:W-:Y:S05]  /*151b0*/  BSYNC B1 ;  /* 0x0000000000017941 */ /* 0x000fea0003800000 */
.L_x_170:
        /* <DEDUP_REMOVED lines=13> */
.L_x_173:
[----:B------:R-:W-:Y:S05]  /*15290*/  BSYNC B1 ;  /* 0x0000000000017941 */ /* 0x000fea0003800000 */
.L_x_172:
        /* <DEDUP_REMOVED lines=13> */
.L_x_175:
[----:B------:R-:W-:Y:S05]  /*15370*/  BSYNC B1 ;  /* 0x0000000000017941 */ /* 0x000fea0003800000 */
.L_x_174:
        /* <DEDUP_REMOVED lines=13> */
.L_x_177:
[----:B------:R-:W-:Y:S05]  /*15450*/  BSYNC B1 ;  /* 0x0000000000017941 */ /* 0x000fea0003800000 */
.L_x_176:
        /* <DEDUP_REMOVED lines=13> */
.L_x_179:
[----:B------:R-:W-:Y:S05]  /*15530*/  BSYNC B1 ;  /* 0x0000000000017941 */ /* 0x000fea0003800000 */
.L_x_178:
        /* <DEDUP_REMOVED lines=13> */
.L_x_181:
[----:B------:R-:W-:Y:S05]  /*15610*/  BSYNC B1 ;  /* 0x0000000000017941 */ /* 0x000fea0003800000 */
.L_x_180:
        /* <DEDUP_REMOVED lines=13> */
.L_x_183:
[----:B------:R-:W-:Y:S05]  /*156f0*/  BSYNC B1 ;  /* 0x0000000000017941 */ /* 0x000fea0003800000 */
.L_x_182:
        /* <DEDUP_REMOVED lines=13> */
.L_x_185:
[----:B------:R-:W-:Y:S05]  /*157d0*/  BSYNC B1 ;  /* 0x0000000000017941 */ /* 0x000fea0003800000 */
.L_x_184:
        /* <DEDUP_REMOVED lines=13> */
.L_x_187:
[----:B------:R-:W-:Y:S05]  /*158b0*/  BSYNC B1 ;  /* 0x0000000000017941 */ /* 0x000fea0003800000 */
.L_x_186:
        /* <DEDUP_REMOVED lines=13> */
.L_x_189:
[----:B------:R-:W-:Y:S05]  /*15990*/  BSYNC B1 ;  /* 0x0000000000017941 */ /* 0x000fea0003800000 */
.L_x_188:
        /* <DEDUP_REMOVED lines=13> */
.L_x_191:
[----:B------:R-:W-:Y:S05]  /*15a70*/  BSYNC B1 ;  /* 0x0000000000017941 */ /* 0x000fea0003800000 */
.L_x_190:
        /* <DEDUP_REMOVED lines=13> */
.L_x_193:
[----:B------:R-:W-:Y:S05]  /*15b50*/  BSYNC B1 ;  /* 0x0000000000017941 */ /* 0x000fea0003800000 */
.L_x_192:
        /* <DEDUP_REMOVED lines=13> */
.L_x_195:
[----:B------:R-:W-:Y:S05]  /*15c30*/  BSYNC B1 ;  /* 0x0000000000017941 */ /* 0x000fea0003800000 */
.L_x_194:
        /* <DEDUP_REMOVED lines=13> */
.L_x_197:
[----:B------:R-:W-:Y:S05]  /*15d10*/  BSYNC B1 ;  /* 0x0000000000017941 */ /* 0x000fea0003800000 */
.L_x_196:
        /* <DEDUP_REMOVED lines=13> */
.L_x_199:
[----:B------:R-:W-:Y:S05]  /*15df0*/  BSYNC B1 ;  /* 0x0000000000017941 */ /* 0x000fea0003800000 */
.L_x_198:
        /* <DEDUP_REMOVED lines=13> */
.L_x_201:
[----:B------:R-:W-:Y:S05]  /*15ed0*/  BSYNC B1 ;  /* 0x0000000000017941 */ /* 0x000fea0003800000 */
.L_x_200:
        /* <DEDUP_REMOVED lines=13> */
.L_x_203:
[----:B------:R-:W-:Y:S05]  /*15fb0*/  BSYNC B1 ;  /* 0x0000000000017941 */ /* 0x000fea0003800000 */
.L_x_202:
        /* <DEDUP_REMOVED lines=13> */
.L_x_205:
[----:B------:R-:W-:Y:S05]  /*16090*/  BSYNC B1 ;  /* 0x0000000000017941 */ /* 0x000fea0003800000 */
.L_x_204:
        /* <DEDUP_REMOVED lines=13> */
.L_x_207:
[----:B------:R-:W-:Y:S05]  /*16170*/  BSYNC B1 ;  /* 0x0000000000017941 */ /* 0x000fea0003800000 */
.L_x_206:
        /* <DEDUP_REMOVED lines=13> */
.L_x_209:
[----:B------:R-:W-:Y:S05]  /*16250*/  BSYNC B1 ;  /* 0x0000000000017941 */ /* 0x000fea0003800000 */
.L_x_208:
        /* <DEDUP_REMOVED lines=13> */
.L_x_211:
[----:B------:R-:W-:Y:S05]  /*16330*/  BSYNC B1 ;  /* 0x0000000000017941 */ /* 0x000fea0003800000 */
.L_x_210:
        /* <DEDUP_REMOVED lines=13> */
.L_x_213:
[----:B------:R-:W-:Y:S05]  /*16410*/  BSYNC B1 ;  /* 0x0000000000017941 */ /* 0x000fea0003800000 */
.L_x_212:
        /* <DEDUP_REMOVED lines=13> */
.L_x_215:
[----:B------:R-:W-:Y:S05]  /*164f0*/  BSYNC B1 ;  /* 0x0000000000017941 */ /* 0x000fea0003800000 */
.L_x_214:
        /* <DEDUP_REMOVED lines=13> */
.L_x_217:
[----:B------:R-:W-:Y:S05]  /*165d0*/  BSYNC B1 ;  /* 0x0000000000017941 */ /* 0x000fea0003800000 */
.L_x_216:
        /* <DEDUP_REMOVED lines=13> */
.L_x_219:
[----:B------:R-:W-:Y:S05]  /*166b0*/  BSYNC B1 ;  /* 0x0000000000017941 */ /* 0x000fea0003800000 */
.L_x_218:
        /* <DEDUP_REMOVED lines=13> */
.L_x_221:
[----:B------:R-:W-:Y:S05]  /*16790*/  BSYNC B1 ;  /* 0x0000000000017941 */ /* 0x000fea0003800000 */
.L_x_220:
        /* <DEDUP_REMOVED lines=13> */
.L_x_223:
[----:B------:R-:W-:Y:S05]  /*16870*/  BSYNC B1 ;  /* 0x0000000000017941 */ /* 0x000fea0003800000 */
.L_x_222:
        /* <DEDUP_REMOVED lines=13> */
.L_x_225:
[----:B------:R-:W-:Y:S05]  /*16950*/  BSYNC B1 ;  /* 0x0000000000017941 */ /* 0x000fea0003800000 */
.L_x_224:
        /* <DEDUP_REMOVED lines=13> */
.L_x_227:
[----:B------:R-:W-:Y:S05]  /*16a30*/  BSYNC B1 ;  /* 0x0000000000017941 */ /* 0x000fea0003800000 */
.L_x_226:
        /* <DEDUP_REMOVED lines=13> */
.L_x_229:
[----:B------:R-:W-:Y:S05]  /*16b10*/  BSYNC B1 ;  /* 0x0000000000017941 */ /* 0x000fea0003800000 */
.L_x_228:
        /* <DEDUP_REMOVED lines=13> */
.L_x_231:
[----:B------:R-:W-:Y:S05]  /*16bf0*/  BSYNC B1 ;  /* 0x0000000000017941 */ /* 0x000fea0003800000 */
.L_x_230:
        /* <DEDUP_REMOVED lines=13> */
.L_x_233:
[----:B------:R-:W-:Y:S05]  /*16cd0*/  BSYNC B1 ;  /* 0x0000000000017941 */ /* 0x000fea0003800000 */
.L_x_232:
        /* <DEDUP_REMOVED lines=13> */
.L_x_235:
[----:B------:R-:W-:Y:S05]  /*16db0*/  BSYNC B1 ;  /* 0x0000000000017941 */ /* 0x000fea0003800000 */
.L_x_234:
        /* <DEDUP_REMOVED lines=13> */
.L_x_237:
[----:B------:R-:W-:Y:S05]  /*16e90*/  BSYNC B1 ;  /* 0x0000000000017941 */ /* 0x000fea0003800000 */
.L_x_236:
        /* <DEDUP_REMOVED lines=13> */
.L_x_239:
[----:B------:R-:W-:Y:S05]  /*16f70*/  BSYNC B1 ;  /* 0x0000000000017941 */ /* 0x000fea0003800000 */
.L_x_238:
        /* <DEDUP_REMOVED lines=13> */
.L_x_241:
[----:B------:R-:W-:Y:S05]  /*17050*/  BSYNC B1 ;  /* 0x0000000000017941 */ /* 0x000fea0003800000 */
.L_x_240:
        /* <DEDUP_REMOVED lines=13> */
.L_x_243:
[----:B------:R-:W-:Y:S05]  /*17130*/  BSYNC B1 ;  /* 0x0000000000017941 */ /* 0x000fea0003800000 */
.L_x_242:
        /* <DEDUP_REMOVED lines=13> */
.L_x_245:
[----:B------:R-:W-:Y:S05]  /*17210*/  BSYNC B1 ;  /* 0x0000000000017941 */ /* 0x000fea0003800000 */
.L_x_244:
        /* <DEDUP_REMOVED lines=13> */
.L_x_247:
[----:B------:R-:W-:Y:S05]  /*172f0*/  BSYNC B1 ;  /* 0x0000000000017941 */ /* 0x000fea0003800000 */
.L_x_246:
        /* <DEDUP_REMOVED lines=13> */
.L_x_249:
[----:B------:R-:W-:Y:S05]  /*173d0*/  BSYNC B1 ;  /* 0x0000000000017941 */ /* 0x000fea0003800000 */
.L_x_248:
        /* <DEDUP_REMOVED lines=13> */
.L_x_251:
[----:B------:R-:W-:Y:S05]  /*174b0*/  BSYNC B1 ;  /* 0x0000000000017941 */ /* 0x000fea0003800000 */
.L_x_250:
        /* <DEDUP_REMOVED lines=13> */
.L_x_253:
[----:B------:R-:W-:Y:S05]  /*17590*/  BSYNC B1 ;  /* 0x0000000000017941 */ /* 0x000fea0003800000 */
.L_x_252:
        /* <DEDUP_REMOVED lines=13> */
.L_x_255:
[----:B------:R-:W-:Y:S05]  /*17670*/  BSYNC B1 ;  /* 0x0000000000017941 */ /* 0x000fea0003800000 */
.L_x_254:
        /* <DEDUP_REMOVED lines=13> */
.L_x_257:
[----:B------:R-:W-:Y:S05]  /*17750*/  BSYNC B1 ;  /* 0x0000000000017941 */ /* 0x000fea0003800000 */
.L_x_256:
        /* <DEDUP_REMOVED lines=13> */
.L_x_259:
[----:B------:R-:W-:Y:S05]  /*17830*/  BSYNC B1 ;  /* 0x0000000000017941 */ /* 0x000fea0003800000 */
.L_x_258:
        /* <DEDUP_REMOVED lines=13> */
.L_x_261:
[----:B------:R-:W-:Y:S05]  /*17910*/  BSYNC B1 ;  /* 0x0000000000017941 */ /* 0x000fea0003800000 */
.L_x_260:
        /* <DEDUP_REMOVED lines=13> */
.L_x_263:
[----:B------:R-:W-:Y:S05]  /*179f0*/  BSYNC B1 ;  /* 0x0000000000017941 */ /* 0x000fea0003800000 */
.L_x_262:
        /* <DEDUP_REMOVED lines=13> */
.L_x_265:
[----:B------:R-:W-:Y:S05]  /*17ad0*/  BSYNC B1 ;  /* 0x0000000000017941 */ /* 0x000fea0003800000 */
.L_x_264:
        /* <DEDUP_REMOVED lines=13> */
.L_x_267:
[----:B------:R-:W-:Y:S05]  /*17bb0*/  BSYNC B1 ;  /* 0x0000000000017941 */ /* 0x000fea0003800000 */
.L_x_266:
        /* <DEDUP_REMOVED lines=13> */
.L_x_269:
[----:B------:R-:W-:Y:S05]  /*17c90*/  BSYNC B1 ;  /* 0x0000000000017941 */ /* 0x000fea0003800000 */
.L_x_268:
        /* <DEDUP_REMOVED lines=13> */
.L_x_271:
[----:B------:R-:W-:Y:S05]  /*17d70*/  BSYNC B1 ;  /* 0x0000000000017941 */ /* 0x000fea0003800000 */
.L_x_270:
        /* <DEDUP_REMOVED lines=13> */
.L_x_273:
[----:B------:R-:W-:Y:S05]  /*17e50*/  BSYNC B1 ;  /* 0x0000000000017941 */ /* 0x000fea0003800000 */
.L_x_272:
        /* <DEDUP_REMOVED lines=13> */
.L_x_275:
[----:B------:R-:W-:Y:S05]  /*17f30*/  BSYNC B1 ;  /* 0x0000000000017941 */ /* 0x000fea0003800000 */
.L_x_274:
        /* <DEDUP_REMOVED lines=13> */
.L_x_277:
[----:B------:R-:W-:Y:S05]  /*18010*/  BSYNC B1 ;  /* 0x0000000000017941 */ /* 0x000fea0003800000 */
.L_x_276:
        /* <DEDUP_REMOVED lines=13> */
.L_x_279:
[----:B------:R-:W-:Y:S05]  /*180f0*/  BSYNC B1 ;  /* 0x0000000000017941 */ /* 0x000fea0003800000 */
.L_x_278:
        /* <DEDUP_REMOVED lines=13> */
.L_x_281:
[----:B------:R-:W-:Y:S05]  /*181d0*/  BSYNC B1 ;  /* 0x0000000000017941 */ /* 0x000fea0003800000 */
.L_x_280:
        /* <DEDUP_REMOVED lines=13> */
.L_x_283:
[----:B------:R-:W-:Y:S05]  /*182b0*/  BSYNC B1 ;  /* 0x0000000000017941 */ /* 0x000fea0003800000 */
.L_x_282:
        /* <DEDUP_REMOVED lines=13> */
.L_x_285:
[----:B------:R-:W-:Y:S05]  /*18390*/  BSYNC B1 ;  /* 0x0000000000017941 */ /* 0x000fea0003800000 */
.L_x_284:
        /* <DEDUP_REMOVED lines=13> */
.L_x_287:
[----:B------:R-:W-:Y:S05]  /*18470*/  BSYNC B1 ;  /* 0x0000000000017941 */ /* 0x000fea0003800000 */
.L_x_286:
        /* <DEDUP_REMOVED lines=13> */
.L_x_289:
[----:B------:R-:W-:Y:S05]  /*18550*/  BSYNC B1 ;  /* 0x0000000000017941 */ /* 0x000fea0003800000 */
.L_x_288:
        /* <DEDUP_REMOVED lines=13> */
.L_x_291:
[----:B------:R-:W-:Y:S05]  /*18630*/  BSYNC B1 ;  /* 0x0000000000017941 */ /* 0x000fea0003800000 */
.L_x_290:
        /* <DEDUP_REMOVED lines=13> */
.L_x_293:
[----:B------:R-:W-:Y:S05]  /*18710*/  BSYNC B1 ;  /* 0x0000000000017941 */ /* 0x000fea0003800000 */
.L_x_292:
        /* <DEDUP_REMOVED lines=13> */
.L_x_295:
[----:B------:R-:W-:Y:S05]  /*187f0*/  BSYNC B1 ;  /* 0x0000000000017941 */ /* 0x000fea0003800000 */
.L_x_294:
        /* <DEDUP_REMOVED lines=13> */
.L_x_297:
[----:B------:R-:W-:Y:S05]  /*188d0*/  BSYNC B1 ;  /* 0x0000000000017941 */ /* 0x000fea0003800000 */
.L_x_296:
        /* <DEDUP_REMOVED lines=13> */
.L_x_299:
[----:B------:R-:W-:Y:S05]  /*189b0*/  BSYNC B1 ;  /* 0x0000000000017941 */ /* 0x000fea0003800000 */
.L_x_298:
        /* <DEDUP_REMOVED lines=13> */
.L_x_301:
[----:B------:R-:W-:Y:S05]  /*18a90*/  BSYNC B1 ;  /* 0x0000000000017941 */ /* 0x000fea0003800000 */
.L_x_300:
        /* <DEDUP_REMOVED lines=13> */
.L_x_303:
[----:B------:R-:W-:Y:S05]  /*18b70*/  BSYNC B1 ;  /* 0x0000000000017941 */ /* 0x000fea0003800000 */
.L_x_302:
        /* <DEDUP_REMOVED lines=13> */
.L_x_305:
[----:B------:R-:W-:Y:S05]  /*18c50*/  BSYNC B1 ;  /* 0x0000000000017941 */ /* 0x000fea0003800000 */
.L_x_304:
        /* <DEDUP_REMOVED lines=13> */
.L_x_307:
[----:B------:R-:W-:Y:S05]  /*18d30*/  BSYNC B1 ;  /* 0x0000000000017941 */ /* 0x000fea0003800000 */
.L_x_306:
        /* <DEDUP_REMOVED lines=13> */
.L_x_309:
[----:B------:R-:W-:Y:S05]  /*18e10*/  BSYNC B1 ;  /* 0x0000000000017941 */ /* 0x000fea0003800000 */
.L_x_308:
        /* <DEDUP_REMOVED lines=13> */
.L_x_311:
[----:B------:R-:W-:Y:S05]  /*18ef0*/  BSYNC B1 ;  /* 0x0000000000017941 */ /* 0x000fea0003800000 */
.L_x_310:
        /* <DEDUP_REMOVED lines=13> */
.L_x_313:
[----:B------:R-:W-:Y:S05]  /*18fd0*/  BSYNC B1 ;  /* 0x0000000000017941 */ /* 0x000fea0003800000 */
.L_x_312:
        /* <DEDUP_REMOVED lines=13> */
.L_x_315:
[----:B------:R-:W-:Y:S05]  /*190b0*/  BSYNC B1 ;  /* 0x0000000000017941 */ /* 0x000fea0003800000 */
.L_x_314:
        /* <DEDUP_REMOVED lines=13> */
.L_x_317:
[----:B------:R-:W-:Y:S05]  /*19190*/  BSYNC B1 ;  /* 0x0000000000017941 */ /* 0x000fea0003800000 */
.L_x_316:
        /* <DEDUP_REMOVED lines=13> */
.L_x_319:
[----:B------:R-:W-:Y:S05]  /*19270*/  BSYNC B1 ;  /* 0x0000000000017941 */ /* 0x000fea0003800000 */
.L_x_318:
        /* <DEDUP_REMOVED lines=13> */
.L_x_321:
[----:B------:R-:W-:Y:S05]  /*19350*/  BSYNC B1 ;  /* 0x0000000000017941 */ /* 0x000fea0003800000 */
.L_x_320:
        /* <DEDUP_REMOVED lines=13> */
.L_x_323:
[----:B------:R-:W-:Y:S05]  /*19430*/  BSYNC B1 ;  /* 0x0000000000017941 */ /* 0x000fea0003800000 */
.L_x_322:
        /* <DEDUP_REMOVED lines=13> */
.L_x_325:
[----:B------:R-:W-:Y:S05]  /*19510*/  BSYNC B1 ;  /* 0x0000000000017941 */ /* 0x000fea0003800000 */
.L_x_324:
        /* <DEDUP_REMOVED lines=13> */
.L_x_327:
[----:B------:R-:W-:Y:S05]  /*195f0*/  BSYNC B1 ;  /* 0x0000000000017941 */ /* 0x000fea0003800000 */
.L_x_326:
        /* <DEDUP_REMOVED lines=13> */
.L_x_329:
[----:B------:R-:W-:Y:S05]  /*196d0*/  BSYNC B1 ;  /* 0x0000000000017941 */ /* 0x000fea0003800000 */
.L_x_328:
        /* <DEDUP_REMOVED lines=13> */
.L_x_331:
[----:B------:R-:W-:Y:S05]  /*197b0*/  BSYNC B1 ;  /* 0x0000000000017941 */ /* 0x000fea0003800000 */
.L_x_330:
        /* <DEDUP_REMOVED lines=13> */
.L_x_333:
[----:B------:R-:W-:Y:S05]  /*19890*/  BSYNC B1 ;  /* 0x0000000000017941 */ /* 0x000fea0003800000 */
.L_x_332:
        /* <DEDUP_REMOVED lines=13> */
.L_x_335:
[----:B------:R-:W-:Y:S05]  /*19970*/  BSYNC B1 ;  /* 0x0000000000017941 */ /* 0x000fea0003800000 */
.L_x_334:
        /* <DEDUP_REMOVED lines=13> */
.L_x_337:
[----:B------:R-:W-:Y:S05]  /*19a50*/  BSYNC B1 ;  /* 0x0000000000017941 */ /* 0x000fea0003800000 */
.L_x_336:
        /* <DEDUP_REMOVED lines=13> */
.L_x_339:
[----:B------:R-:W-:Y:S05]  /*19b30*/  BSYNC B1 ;  /* 0x0000000000017941 */ /* 0x000fea0003800000 */
.L_x_338:
        /* <DEDUP_REMOVED lines=13> */
.L_x_341:
[----:B------:R-:W-:Y:S05]  /*19c10*/  BSYNC B1 ;  /* 0x0000000000017941 */ /* 0x000fea0003800000 */
.L_x_340:
        /* <DEDUP_REMOVED lines=13> */
.L_x_343:
[----:B------:R-:W-:Y:S05]  /*19cf0*/  BSYNC B1 ;  /* 0x0000000000017941 */ /* 0x000fea0003800000 */
.L_x_342:
        /* <DEDUP_REMOVED lines=13> */
.L_x_345:
[----:B------:R-:W-:Y:S05]  /*19dd0*/  BSYNC B1 ;  /* 0x0000000000017941 */ /* 0x000fea0003800000 */
.L_x_344:
        /* <DEDUP_REMOVED lines=13> */
.L_x_347:
[----:B------:R-:W-:Y:S05]  /*19eb0*/  BSYNC B1 ;  /* 0x0000000000017941 */ /* 0x000fea0003800000 */
.L_x_346:
        /* <DEDUP_REMOVED lines=13> */
.L_x_349:
[----:B------:R-:W-:Y:S05]  /*19f90*/  BSYNC B1 ;  /* 0x0000000000017941 */ /* 0x000fea0003800000 */
.L_x_348:
        /* <DEDUP_REMOVED lines=13> */
.L_x_351:
[----:B------:R-:W-:Y:S05]  /*1a070*/  BSYNC B1 ;  /* 0x0000000000017941 */ /* 0x000fea0003800000 */
.L_x_350:
        /* <DEDUP_REMOVED lines=13> */
.L_x_353:
[----:B------:R-:W-:Y:S05]  /*1a150*/  BSYNC B1 ;  /* 0x0000000000017941 */ /* 0x000fea0003800000 */
.L_x_352:
        /* <DEDUP_REMOVED lines=13> */
.L_x_355:
[----:B------:R-:W-:Y:S05]  /*1a230*/  BSYNC B1 ;  /* 0x0000000000017941 */ /* 0x000fea0003800000 */
.L_x_354:
        /* <DEDUP_REMOVED lines=13> */
.L_x_357:
[----:B------:R-:W-:Y:S05]  /*1a310*/  BSYNC B1 ;  /* 0x0000000000017941 */ /* 0x000fea0003800000 */
.L_x_356:
        /* <DEDUP_REMOVED lines=13> */
.L_x_359:
[----:B------:R-:W-:Y:S05]  /*1a3f0*/  BSYNC B1 ;  /* 0x0000000000017941 */ /* 0x000fea0003800000 */
.L_x_358:
        /* <DEDUP_REMOVED lines=13> */
.L_x_361:
[----:B------:R-:W-:Y:S05]  /*1a4d0*/  BSYNC B1 ;  /* 0x0000000000017941 */ /* 0x000fea0003800000 */
.L_x_360:
        /* <DEDUP_REMOVED lines=13> */
.L_x_363:
[----:B------:R-:W-:Y:S05]  /*1a5b0*/  BSYNC B1 ;  /* 0x0000000000017941 */ /* 0x000fea0003800000 */
.L_x_362:
        /* <DEDUP_REMOVED lines=13> */
.L_x_365:
[----:B------:R-:W-:Y:S05]  /*1a690*/  BSYNC B1 ;  /* 0x0000000000017941 */ /* 0x000fea0003800000 */
.L_x_364:
        /* <DEDUP_REMOVED lines=13> */
.L_x_367:
[----:B------:R-:W-:Y:S05]  /*1a770*/  BSYNC B1 ;  /* 0x0000000000017941 */ /* 0x000fea0003800000 */
.L_x_366:
        /* <DEDUP_REMOVED lines=13> */
.L_x_369:
[----:B------:R-:W-:Y:S05]  /*1a850*/  BSYNC B1 ;  /* 0x0000000000017941 */ /* 0x000fea0003800000 */
.L_x_368:
        /* <DEDUP_REMOVED lines=13> */
.L_x_371:
[----:B------:R-:W-:Y:S05]  /*1a930*/  BSYNC B1 ;  /* 0x0000000000017941 */ /* 0x000fea0003800000 */
.L_x_370:
        /* <DEDUP_REMOVED lines=13> */
.L_x_373:
[----:B------:R-:W-:Y:S05]  /*1aa10*/  BSYNC B1 ;  /* 0x0000000000017941 */ /* 0x000fea0003800000 */
.L_x_372:
        /* <DEDUP_REMOVED lines=13> */
.L_x_375:
[----:B------:R-:W-:Y:S05]  /*1aaf0*/  BSYNC B1 ;  /* 0x0000000000017941 */ /* 0x000fea0003800000 */
.L_x_374:
        /* <DEDUP_REMOVED lines=13> */
.L_x_377:
[----:B------:R-:W-:Y:S05]  /*1abd0*/  BSYNC B1 ;  /* 0x0000000000017941 */ /* 0x000fea0003800000 */
.L_x_376:
        /* <DEDUP_REMOVED lines=13> */
.L_x_379:
[----:B------:R-:W-:Y:S05]  /*1acb0*/  BSYNC B1 ;  /* 0x0000000000017941 */ /* 0x000fea0003800000 */
.L_x_378:
        /* <DEDUP_REMOVED lines=13> */
.L_x_381:
[----:B------:R-:W-:Y:S05]  /*1ad90*/  BSYNC B1 ;  /* 0x0000000000017941 */ /* 0x000fea0003800000 */
.L_x_380:
        /* <DEDUP_REMOVED lines=13> */
.L_x_383:
[----:B------:R-:W-:Y:S05]  /*1ae70*/  BSYNC B1 ;  /* 0x0000000000017941 */ /* 0x000fea0003800000 */
.L_x_382:
        /* <DEDUP_REMOVED lines=13> */
.L_x_385:
[----:B------:R-:W-:Y:S05]  /*1af50*/  BSYNC B1 ;  /* 0x0000000000017941 */ /* 0x000fea0003800000 */
.L_x_384:
        /* <DEDUP_REMOVED lines=13> */
.L_x_387:
[----:B------:R-:W-:Y:S05]  /*1b030*/  BSYNC B1 ;  /* 0x0000000000017941 */ /* 0x000fea0003800000 */
.L_x_386:
        /* <DEDUP_REMOVED lines=13> */
.L_x_389:
[----:B------:R-:W-:Y:S05]  /*1b110*/  BSYNC B1 ;  /* 0x0000000000017941 */ /* 0x000fea0003800000 */
.L_x_388:
        /* <DEDUP_REMOVED lines=13> */
.L_x_391:
[----:B------:R-:W-:Y:S05]  /*1b1f0*/  BSYNC B1 ;  /* 0x0000000000017941 */ /* 0x000fea0003800000 */
.L_x_390:
        /* <DEDUP_REMOVED lines=13> */
.L_x_393:
[----:B------:R-:W-:Y:S05]  /*1b2d0*/  BSYNC B1 ;  /* 0x0000000000017941 */ /* 0x000fea0003800000 */
.L_x_392:
        /* <DEDUP_REMOVED lines=13> */
.L_x_395:
[----:B------:R-:W-:Y:S05]  /*1b3b0*/  BSYNC B1 ;  /* 0x0000000000017941 */ /* 0x000fea0003800000 */
.L_x_394:
        /* <DEDUP_REMOVED lines=13> */
.L_x_397:
[----:B------:R-:W-:Y:S05]  /*1b490*/  BSYNC B1 ;  /* 0x0000000000017941 */ /* 0x000fea0003800000 */
.L_x_396:
        /* <DEDUP_REMOVED lines=13> */
.L_x_399:
[----:B------:R-:W-:Y:S05]  /*1b570*/  BSYNC B1 ;  /* 0x0000000000017941 */ /* 0x000fea0003800000 */
.L_x_398:
        /* <DEDUP_REMOVED lines=13> */
.L_x_401:
[----:B------:R-:W-:Y:S05]  /*1b650*/  BSYNC B1 ;  /* 0x0000000000017941 */ /* 0x000fea0003800000 */
.L_x_400:
        /* <DEDUP_REMOVED lines=13> */
.L_x_403:
[----:B------:R-:W-:Y:S05]  /*1b730*/  BSYNC B1 ;  /* 0x0000000000017941 */ /* 0x000fea0003800000 */
.L_x_402:
        /* <DEDUP_REMOVED lines=13> */
.L_x_405:
[----:B------:R-:W-:Y:S05]  /*1b810*/  BSYNC B1 ;  /* 0x0000000000017941 */ /* 0x000fea0003800000 */
.L_x_404:
        /* <DEDUP_REMOVED lines=13> */
.L_x_407:
[----:B------:R-:W-:Y:S05]  /*1b8f0*/  BSYNC B1 ;  /* 0x0000000000017941 */ /* 0x000fea0003800000 */
.L_x_406:
        /* <DEDUP_REMOVED lines=13> */
.L_x_409:
[----:B------:R-:W-:Y:S05]  /*1b9d0*/  BSYNC B1 ;  /* 0x0000000000017941 */ /* 0x000fea0003800000 */
.L_x_408:
        /* <DEDUP_REMOVED lines=13> */
.L_x_411:
[----:B------:R-:W-:Y:S05]  /*1bab0*/  BSYNC B1 ;  /* 0x0000000000017941 */ /* 0x000fea0003800000 */
.L_x_410:
        /* <DEDUP_REMOVED lines=13> */
.L_x_413:
[----:B------:R-:W-:Y:S05]  /*1bb90*/  BSYNC B1 ;  /* 0x0000000000017941 */ /* 0x000fea0003800000 */
.L_x_412:
        /* <DEDUP_REMOVED lines=13> */
.L_x_415:
[----:B------:R-:W-:Y:S05]  /*1bc70*/  BSYNC B1 ;  /* 0x0000000000017941 */ /* 0x000fea0003800000 */
.L_x_414:
        /* <DEDUP_REMOVED lines=13> */
.L_x_417:
[----:B------:R-:W-:Y:S05]  /*1bd50*/  BSYNC B1 ;  /* 0x0000000000017941 */ /* 0x000fea0003800000 */
.L_x_416:
        /* <DEDUP_REMOVED lines=13> */
.L_x_419:
[----:B------:R-:W-:Y:S05]  /*1be30*/  BSYNC B1 ;  /* 0x0000000000017941 */ /* 0x000fea0003800000 */
.L_x_418:
        /* <DEDUP_REMOVED lines=13> */
.L_x_421:
[----:B------:R-:W-:Y:S05]  /*1bf10*/  BSYNC B1 ;  /* 0x0000000000017941 */ /* 0x000fea0003800000 */
.L_x_420:
        /* <DEDUP_REMOVED lines=13> */
.L_x_423:
[----:B------:R-:W-:Y:S05]  /*1bff0*/  BSYNC B1 ;  /* 0x0000000000017941 */ /* 0x000fea0003800000 */
.L_x_422:
        /* <DEDUP_REMOVED lines=13> */
.L_x_425:
[----:B------:R-:W-:Y:S05]  /*1c0d0*/  BSYNC B1 ;  /* 0x0000000000017941 */ /* 0x000fea0003800000 */
.L_x_424:
        /* <DEDUP_REMOVED lines=13> */
.L_x_427:
[----:B------:R-:W-:Y:S05]  /*1c1b0*/  BSYNC B1 ;  /* 0x0000000000017941 */ /* 0x000fea0003800000 */
.L_x_426:
        /* <DEDUP_REMOVED lines=13> */
.L_x_429:
[----:B------:R-:W-:Y:S05]  /*1c290*/  BSYNC B1 ;  /* 0x0000000000017941 */ /* 0x000fea0003800000 */
.L_x_428:
        /* <DEDUP_REMOVED lines=13> */
.L_x_431:
[----:B------:R-:W-:Y:S05]  /*1c370*/  BSYNC B1 ;  /* 0x0000000000017941 */ /* 0x000fea0003800000 */
.L_x_430:
        /* <DEDUP_REMOVED lines=13> */
.L_x_433:
[----:B------:R-:W-:Y:S05]  /*1c450*/  BSYNC B1 ;  /* 0x0000000000017941 */ /* 0x000fea0003800000 */
.L_x_432:
        /* <DEDUP_REMOVED lines=13> */
.L_x_435:
[----:B------:R-:W-:Y:S05]  /*1c530*/  BSYNC B1 ;  /* 0x0000000000017941 */ /* 0x000fea0003800000 */
.L_x_434:
        /* <DEDUP_REMOVED lines=13> */
.L_x_437:
[----:B------:R-:W-:Y:S05]  /*1c610*/  BSYNC B1 ;  /* 0x0000000000017941 */ /* 0x000fea0003800000 */
.L_x_436:
        /* <DEDUP_REMOVED lines=13> */
.L_x_439:
[----:B------:R-:W-:Y:S05]  /*1c6f0*/  BSYNC B1 ;  /* 0x0000000000017941 */ /* 0x000fea0003800000 */
.L_x_438:
        /* <DEDUP_REMOVED lines=13> */
.L_x_441:
[----:B------:R-:W-:Y:S05]  /*1c7d0*/  BSYNC B1 ;  /* 0x0000000000017941 */ /* 0x000fea0003800000 */
.L_x_440:
        /* <DEDUP_REMOVED lines=13> */
.L_x_443:
[----:B------:R-:W-:Y:S05]  /*1c8b0*/  BSYNC B1 ;  /* 0x0000000000017941 */ /* 0x000fea0003800000 */
.L_x_442:
        /* <DEDUP_REMOVED lines=13> */
.L_x_445:
[----:B------:R-:W-:Y:S05]  /*1c990*/  BSYNC B1 ;  /* 0x0000000000017941 */ /* 0x000fea0003800000 */
.L_x_444:
        /* <DEDUP_REMOVED lines=13> */
.L_x_447:
[----:B------:R-:W-:Y:S05]  /*1ca70*/  BSYNC B1 ;  /* 0x0000000000017941 */ /* 0x000fea0003800000 */
.L_x_446:
        /* <DEDUP_REMOVED lines=13> */
.L_x_449:
[----:B------:R-:W-:Y:S05]  /*1cb50*/  BSYNC B1 ;  /* 0x0000000000017941 */ /* 0x000fea0003800000 */
.L_x_448:
        /* <DEDUP_REMOVED lines=13> */
.L_x_451:
[----:B------:R-:W-:Y:S05]  /*1cc30*/  BSYNC B1 ;  /* 0x0000000000017941 */ /* 0x000fea0003800000 */
.L_x_450:
        /* <DEDUP_REMOVED lines=13> */
.L_x_453:
[----:B------:R-:W-:Y:S05]  /*1cd10*/  BSYNC B1 ;  /* 0x0000000000017941 */ /* 0x000fea0003800000 */
.L_x_452:
        /* <DEDUP_REMOVED lines=13> */
.L_x_455:
[----:B------:R-:W-:Y:S05]  /*1cdf0*/  BSYNC B1 ;  /* 0x0000000000017941 */ /* 0x000fea0003800000 */
.L_x_454:
        /* <DEDUP_REMOVED lines=13> */
.L_x_457:
[----:B------:R-:W-:Y:S05]  /*1ced0*/  BSYNC B1 ;  /* 0x0000000000017941 */ /* 0x000fea0003800000 */
.L_x_456:
        /* <DEDUP_REMOVED lines=13> */
.L_x_459:
[----:B------:R-:W-:Y:S05]  /*1cfb0*/  BSYNC B1 ;  /* 0x0000000000017941 */ /* 0x000fea0003800000 */
.L_x_458:
        /* <DEDUP_REMOVED lines=13> */
.L_x_461:
[----:B------:R-:W-:Y:S05]  /*1d090*/  BSYNC B1 ;  /* 0x0000000000017941 */ /* 0x000fea0003800000 */
.L_x_460:
        /* <DEDUP_REMOVED lines=13> */
.L_x_463:
[----:B------:R-:W-:Y:S05]  /*1d170*/  BSYNC B1 ;  /* 0x0000000000017941 */ /* 0x000fea0003800000 */
.L_x_462:
        /* <DEDUP_REMOVED lines=13> */
.L_x_465:
[----:B------:R-:W-:Y:S05]  /*1d250*/  BSYNC B1 ;  /* 0x0000000000017941 */ /* 0x000fea0003800000 */
.L_x_464:
        /* <DEDUP_REMOVED lines=13> */
.L_x_467:
[----:B------:R-:W-:Y:S05]  /*1d330*/  BSYNC B1 ;  /* 0x0000000000017941 */ /* 0x000fea0003800000 */
.L_x_466:
        /* <DEDUP_REMOVED lines=13> */
.L_x_469:
[----:B------:R-:W-:Y:S05]  /*1d410*/  BSYNC B1 ;  /* 0x0000000000017941 */ /* 0x000fea0003800000 */
.L_x_468:
        /* <DEDUP_REMOVED lines=13> */
.L_x_471:
[----:B------:R-:W-:Y:S05]  /*1d4f0*/  BSYNC B1 ;  /* 0x0000000000017941 */ /* 0x000fea0003800000 */
.L_x_470:
        /* <DEDUP_REMOVED lines=13> */
.L_x_473:
[----:B------:R-:W-:Y:S05]  /*1d5d0*/  BSYNC B1 ;  /* 0x0000000000017941 */ /* 0x000fea0003800000 */
.L_x_472:
        /* <DEDUP_REMOVED lines=13> */
.L_x_475:
[----:B------:R-:W-:Y:S05]  /*1d6b0*/  BSYNC B1 ;  /* 0x0000000000017941 */ /* 0x000fea0003800000 */
.L_x_474:
        /* <DEDUP_REMOVED lines=13> */
.L_x_477:
[----:B------:R-:W-:Y:S05]  /*1d790*/  BSYNC B1 ;  /* 0x0000000000017941 */ /* 0x000fea0003800000 */
.L_x_476:
        /* <DEDUP_REMOVED lines=13> */
.L_x_479:
[----:B------:R-:W-:Y:S05]  /*1d870*/  BSYNC B1 ;  /* 0x0000000000017941 */ /* 0x000fea0003800000 */
.L_x_478:
        /* <DEDUP_REMOVED lines=13> */
.L_x_481:
[----:B------:R-:W-:Y:S05]  /*1d950*/  BSYNC B1 ;  /* 0x0000000000017941 */ /* 0x000fea0003800000 */
.L_x_480:
        /* <DEDUP_REMOVED lines=13> */
.L_x_483:
[----:B------:R-:W-:Y:S05]  /*1da30*/  BSYNC B1 ;  /* 0x0000000000017941 */ /* 0x000fea0003800000 */
.L_x_482:
        /* <DEDUP_REMOVED lines=13> */
.L_x_485:
[----:B------:R-:W-:Y:S05]  /*1db10*/  BSYNC B1 ;  /* 0x0000000000017941 */ /* 0x000fea0003800000 */
.L_x_484:
        /* <DEDUP_REMOVED lines=13> */
.L_x_487:
[----:B------:R-:W-:Y:S05]  /*1dbf0*/  BSYNC B1 ;  /* 0x0000000000017941 */ /* 0x000fea0003800000 */
.L_x_486:
        /* <DEDUP_REMOVED lines=13> */
.L_x_489:
[----:B------:R-:W-:Y:S05]  /*1dcd0*/  BSYNC B1 ;  /* 0x0000000000017941 */ /* 0x000fea0003800000 */
.L_x_488:
        /* <DEDUP_REMOVED lines=13> */
.L_x_491:
[----:B------:R-:W-:Y:S05]  /*1ddb0*/  BSYNC B1 ;  /* 0x0000000000017941 */ /* 0x000fea0003800000 */
.L_x_490:
        /* <DEDUP_REMOVED lines=13> */
.L_x_493:
[----:B------:R-:W-:Y:S05]  /*1de90*/  BSYNC B1 ;  /* 0x0000000000017941 */ /* 0x000fea0003800000 */
.L_x_492:
        /* <DEDUP_REMOVED lines=13> */
.L_x_495:
[----:B------:R-:W-:Y:S05]  /*1df70*/  BSYNC B1 ;  /* 0x0000000000017941 */ /* 0x000fea0003800000 */
.L_x_494:
[----:B0-2---:R-:W2:Y:S01]  /*1df80*/  LDL.LU R3, [R1+0x3dc] ;  /* 0x0003dc0001037983 */ /* 0x005ea20000300800 */
[----:B-----5:R-:W-:Y:S01]  /*1df90*/  LOP3.LUT R12, R12, 0xff, RZ, 0xc0, !PT ;  /* 0x000000ff0c0c7812 */ /* 0x020fe200078ec0ff */
[----:B------:R-:W-:Y:S01]  /*1dfa0*/  BSSY B1, `(.L_x_496) ;  /* 0x000000b000017945 */ /* 0x000fe20003800000 */
[----:B------:R-:W-:Y:S02]  /*1dfb0*/  ISETP.LT.OR P2, PT, R0, 0xea, !P2 ;  /* 0x000000ea0000780c */ /* 0x000fe40005741670 */
[----:B------:R-:W-:Y:S02]  /*1dfc0*/  F2FP.F16.E4M3.UNPACK_B R12, R12 ;  /* 0x0000000cff0c723e */ /* 0x000fe400020006ff */
[----:B------:R-:W-:-:S03]  /*1dfd0*/  PRMT R2, RZ, 0x7610, R2 ;  /* 0x00007610ff027816 */ /* 0x000fc60000000002 */
[----:B------:R-:W-:-:S05]  /*1dfe0*/  HADD2.F32 R12, -RZ, R12.H0_H0 ;  /* 0x2000000cff0c7230 */ /* 0x000fca0000004100 */
[----:B------:R-:W-:-:S04]  /*1dff0*/  FMUL R12, R12, UR6 ;  /* 0x000000060c0c7c20 */ /* 0x000fc80008400000 */
[----:B--2---:R-:W-:-:S05]  /*1e000*/  FFMA R12, R3, UR4, R12 ;  /* 0x00000004030c7c23 */ /* 0x004fca000800000c */
[----:B------:R-:W-:-:S05]  /*1e010*/  F2FP.SATFINITE.E4M3.F32.PACK_AB_MERGE_C R3, RZ, R12, RZ ;  /* 0x0000000cff03723e */ /* 0x000fca00048070ff */
[----:B------:R0:W-:Y:S01]  /*1e020*/  @!P5 STG.E.U8 desc[UR60][R4.64+0xe8], R3 ;  /* 0x0000e8030400d986 */ /* 0x0001e2000c10113c */
[----:B------:R-:W-:Y:S05]  /*1e030*/  @P2 BRA `(.L_x_497) ;  /* 0x0000000000042947 */ /* 0x000fea0003800000 */
[----:B------:R2:W5:Y:S02]  /*1e040*/  LDG.E.U8 R2, desc[UR60][R6.64+0xe9] ;  /* 0x0000e93c06027981 */ /* 0x000564000c1e1100 */
.L_x_497:
[----:B------:R-:W-:Y:S05]  /*1e050*/  BSYNC B1 ;  /* 0x0000000000017941 */ /* 0x000fea0003800000 */
.L_x_496:
[----:B0-----:R-:W3:Y:S01]  /*1e060*/  LDL.LU R3, [R1+0x3e0] ;  /* 0x0003e00001037983 */ /* 0x001ee20000300800 */
[----:B-----5:R-:W-:Y:S01]  /*1e070*/  LOP3.LUT R2, R2, 0xff, RZ, 0xc0, !PT ;  /* 0x000000ff02027812 */ /* 0x020fe200078ec0ff */
[----:B------:R-:W-:Y:S01]  /*1e080*/  BSSY B1, `(.L_x_498) ;  /* 0x000000b000017945 */ /* 0x000fe20003800000 */
[----:B------:R-:W-:Y:S02]  /*1e090*/  ISETP.LT.OR P3, PT, R0, 0xe1, !P1 ;  /* 0x000000e10000780c */ /* 0x000fe40004f61670 */
[----:B------:R-:W-:-:S05]  /*1e0a0*/  F2FP.F16.E4M3.UNPACK_B R2, R2 ;  /* 0x00000002ff02723e */ /* 0x000fca00020006ff */
[----:B------:R-:W-:-:S05]  /*1e0b0*/  HADD2.F32 R2, -RZ, R2.H0_H0 ;  /* 0x20000002ff027230 */ /* 0x000fca0000004100 */
[----:B------:R-:W-:-:S04]  /*1e0c0*/  FMUL R2, R2, UR6 ;  /* 0x0000000602027c20 */ /* 0x000fc80008400000 */
[----:B---3--:R-:W-:-:S05]  /*1e0d0*/  FFMA R2, R3, UR4, R2 ;  /* 0x0000000403027c23 */ /* 0x008fca0008000002 */
[----:B------:R-:W-:Y:S02]  /*1e0e0*/  F2FP.SATFINITE.E4M3.F32.PACK_AB_MERGE_C R3, RZ, R2, RZ ;  /* 0x00000002ff03723e */ /* 0x000fe400048070ff */
[----:B------:R-:W-:-:S03]  /*1e0f0*/  PRMT R2, RZ, 0x7610, R2 ;  /* 0x00007610ff027816 */ /* 0x000fc60000000002 */
[----:B------:R0:W-:Y:S01]  /*1e100*/  @!P2 STG.E.U8 desc[UR60][R4.64+0xe9], R3 ;  /* 0x0000e9030400a986 */ /* 0x0001e2000c10113c */
[----:B------:R-:W-:Y:S05]  /*1e110*/  @P3 BRA `(.L_x_499) ;  /* 0x0000000000043947 */ /* 0x000fea0003800000 */
[----:B------:R3:W5:Y:S02]  /*1e120*/  LDG.E.U8 R2, desc[UR60][R8.64+0xe0] ;  /* 0x0000e03c08027981 */ /* 0x000764000c1e1100 */
.L_x_499:
[----:B------:R-:W-:Y:S05]  /*1e130*/  BSYNC B1 ;  /* 0x0000000000017941 */ /* 0x000fea0003800000 */
.L_x_498:
[----:B0-----:R-:W2:Y:S01]  /*1e140*/  LDL.LU R3, [R1+0x3e4] ;  /* 0x0003e40001037983 */ /* 0x001ea20000300800 */
        /* <DEDUP_REMOVED lines=12> */
.L_x_501:
[----:B------:R-:W-:Y:S05]  /*1e210*/  BSYNC B1 ;  /* 0x0000000000017941 */ /* 0x000fea0003800000 */
.L_x_500:
        /* <DEDUP_REMOVED lines=13> */
.L_x_503:
[----:B------:R-:W-:Y:S05]  /*1e2f0*/  BSYNC B1 ;  /* 0x0000000000017941 */ /* 0x000fea0003800000 */
.L_x_502:
        /* <DEDUP_REMOVED lines=13> */
.L_x_505:
[----:B------:R-:W-:Y:S05]  /*1e3d0*/  BSYNC B1 ;  /* 0x0000000000017941 */ /* 0x000fea0003800000 */
.L_x_504:
        /* <DEDUP_REMOVED lines=13> */
.L_x_507:
[----:B------:R-:W-:Y:S05]  /*1e4b0*/  BSYNC B1 ;  /* 0x0000000000017941 */ /* 0x000fea0003800000 */
.L_x_506:
        /* <DEDUP_REMOVED lines=13> */
.L_x_509:
[----:B------:R-:W-:Y:S05]  /*1e590*/  BSYNC B1 ;  /* 0x0000000000017941 */ /* 0x000fea0003800000 */
.L_x_508:
        /* <DEDUP_REMOVED lines=13> */
.L_x_511:
[----:B------:R-:W-:Y:S05]  /*1e670*/  BSYNC B1 ;  /* 0x0000000000017941 */ /* 0x000fea0003800000 */
.L_x_510:
[----:B0-----:R-:W2:Y:S01]  /*1e680*/  LDL.LU R3, [R1+0x3fc] ;  /* 0x0003fc0001037983 */ /* 0x001ea20000300800 */
        /* <DEDUP_REMOVED lines=12> */
.L_x_513:
[----:B------:R-:W-:Y:S05]  /*1e750*/  BSYNC B1 ;  /* 0x0000000000017941 */ /* 0x000fea0003800000 */
.L_x_512:
[----:B------:R-:W-:Y:S05]  /*1e760*/  @P0 BRA `(.L_x_514) ;  /* 0x0000004800980947 */ /* 0x000fea0003800000 */
[----:B------:R-:W2:Y:S01]  /*1e770*/  LDL.LU R2, [R1+0x400] ;  /* 0x0004000001027983 */ /* 0x000ea20000300800 */
[----:B-----5:R-:W-:-:S04]  /*1e780*/  LOP3.LUT R0, R0, 0xff, RZ, 0xc0, !PT ;  /* 0x000000ff00007812 */ /* 0x020fc800078ec0ff */
[----:B------:R-:W-:-:S05]  /*1e790*/  F2FP.F16.E4M3.UNPACK_B R0, R0 ;  /* 0x00000000ff00723e */ /* 0x000fca00020006ff */
[----:B------:R-:W-:-:S05]  /*1e7a0*/  HADD2.F32 R0, -RZ, R0.H0_H0 ;  /* 0x20000000ff007230 */ /* 0x000fca0000004100 */
[----:B------:R-:W-:-:S04]  /*1e7b0*/  FMUL R0, R0, UR6 ;  /* 0x0000000600007c20 */ /* 0x000fc80008400000 */
[----:B--2---:R-:W-:-:S05]  /*1e7c0*/  FFMA R0, R2, UR4, R0 ;  /* 0x0000000402007c23 */ /* 0x004fca0008000000 */
[----:B0-----:R-:W-:-:S05]  /*1e7d0*/  F2FP.SATFINITE.E4M3.F32.PACK_AB_MERGE_C R3, RZ, R0, RZ ;  /* 0x00000000ff03723e */ /* 0x001fca00048070ff */
[----:B------:R0:W-:Y:S01]  /*1e7e0*/  STG.E.U8 desc[UR60][R24.64+0xe9], R3 ;  /* 0x0000e90318007986 */ /* 0x0001e2000c10113c */
[----:B------:R-:W-:Y:S05]  /*1e7f0*/  BRA `(.L_x_514) ;  /* 0x0000004800747947 */ /* 0x000fea0003800000 */
.L_x_33:
[----:B------:R-:W2:Y:S04]  /*1e800*/  LDL.LU R6, [R1+0xa0] ;  /* 0x0000a00001067983 */ /* 0x000ea80000300800 */
[----:B------:R-:W3:Y:S04]  /*1e810*/  LDL.LU R30, [R1+0xa4] ;  /* 0x0000a400011e7983 */ /* 0x000ee80000300800 */
[----:B------:R-:W4:Y:S04]  /*1e820*/  LDL.LU R29, [R1+0xa8] ;  /* 0x0000a800011d7983 */ /* 0x000f280000300800 */
[----:B------:R-:W5:Y:S01]  /*1e830*/  LDL.LU R28, [R1+0xac] ;  /* 0x0000ac00011c7983 */ /* 0x000f620000300800 */
[----:B------:R-:W-:Y:S01]  /*1e840*/  ISETP.GE.AND P3, PT, R32, 0x1, PT ;  /* 0x000000012000780c */ /* 0x000fe20003f66270 */
[----:B------:R-:W-:Y:S01]  /*1e850*/  FMUL R7, R7, UR4 ;  /* 0x0000000407077c20 */ /* 0x000fe20008400000 */
[----:B------:R-:W-:Y:S01]  /*1e860*/  FMUL R8, R8, UR4 ;  /* 0x0000000408087c20 */ /* 0x000fe20008400000 */
[----:B------:R-:W-:Y:S01]  /*1e870*/  ISETP.GE.AND P2, PT, R32, 0x9, PT ;  /* 0x000000092000780c */ /* 0x000fe20003f46270 */
[----:B------:R-:W-:Y:S01]  /*1e880*/  FMUL R10, R10, UR4 ;  /* 0x000000040a0a7c20 */ /* 0x000fe20008400000 */
[----:B------:R-:W-:Y:S01]  /*1e890*/  ISETP.LT.OR P0, PT, R0, 0x1, !P3 ;  /* 0x000000010000780c */ /* 0x000fe20005f01670 */
[----:B------:R-:W-:Y:S01]  /*1e8a0*/  FMUL R9, R9, UR4 ;  /* 0x0000000409097c20 */ /* 0x000fe20008400000 */
[----:B------:R-:W-:Y:S01]  /*1e8b0*/  F2FP.SATFINITE.E4M3.F32.PACK_AB_MERGE_C R7, RZ, R7, RZ ;  /* 0x00000007ff07723e */ /* 0x000fe200048070ff */
[----:B------:R-:W-:Y:S01]  /*1e8c0*/  FMUL R11, R11, UR4 ;  /* 0x000000040b0b7c20 */ /* 0x000fe20008400000 */
[----:B------:R-:W-:Y:S01]  /*1e8d0*/  F2FP.SATFINITE.E4M3.F32.PACK_AB_MERGE_C R8, RZ, R8, RZ ;  /* 0x00000008ff08723e */ /* 0x000fe200048070ff */
[----:B------:R-:W-:Y:S01]  /*1e8e0*/  FMUL R12, R12, UR4 ;  /* 0x000000040c0c7c20 */ /* 0x000fe20008400000 */
[----:B------:R-:W-:Y:S01]  /*1e8f0*/  FMUL R13, R13, UR4 ;  /* 0x000000040d0d7c20 */ /* 0x000fe20008400000 */
[----:B------:R-:W-:Y:S01]  /*1e900*/  ISETP.GE.AND P1, PT, R32, 0x81, PT ;  /* 0x000000812000780c */ /* 0x000fe20003f26270 */
[----:B------:R-:W-:Y:S01]  /*1e910*/  FMUL R14, R14, UR4 ;  /* 0x000000040e0e7c20 */ /* 0x000fe20008400000 */
[----:B------:R-:W-:Y:S01]  /*1e920*/  FMUL R15, R15, UR4 ;  /* 0x000000040f0f7c20 */ /* 0x000fe20008400000 */
[----:B------:R-:W-:Y:S01]  /*1e930*/  FMUL R16, R16, UR4 ;  /* 0x0000000410107c20 */ /* 0x000fe20008400000 */
[----:B------:R-:W-:Y:S01]  /*1e940*/  FMUL R17, R17, UR4 ;  /* 0x0000000411117c20 */ /* 0x000fe20008400000 */
[----:B------:R-:W-:Y:S01]  /*1e950*/  FMUL R18, R18, UR4 ;  /* 0x0000000412127c20 */ /* 0x000fe20008400000 */
[----:B------:R0:W-:Y:S01]  /*1e960*/  @!P0 STG.E.U8 desc[UR60][R2.64], R7 ;  /* 0x0000000702008986 */ /* 0x0001e2000c10113c */
[----:B------:R-:W-:-:S02]  /*1e970*/  ISETP.LT.OR P0, PT, R0, 0x2, !P3 ;  /* 0x000000020000780c */ /* 0x000fc40005f01670 */
[C---:B------:R-:W-:Y:S01]  /*1e980*/  ISETP.LT.OR P5, PT, R0.reuse, 0x2, !P2 ;  /* 0x000000020000780c */ /* 0x040fe200057a1670 */
[----:B------:R-:W-:Y:S01]  /*1e990*/  FMUL R19, R19, UR4 ;  /* 0x0000000413137c20 */ /* 0x000fe20008400000 */
[----:B------:R-:W-:Y:S01]  /*1e9a0*/  ISETP.LT.OR P6, PT, R0, 0x9, !P3 ;  /* 0x000000090000780c */ /* 0x000fe20005fc1670 */
[----:B------:R-:W-:Y:S01]  /*1e9b0*/  FMUL R20, R20, UR4 ;  /* 0x0000000414147c20 */ /* 0x000fe20008400000 */
[----:B------:R-:W-:Y:S01]  /*1e9c0*/  F2FP.SATFINITE.E4M3.F32.PACK_AB_MERGE_C R10, RZ, R10, RZ ;  /* 0x0000000aff0a723e */ /* 0x000fe200048070ff */
[----:B------:R-:W-:Y:S01]  /*1e9d0*/  FMUL R21, R21, UR4 ;  /* 0x0000000415157c20 */ /* 0x000fe20008400000 */
[----:B------:R-:W-:Y:S01]  /*1e9e0*/  FMUL R22, R22, UR4 ;  /* 0x0000000416167c20 */ /* 0x000fe20008400000 */
[----:B------:R-:W-:Y:S01]  /*1e9f0*/  FMUL R23, R23, UR4 ;  /* 0x0000000417177c20 */ /* 0x000fe20008400000 */
[----:B------:R-:W-:Y:S01]  /*1ea00*/  FMUL R224, R224, UR4 ;  /* 0x00000004e0e07c20 */ /* 0x000fe20008400000 */
[----:B------:R-:W-:Y:S01]  /*1ea10*/  FMUL R225, R225, UR4 ;  /* 0x00000004e1e17c20 */ /* 0x000fe20008400000 */
[----:B------:R-:W-:Y:S01]  /*1ea20*/  FMUL R226, R226, UR4 ;  /* 0x00000004e2e27c20 */ /* 0x000fe20008400000 */
[----:B------:R-:W-:Y:S01]  /*1ea30*/  @!P0 STG.E.U8 desc[UR60][R2.64+0x1], R8 ;  /* 0x0000010802008986 */ /* 0x000fe2000c10113c */
[----:B------:R-:W-:-:S02]  /*1ea40*/  ISETP.LT.OR P0, PT, R0, 0x1, !P2 ;  /* 0x000000010000780c */ /* 0x000fc40005701670 */
[----:B------:R-:W-:Y:S01]  /*1ea50*/  F2FP.SATFINITE.E4M3.F32.PACK_AB_MERGE_C R9, RZ, R9, RZ ;  /* 0x00000009ff09723e */ /* 0x000fe200048070ff */
[----:B------:R-:W-:Y:S01]  /*1ea60*/  @!P5 STG.E.U8 desc[UR60][R4.64+0x1], R10 ;  /* 0x0000010a0400d986 */ /* 0x000fe2000c10113c */
[C---:B------:R-:W-:Y:S02]  /*1ea70*/  ISETP.LT.OR P5, PT, R0.reuse, 0xa, !P3 ;  /* 0x0000000a0000780c */ /* 0x040fe40005fa1670 */
[----:B------:R-:W-:Y:S01]  /*1ea80*/  F2FP.SATFINITE.E4M3.F32.PACK_AB_MERGE_C R11, RZ, R11, RZ ;  /* 0x0000000bff0b723e */ /* 0x000fe200048070ff */
[----:B------:R-:W-:Y:S01]  /*1ea90*/  FMUL R227, R227, UR4 ;  /* 0x00000004e3e37c20 */ /* 0x000fe20008400000 */
[----:B------:R-:W-:Y:S01]  /*1eaa0*/  F2FP.SATFINITE.E4M3.F32.PACK_AB_MERGE_C R12, RZ, R12, RZ ;  /* 0x0000000cff0c723e */ /* 0x000fe200048070ff */
[----:B------:R-:W5:Y:S04]  /*1eab0*/  LDL.LU R38, [R1+0xb0] ;  /* 0x0000b00001267983 */ /* 0x000f680000300800 */
[----:B------:R-:W-:Y:S04]  /*1eac0*/  @!P0 STG.E.U8 desc[UR60][R4.64], R9 ;  /* 0x0000000904008986 */ /* 0x000fe8000c10113c */
[----:B------:R-:W-:Y:S01]  /*1ead0*/  @!P6 STG.E.U8 desc[UR60][R2.64+0x8], R11 ;  /* 0x0000080b0200e986 */ /* 0x000fe2000c10113c */
[----:B------:R-:W-:-:S02]  /*1eae0*/  ISETP.LT.OR P6, PT, R0, 0x9, !P2 ;  /* 0x000000090000780c */ /* 0x000fc400057c1670 */
[----:B------:R-:W-:Y:S01]  /*1eaf0*/  F2FP.SATFINITE.E4M3.F32.PACK_AB_MERGE_C R13, RZ, R13, RZ ;  /* 0x0000000dff0d723e */ /* 0x000fe200048070ff */
[----:B------:R-:W-:Y:S01]  /*1eb00*/  @!P5 STG.E.U8 desc[UR60][R2.64+0x9], R12 ;  /* 0x0000090c0200d986 */ /* 0x000fe2000c10113c */
[----:B------:R-:W-:Y:S02]  /*1eb10*/  ISETP.LT.OR P5, PT, R0, 0xa, !P2 ;  /* 0x0000000a0000780c */ /* 0x000fe400057a1670 */
[----:B------:R-:W-:Y:S01]  /*1eb20*/  F2FP.SATFINITE.E4M3.F32.PACK_AB_MERGE_C R14, RZ, R14, RZ ;  /* 0x0000000eff0e723e */ /* 0x000fe200048070ff */
[----:B------:R-:W-:Y:S01]  /*1eb30*/  FMUL R228, R228, UR4 ;  /* 0x00000004e4e47c20 */ /* 0x000fe20008400000 */
[----:B------:R-:W-:Y:S01]  /*1eb40*/  F2FP.SATFINITE.E4M3.F32.PACK_AB_MERGE_C R15, RZ, R15, RZ ;  /* 0x0000000fff0f723e */ /* 0x000fe200048070ff */
[----:B------:R-:W5:Y:S04]  /*1eb50*/  LDL.LU R35, [R1+0xb4] ;  /* 0x0000b40001237983 */ /* 0x000f680000300800 */
[----:B------:R-:W-:Y:S01]  /*1eb60*/  @!P6 STG.E.U8 desc[UR60][R4.64+0x8], R13 ;  /* 0x0000080d0400e986 */ /* 0x000fe2000c10113c */
[----:B------:R-:W-:-:S03]  /*1eb70*/  ISETP.LT.OR P6, PT, R0, 0x1, !P1 ;  /* 0x000000010000780c */ /* 0x000fc60004fc1670 */
[----:B------:R-:W-:Y:S01]  /*1eb80*/  @!P5 STG.E.U8 desc[UR60][R4.64+0x9], R14 ;  /* 0x0000090e0400d986 */ /* 0x000fe2000c10113c */
[----:B------:R-:W-:Y:S02]  /*1eb90*/  ISETP.LT.OR P5, PT, R0, 0x2, !P1 ;  /* 0x000000020000780c */ /* 0x000fe40004fa1670 */
[----:B------:R-:W-:Y:S01]  /*1eba0*/  ISETP.GE.AND P0, PT, R32, 0x89, PT ;  /* 0x000000892000780c */ /* 0x000fe20003f06270 */
[----:B------:R-:W-:Y:S01]  /*1ebb0*/  FMUL R229, R229, UR4 ;  /* 0x00000004e5e57c20 */ /* 0x000fe20008400000 */
[----:B------:R-:W-:Y:S01]  /*1ebc0*/  F2FP.SATFINITE.E4M3.F32.PACK_AB_MERGE_C R16, RZ, R16, RZ ;  /* 0x00000010ff10723e */ /* 0x000fe200048070ff */
[----:B------:R-:W5:Y:S01]  /*1ebd0*/  LDL.LU R34, [R1+0xb8] ;  /* 0x0000b80001227983 */ /* 0x000f620000300800 */
[----:B------:R-:W-:Y:S02]  /*1ebe0*/  F2FP.SATFINITE.E4M3.F32.PACK_AB_MERGE_C R17, RZ, R17, RZ ;  /* 0x00000011ff11723e */ /* 0x000fe400048070ff */
[----:B------:R-:W-:Y:S01]  /*1ebf0*/  F2FP.SATFINITE.E4M3.F32.PACK_AB_MERGE_C R18, RZ, R18, RZ ;  /* 0x00000012ff12723e */ /* 0x000fe200048070ff */
[----:B------:R-:W-:Y:S01]  /*1ec00*/  @!P6 STG.E.U8 desc[UR60][R26.64], R15 ;  /* 0x0000000f1a00e986 */ /* 0x000fe2000c10113c */
[----:B------:R-:W-:-:S02]  /*1ec10*/  ISETP.LT.OR P6, PT, R0, 0x1, !P0 ;  /* 0x000000010000780c */ /* 0x000fc400047c1670 */
[----:B------:R-:W-:Y:S01]  /*1ec20*/  F2FP.SATFINITE.E4M3.F32.PACK_AB_MERGE_C R19, RZ, R19, RZ ;  /* 0x00000013ff13723e */ /* 0x000fe200048070ff */
[----:B------:R-:W-:Y:S01]  /*1ec30*/  @!P5 STG.E.U8 desc[UR60][R26.64+0x1], R16 ;  /* 0x000001101a00d986 */ /* 0x000fe2000c10113c */
[C---:B------:R-:W-:Y:S02]  /*1ec40*/  ISETP.LT.OR P5, PT, R0.reuse, 0x2, !P0 ;  /* 0x000000020000780c */ /* 0x040fe400047a1670 */
[----:B------:R-:W-:Y:S01]  /*1ec50*/  F2FP.SATFINITE.E4M3.F32.PACK_AB_MERGE_C R20, RZ, R20, RZ ;  /* 0x00000014ff14723e */ /* 0x000fe200048070ff */
[----:B------:R-:W5:Y:S01]  /*1ec60*/  LDL.LU R31, [R1+0xbc] ;  /* 0x0000bc00011f7983 */ /* 0x000f620000300800 */
[----:B------:R-:W-:Y:S02]  /*1ec70*/  F2FP.SATFINITE.E4M3.F32.PACK_AB_MERGE_C R21, RZ, R21, RZ ;  /* 0x00000015ff15723e */ /* 0x000fe400048070ff */
[----:B------:R-:W-:Y:S02]  /*1ec80*/  F2FP.SATFINITE.E4M3.F32.PACK_AB_MERGE_C R22, RZ, R22, RZ ;  /* 0x00000016ff16723e */ /* 0x000fe400048070ff */
[----:B------:R-:W-:Y:S01]  /*1ec90*/  F2FP.SATFINITE.E4M3.F32.PACK_AB_MERGE_C R23, RZ, R23, RZ ;  /* 0x00000017ff17723e */ /* 0x000fe200048070ff */
[----:B------:R-:W-:Y:S01]  /*1eca0*/  @!P6 STG.E.U8 desc[UR60][R24.64], R17 ;  /* 0x000000111800e986 */ /* 0x000fe2000c10113c */
[----:B------:R-:W-:-:S02]  /*1ecb0*/  ISETP.LT.OR P6, PT, R0, 0x9, !P1 ;  /* 0x000000090000780c */ /* 0x000fc40004fc1670 */
[----:B------:R-:W-:Y:S01]  /*1ecc0*/  F2FP.SATFINITE.E4M3.F32.PACK_AB_MERGE_C R224, RZ, R224, RZ ;  /* 0x000000e0ffe0723e */ /* 0x000fe200048070ff */
[----:B------:R-:W-:Y:S01]  /*1ecd0*/  @!P5 STG.E.U8 desc[UR60][R24.64+0x1], R18 ;  /* 0x000001121800d986 */ /* 0x000fe2000c10113c */
[C---:B------:R-:W-:Y:S02]  /*1ece0*/  ISETP.LT.OR P5, PT, R0.reuse, 0xa, !P1 ;  /* 0x0000000a0000780c */ /* 0x040fe40004fa1670 */
[----:B------:R-:W-:Y:S02]  /*1ecf0*/  F2FP.SATFINITE.E4M3.F32.PACK_AB_MERGE_C R225, RZ, R225, RZ ;  /* 0x000000e1ffe1723e */ /* 0x000fe400048070ff */
[----:B------:R-:W-:Y:S02]  /*1ed00*/  F2FP.SATFINITE.E4M3.F32.PACK_AB_MERGE_C R226, RZ, R226, RZ ;  /* 0x000000e2ffe2723e */ /* 0x000fe400048070ff */
[----:B------:R-:W-:Y:S02]  /*1ed10*/  F2FP.SATFINITE.E4M3.F32.PACK_AB_MERGE_C R227, RZ, R227, RZ ;  /* 0x000000e3ffe3723e */ /* 0x000fe400048070ff */
[----:B------:R-:W-:Y:S01]  /*1ed20*/  F2FP.SATFINITE.E4M3.F32.PACK_AB_MERGE_C R228, RZ, R228, RZ ;  /* 0x000000e4ffe4723e */ /* 0x000fe200048070ff */
[----:B------:R-:W-:Y:S01]  /*1ed30*/  @!P6 STG.E.U8 desc[UR60][R26.64+0x8], R19 ;  /* 0x000008131a00e986 */ /* 0x000fe2000c10113c */
[----:B------:R-:W-:-:S02]  /*1ed40*/  ISETP.LT.OR P6, PT, R0, 0x9, !P0 ;  /* 0x000000090000780c */ /* 0x000fc400047c1670 */
[----:B------:R-:W-:Y:S01]  /*1ed50*/  F2FP.SATFINITE.E4M3.F32.PACK_AB_MERGE_C R229, RZ, R229, RZ ;  /* 0x000000e5ffe5723e */ /* 0x000fe200048070ff */
[----:B------:R-:W-:Y:S01]  /*1ed60*/  @!P5 STG.E.U8 desc[UR60][R26.64+0x9], R20 ;  /* 0x000009141a00d986 */ /* 0x000fe2000c10113c */
[----:B------:R-:W-:-:S09]  /*1ed70*/  ISETP.LT.OR P5, PT, R0, 0xa, !P0 ;  /* 0x0000000a0000780c */ /* 0x000fd200047a1670 */
[----:B------:R-:W-:Y:S01]  /*1ed80*/  @!P6 STG.E.U8 desc[UR60][R24.64+0x8], R21 ;  /* 0x000008151800e986 */ /* 0x000fe2000c10113c */
[----:B------:R-:W-:-:S03]  /*1ed90*/  ISETP.LT.OR P6, PT, R0, 0x11, !P3 ;  /* 0x000000110000780c */ /* 0x000fc60005fc1670 */
        /* <DEDUP_REMOVED lines=15> */
[----:B------:R-:W-:Y:S01]  /*1ee90*/  ISETP.LT.OR P6, PT, R0, 0x11, !P1 ;  /* 0x000000110000780c */ /* 0x000fe20004fc1670 */
[----:B--2---:R-:W-:-:S05]  /*1eea0*/  FMUL R6, R6, UR4 ;  /* 0x0000000406067c20 */ /* 0x004fca0008400000 */
[----:B0-----:R-:W-:Y:S01]  /*1eeb0*/  F2FP.SATFINITE.E4M3.F32.PACK_AB_MERGE_C R7, RZ, R6, RZ ;  /* 0x00000006ff07723e */ /* 0x001fe200048070ff */
[----:B---3--:R-:W-:Y:S02]  /*1eec0*/  FMUL R6, R30, UR4 ;  /* 0x000000041e067c20 */ /* 0x008fe40008400000 */
[----:B------:R-:W2:Y:S04]  /*1eed0*/  LDL.LU R30, [R1+0xc0] ;  /* 0x0000c000011e7983 */ /* 0x000ea80000300800 */
[----:B------:R0:W-:Y:S02]  /*1eee0*/  @!P5 STG.E.U8 desc[UR60][R4.64+0x19], R7 ;  /* 0x000019070400d986 */ /* 0x0001e4000c10113c */
[----:B0-----:R-:W-:Y:S01]  /*1eef0*/  F2FP.SATFINITE.E4M3.F32.PACK_AB_MERGE_C R7, RZ, R6, RZ ;  /* 0x00000006ff07723e */ /* 0x001fe200048070ff */
[----:B----4-:R-:W-:-:S02]  /*1ef00*/  FMUL R6, R29, UR4 ;  /* 0x000000041d067c20 */ /* 0x010fc40008400000 */
[----:B------:R-:W3:Y:S04]  /*1ef10*/  LDL.LU R29, [R1+0xc4] ;  /* 0x0000c400011d7983 */ /* 0x000ee80000300800 */
[----:B------:R0:W-:Y:S02]  /*1ef20*/  @!P6 STG.E.U8 desc[UR60][R26.64+0x10], R7 ;  /* 0x000010071a00e986 */ /* 0x0001e4000c10113c */
[----:B0-----:R-:W-:Y:S01]  /*1ef30*/  F2FP.SATFINITE.E4M3.F32.PACK_AB_MERGE_C R7, RZ, R6, RZ ;  /* 0x00000006ff07723e */ /* 0x001fe200048070ff */
[----:B-----5:R-:W-:Y:S02]  /*1ef40*/  FMUL R6, R28, UR4 ;  /* 0x000000041c067c20 */ /* 0x020fe40008400000 */
[----:B------:R-:W4:Y:S01]  /*1ef50*/  LDL.LU R28, [R1+0xc8] ;  /* 0x0000c800011c7983 */ /* 0x000f220000300800 */
[----:B------:R-:W-:-:S02]  /*1ef60*/  ISETP.LT.OR P5, PT, R0, 0x12, !P1 ;  /* 0x000000120000780c */ /* 0x000fc40004fa1670 */
[----:B------:R-:W-:-:S11]  /*1ef70*/  ISETP.LT.OR P6, PT, R0, 0x11, !P0 ;  /* 0x000000110000780c */ /* 0x000fd600047c1670 */
[----:B------:R0:W-:Y:S01]  /*1ef80*/  @!P5 STG.E.U8 desc[UR60][R26.64+0x11], R7 ;  /* 0x000011071a00d986 */ /* 0x0001e2000c10113c */
[----:B------:R-:W-:Y:S02]  /*1ef90*/  ISETP.LT.OR P5, PT, R0, 0x12, !P0 ;  /* 0x000000120000780c */ /* 0x000fe400047a1670 */
[----:B0-----:R-:W-:Y:S01]  /*1efa0*/  F2FP.SATFINITE.E4M3.F32.PACK_AB_MERGE_C R7, RZ, R6, RZ ;  /* 0x00000006ff07723e */ /* 0x001fe200048070ff */
[----:B------:R-:W-:Y:S02]  /*1efb0*/  FMUL R6, R38, UR4 ;  /* 0x0000000426067c20 */ /* 0x000fe40008400000 */
[----:B------:R-:W5:Y:S03]  /*1efc0*/  LDL.LU R38, [R1+0xcc] ;  /* 0x0000cc0001267983 */ /* 0x000f660000300800 */
[----:B------:R-:W-:Y:S01]  /*1efd0*/  F2FP.SATFINITE.E4M3.F32.PACK_AB_MERGE_C R6, RZ, R6, RZ ;  /* 0x00000006ff06723e */ /* 0x000fe200048070ff */
[----:B------:R0:W-:Y:S04]  /*1efe0*/  @!P6 STG.E.U8 desc[UR60][R24.64+0x10], R7 ;  /* 0x000010071800e986 */ /* 0x0001e8000c10113c */
[----:B------:R1:W-:Y:S01]  /*1eff0*/  @!P5 STG.E.U8 desc[UR60][R24.64+0x11], R6 ;  /* 0x000011061800d986 */ /* 0x0003e2000c10113c */
[----:B0-----:R-:W-:-:S03]  /*1f000*/  FMUL R7, R35, UR4 ;  /* 0x0000000423077c20 */ /* 0x001fc60008400000 */
[----:B------:R-:W5:Y:S01]  /*1f010*/  LDL.LU R35, [R1+0xd0] ;  /* 0x0000d00001237983 */ /* 0x000f620000300800 */
[----:B-1----:R-:W-:-:S03]  /*1f020*/  FMUL R6, R34, UR4 ;  /* 0x0000000422067c20 */ /* 0x002fc60008400000 */
[----:B------:R-:W5:Y:S01]  /*1f030*/  LDL.LU R34, [R1+0xd4] ;  /* 0x0000d40001227983 */ /* 0x000f620000300800 */
[----:B------:R-:W-:-:S03]  /*1f040*/  FMUL R8, R31, UR4 ;  /* 0x000000041f087c20 */ /* 0x000fc60008400000 */
[----:B------:R-:W5:Y:S01]  /*1f050*/  LDL.LU R31, [R1+0xd8] ;  /* 0x0000d800011f7983 */ /* 0x000f620000300800 */
[----:B------:R-:W-:Y:S02]  /*1f060*/  ISETP.LT.OR P6, PT, R0, 0x19, !P1 ;  /* 0x000000190000780c */ /* 0x000fe40004fc1670 */
[----:B------:R-:W-:Y:S02]  /*1f070*/  F2FP.SATFINITE.E4M3.F32.PACK_AB_MERGE_C R9, RZ, R6, RZ ;  /* 0x00000006ff09723e */ /* 0x000fe400048070ff */
[----:B------:R-:W-:-:S09]  /*1f080*/  F2FP.SATFINITE.E4M3.F32.PACK_AB_MERGE_C R7, RZ, R7, RZ ;  /* 0x00000007ff07723e */ /* 0x000fd200048070ff */
[----:B------:R0:W-:Y:S01]  /*1f090*/  @!P6 STG.E.U8 desc[UR60][R26.64+0x18], R7 ;  /* 0x000018071a00e986 */ /* 0x0001e2000c10113c */
[----:B--2---:R-:W-:-:S03]  /*1f0a0*/  FMUL R6, R30, UR4 ;  /* 0x000000041e067c20 */ /* 0x004fc60008400000 */
[----:B------:R-:W2:Y:S02]  /*1f0b0*/  LDL.LU R30, [R1+0xdc] ;  /* 0x0000dc00011e7983 */ /* 0x000ea40000300800 */
[----:B------:R-:W-:Y:S01]  /*1f0c0*/  F2FP.SATFINITE.E4M3.F32.PACK_AB_MERGE_C R13, RZ, R6, RZ ;  /* 0x00000006ff0d723e */ /* 0x000fe200048070ff */
[----:B---3--:R-:W-:Y:S02]  /*1f0d0*/  FMUL R6, R29, UR4 ;  /* 0x000000041d067c20 */ /* 0x008fe40008400000 */
[----:B------:R-:W3:Y:S03]  /*1f0e0*/  LDL.LU R29, [R1+0xe0] ;  /* 0x0000e000011d7983 */ /* 0x000ee60000300800 */
[----:B0-----:R-:W-:Y:S01]  /*1f0f0*/  F2FP.SATFINITE.E4M3.F32.PACK_AB_MERGE_C R7, RZ, R6, RZ ;  /* 0x00000006ff07723e */ /* 0x001fe200048070ff */
[----:B----4-:R-:W-:Y:S02]  /*1f100*/  FMUL R6, R28, UR4 ;  /* 0x000000041c067c20 */ /* 0x010fe40008400000 */
[----:B------:R-:W4:Y:S01]  /*1f110*/  LDL.LU R28, [R1+0xe4] ;  /* 0x0000e400011c7983 */ /* 0x000f220000300800 */
[----:B------:R-:W-:-:S02]  /*1f120*/  ISETP.LT.OR P5, PT, R0, 0x1a, !P1 ;  /* 0x0000001a0000780c */ /* 0x000fc40004fa1670 */
[----:B------:R-:W-:Y:S02]  /*1f130*/  ISETP.LT.OR P6, PT, R0, 0x19, !P0 ;  /* 0x000000190000780c */ /* 0x000fe400047c1670 */
[----:B------:R-:W-:-:S09]  /*1f140*/  F2FP.SATFINITE.E4M3.F32.PACK_AB_MERGE_C R11, RZ, R8, RZ ;  /* 0x00000008ff0b723e */ /* 0x000fd200048070ff */
[----:B------:R0:W-:Y:S01]  /*1f150*/  @!P5 STG.E.U8 desc[UR60][R26.64+0x19], R9 ;  /* 0x000019091a00d986 */ /* 0x0001e2000c10113c */
[----:B------:R-:W-:-:S03]  /*1f160*/  ISETP.LT.OR P5, PT, R0, 0x1a, !P0 ;  /* 0x0000001a0000780c */ /* 0x000fc600047a1670 */
[----:B------:R1:W-:Y:S01]  /*1f170*/  @!P6 STG.E.U8 desc[UR60][R24.64+0x18], R11 ;  /* 0x0000180b1800e986 */ /* 0x0003e2000c10113c */
[----:B------:R-:W-:Y:S02]  /*1f180*/  ISETP.LT.OR P6, PT, R0, 0x21, !P3 ;  /* 0x000000210000780c */ /* 0x000fe40005fc1670 */
[----:B0-----:R-:W-:Y:S01]  /*1f190*/  F2FP.SATFINITE.E4M3.F32.PACK_AB_MERGE_C R9, RZ, R6, RZ ;  /* 0x00000006ff09723e */ /* 0x001fe200048070ff */
[----:B-----5:R-:W-:Y:S02]  /*1f1a0*/  FMUL R6, R38, UR4 ;  /* 0x0000000426067c20 */ /* 0x020fe40008400000 */
[----:B------:R-:W5:Y:S03]  /*1f1b0*/  LDL.LU R38, [R1+0xe8] ;  /* 0x0000e80001267983 */ /* 0x000f660000300800 */
[----:B-1----:R-:W-:Y:S01]  /*1f1c0*/  F2FP.SATFINITE.E4M3.F32.PACK_AB_MERGE_C R11, RZ, R6, RZ ;  /* 0x00000006ff0b723e */ /* 0x002fe200048070ff */
[----:B------:R0:W-:Y:S01]  /*1f1d0*/  @!P5 STG.E.U8 desc[UR60][R24.64+0x19], R13 ;  /* 0x0000190d1800d986 */ /* 0x0001e2000c10113c */
[----:B------:R-:W-:-:S03]  /*1f1e0*/  ISETP.LT.OR P5, PT, R0, 0x22, !P3 ;  /* 0x000000220000780c */ /* 0x000fc60005fa1670 */
[----:B------:R1:W-:Y:S01]  /*1f1f0*/  @!P6 STG.E.U8 desc[UR60][R2.64+0x20], R7 ;  /* 0x000020070200e986 */ /* 0x0003e2000c10113c */
[----:B------:R-:W-:-:S03]  /*1f200*/  FMUL R6, R35, UR4 ;  /* 0x0000000423067c20 */ /* 0x000fc60008400000 */
[----:B------:R-:W5:Y:S02]  /*1f210*/  LDL.LU R35, [R1+0xec] ;  /* 0x0000ec0001237983 */ /* 0x000f640000300800 */
[----:B0-----:R-:W-:Y:S01]  /*1f220*/  F2FP.SATFINITE.E4M3.F32.PACK_AB_MERGE_C R13, RZ, R6, RZ ;  /* 0x00000006ff0d723e */ /* 0x001fe200048070ff */
[----:B------:R-:W-:Y:S02]  /*1f230*/  FMUL R6, R34, UR4 ;  /* 0x0000000422067c20 */ /* 0x000fe40008400000 */
[----:B------:R-:W5:Y:S01]  /*1f240*/  LDL.LU R34, [R1+0xf0] ;  /* 0x0000f00001227983 */ /* 0x000f620000300800 */
[C---:B------:R-:W-:Y:S02]  /*1f250*/  ISETP.LT.OR P6, PT, R0.reuse, 0x21, !P2 ;  /* 0x000000210000780c */ /* 0x040fe400057c1670 */
[----:B-1----:R-:W-:Y:S01]  /*1f260*/  F2FP.SATFINITE.E4M3.F32.PACK_AB_MERGE_C R7, RZ, R6, RZ ;  /* 0x00000006ff07723e */ /* 0x002fe200048070ff */
[----:B------:R-:W-:Y:S01]  /*1f270*/  FMUL R6, R31, UR4 ;  /* 0x000000041f067c20 */ /* 0x000fe20008400000 */
[----:B------:R0:W-:Y:S01]  /*1f280*/  @!P5 STG.E.U8 desc[UR60][R2.64+0x21], R9 ;  /* 0x000021090200d986 */ /* 0x0001e2000c10113c */
[----:B------:R-:W-:-:S03]  /*1f290*/  ISETP.LT.OR P5, PT, R0, 0x22, !P2 ;  /* 0x000000220000780c */ /* 0x000fc600057a1670 */
[----:B------:R-:W5:Y:S01]  /*1f2a0*/  LDL.LU R31, [R1+0xf4] ;  /* 0x0000f400011f7983 */ /* 0x000f620000300800 */
[----:B0-----:R-:W-:-:S04]  /*1f2b0*/  F2FP.SATFINITE.E4M3.F32.PACK_AB_MERGE_C R9, RZ, R6, RZ ;  /* 0x00000006ff09723e */ /* 0x001fc800048070ff */
[----:B------:R0:W-:Y:S05]  /*1f2c0*/  @!P6 STG.E.U8 desc[UR60][R4.64+0x20], R11 ;  /* 0x0000200b0400e986 */ /* 0x0001ea000c10113c */
[----:B------:R1:W-:Y:S01]  /*1f2d0*/  @!P5 STG.E.U8 desc[UR60][R4.64+0x21], R13 ;  /* 0x0000210d0400d986 */ /* 0x0003e2000c10113c */
[----:B--2---:R-:W-:-:S03]  /*1f2e0*/  FMUL R6, R30, UR4 ;  /* 0x000000041e067c20 */ /* 0x004fc60008400000 */
[----:B------:R-:W2:Y:S02]  /*1f2f0*/  LDL.LU R30, [R1+0xf8] ;  /* 0x0000f800011e7983 */ /* 0x000ea40000300800 */
[----:B0-----:R-:W-:Y:S01]  /*1f300*/  F2FP.SATFINITE.E4M3.F32.PACK_AB_MERGE_C R11, RZ, R6, RZ ;  /* 0x00000006ff0b723e */ /* 0x001fe200048070ff */
[----:B---3--:R-:W-:Y:S02]  /*1f310*/  FMUL R6, R29, UR4 ;  /* 0x000000041d067c20 */ /* 0x008fe40008400000 */
[----:B------:R-:W3:Y:S03]  /*1f320*/  LDL.LU R29, [R1+0xfc] ;  /* 0x0000fc00011d7983 */ /* 0x000ee60000300800 */
[----:B-1----:R-:W-:Y:S01]  /*1f330*/  F2FP.SATFINITE.E4M3.F32.PACK_AB_MERGE_C R13, RZ, R6, RZ ;  /* 0x00000006ff0d723e */ /* 0x002fe200048070ff */
[----:B----4-:R-:W-:Y:S02]  /*1f340*/  FMUL R6, R28, UR4 ;  /* 0x000000041c067c20 */ /* 0x010fe40008400000 */
[----:B------:R-:W4:Y:S01]  /*1f350*/  LDL.LU R28, [R1+0x100] ;  /* 0x00010000011c7983 */ /* 0x000f220000300800 */
[----:B------:R-:W-:-:S02]  /*1f360*/  ISETP.LT.OR P6, PT, R0, 0x29, !P3 ;  /* 0x000000290000780c */ /* 0x000fc40005fc1670 */
[----:B------:R-:W-:-:S11]  /*1f370*/  ISETP.LT.OR P5, PT, R0, 0x2a, !P3 ;  /* 0x0000002a0000780c */ /* 0x000fd60005fa1670 */
        /* <DEDUP_REMOVED lines=16> */
[----:B------:R-:W-:Y:S02]  /*1f480*/  ISETP.LT.OR P5, PT, R0, 0x22, !P1 ;  /* 0x000000220000780c */ /* 0x000fe40004fa1670 */
[----:B-1----:R-:W-:Y:S01]  /*1f490*/  F2FP.SATFINITE.E4M3.F32.PACK_AB_MERGE_C R13, RZ, R6, RZ ;  /* 0x00000006ff0d723e */ /* 0x002fe200048070ff */
[----:B------:R0:W-:Y:S01]  /*1f4a0*/  @!P6 STG.E.U8 desc[UR60][R26.64+0x20], R7 ;  /* 0x000020071a00e986 */ /* 0x0001e2000c10113c */
[----:B------:R-:W-:-:S03]  /*1f4b0*/  FMUL R6, R31, UR4 ;  /* 0x000000041f067c20 */ /* 0x000fc60008400000 */
[----:B------:R-:W5:Y:S01]  /*1f4c0*/  LDL.LU R31, [R1+0x110] ;  /* 0x00011000011f7983 */ /* 0x000f620000300800 */
[----:B------:R-:W-:Y:S02]  /*1f4d0*/  ISETP.LT.OR P6, PT, R0, 0x21, !P0 ;  /* 0x000000210000780c */ /* 0x000fe400047c1670 */
[----:B0-----:R-:W-:-:S03]  /*1f4e0*/  F2FP.SATFINITE.E4M3.F32.PACK_AB_MERGE_C R7, RZ, R6, RZ ;  /* 0x00000006ff07723e */ /* 0x001fc600048070ff */
[----:B------:R0:W-:Y:S08]  /*1f4f0*/  @!P5 STG.E.U8 desc[UR60][R26.64+0x21], R9 ;  /* 0x000021091a00d986 */ /* 0x0001f0000c10113c */
        /* <DEDUP_REMOVED lines=856> */
[----:B-----5:R-:W-:-:S06]  /*22a80*/  FMUL R6, R38, UR4 ;  /* 0x0000000426067c20 */ /* 0x020fcc0008400000 */
[----:B------:R0:W-:Y:S01]  /*22a90*/  @!P5 STG.E.U8 desc[UR60][R2.64+0xd9], R9 ;  /* 0x0000d9090200d986 */ /* 0x0001e2000c10113c */
[----:B------:R-:W-:Y:S02]  /*22aa0*/  ISETP.LT.OR P5, PT, R0, 0xda, !P2 ;  /* 0x000000da0000780c */ /* 0x000fe400057a1670 */
[----:B-1----:R-:W-:Y:S01]  /*22ab0*/  F2FP.SATFINITE.E4M3.F32.PACK_AB_MERGE_C R7, RZ, R6, RZ ;  /* 0x00000006ff07723e */ /* 0x002fe200048070ff */
[----:B------:R-:W5:Y:S04]  /*22ac0*/  LDL.LU R38, [R1+0x3c0] ;  /* 0x0003c00001267983 */ /* 0x000f680000300800 */
[----:B------:R1:W-:Y:S01]  /*22ad0*/  @!P6 STG.E.U8 desc[UR60][R4.64+0xd8], R11 ;  /* 0x0000d80b0400e986 */ /* 0x0003e2000c10113c */
[----:B------:R-:W-:-:S03]  /*22ae0*/  FMUL R6, R35, UR4 ;  /* 0x0000000423067c20 */ /* 0x000fc60008400000 */
[----:B------:R-:W5:Y:S02]  /*22af0*/  LDL.LU R35, [R1+0x3c4] ;  /* 0x0003c40001237983 */ /* 0x000f640000300800 */
[----:B0-----:R-:W-:Y:S01]  /*22b00*/  F2FP.SATFINITE.E4M3.F32.PACK_AB_MERGE_C R9, RZ, R6, RZ ;  /* 0x00000006ff09723e */ /* 0x001fe200048070ff */
[----:B------:R-:W-:Y:S01]  /*22b10*/  FMUL R6, R34, UR4 ;  /* 0x0000000422067c20 */ /* 0x000fe20008400000 */
[C---:B------:R-:W-:Y:S01]  /*22b20*/  ISETP.LT.OR P6, PT, R0.reuse, 0xd1, !P1 ;  /* 0x000000d10000780c */ /* 0x040fe20004fc1670 */
[----:B------:R-:W5:Y:S03]  /*22b30*/  LDL.LU R34, [R1+0x3c8] ;  /* 0x0003c80001227983 */ /* 0x000f660000300800 */
[----:B-1----:R-:W-:Y:S01]  /*22b40*/  F2FP.SATFINITE.E4M3.F32.PACK_AB_MERGE_C R11, RZ, R6, RZ ;  /* 0x00000006ff0b723e */ /* 0x002fe200048070ff */
[----:B------:R0:W-:Y:S01]  /*22b50*/  @!P5 STG.E.U8 desc[UR60][R4.64+0xd9], R13 ;  /* 0x0000d90d0400d986 */ /* 0x0001e2000c10113c */
[----:B------:R-:W-:Y:S01]  /*22b60*/  FMUL R6, R31, UR4 ;  /* 0x000000041f067c20 */ /* 0x000fe20008400000 */
[----:B------:R-:W-:-:S02]  /*22b70*/  ISETP.LT.OR P5, PT, R0, 0xd2, !P1 ;  /* 0x000000d20000780c */ /* 0x000fc40004fa1670 */
[----:B------:R-:W5:Y:S02]  /*22b80*/  LDL.LU R31, [R1+0x3cc] ;  /* 0x0003cc00011f7983 */ /* 0x000f640000300800 */
[----:B0-----:R-:W-:Y:S02]  /*22b90*/  F2FP.SATFINITE.E4M3.F32.PACK_AB_MERGE_C R13, RZ, R6, RZ ;  /* 0x00000006ff0d723e */ /* 0x001fe400048070ff */
[----:B------:R0:W-:Y:S07]  /*22ba0*/  @!P6 STG.E.U8 desc[UR60][R26.64+0xd0], R7 ;  /* 0x0000d0071a00e986 */ /* 0x0001ee000c10113c */
        /* <DEDUP_REMOVED lines=10> */
[C---:B------:R-:W-:Y:S01]  /*22c50*/  ISETP.LT.OR P5, PT, R0.reuse, 0xd2, !P0 ;  /* 0x000000d20000780c */ /* 0x040fe200047a1670 */
[----:B------:R-:W4:Y:S04]  /*22c60*/  LDL.LU R41, [R1+0x3dc] ;  /* 0x0003dc0001297983 */ /* 0x000f280000300800 */
[----:B------:R-:W4:Y:S04]  /*22c70*/  LDL.LU R40, [R1+0x3e0] ;  /* 0x0003e00001287983 */ /* 0x000f280000300800 */
[----:B------:R-:W4:Y:S04]  /*22c80*/  LDL.LU R39, [R1+0x3e4] ;  /* 0x0003e40001277983 */ /* 0x000f280000300800 */
[----:B------:R0:W-:Y:S01]  /*22c90*/  @!P6 STG.E.U8 desc[UR60][R24.64+0xd0], R11 ;  /* 0x0000d00b1800e986 */ /* 0x0001e2000c10113c */
[----:B------:R-:W-:-:S03]  /*22ca0*/  ISETP.LT.OR P6, PT, R0, 0xd9, !P1 ;  /* 0x000000d90000780c */ /* 0x000fc60004fc1670 */
[----:B------:R1:W-:Y:S01]  /*22cb0*/  @!P5 STG.E.U8 desc[UR60][R24.64+0xd1], R13 ;  /* 0x0000d10d1800d986 */ /* 0x0003e2000c10113c */
[----:B------:R-:W-:Y:S02]  /*22cc0*/  ISETP.LT.OR P5, PT, R0, 0xda, !P1 ;  /* 0x000000da0000780c */ /* 0x000fe40004fa1670 */
[----:B0-----:R-:W-:Y:S01]  /*22cd0*/  F2FP.SATFINITE.E4M3.F32.PACK_AB_MERGE_C R11, RZ, R6, RZ ;  /* 0x00000006ff0b723e */ /* 0x001fe200048070ff */
[----:B-----5:R-:W-:-:S06]  /*22ce0*/  FMUL R6, R38, UR4 ;  /* 0x0000000426067c20 */ /* 0x020fcc0008400000 */
[----:B------:R0:W-:Y:S01]  /*22cf0*/  @!P6 STG.E.U8 desc[UR60][R26.64+0xd8], R7 ;  /* 0x0000d8071a00e986 */ /* 0x0001e2000c10113c */
[C---:B------:R-:W-:Y:S02]  /*22d00*/  ISETP.LT.OR P6, PT, R0.reuse, 0xd9, !P0 ;  /* 0x000000d90000780c */ /* 0x040fe400047c1670 */
[----:B-1----:R-:W-:Y:S01]  /*22d10*/  F2FP.SATFINITE.E4M3.F32.PACK_AB_MERGE_C R13, RZ, R6, RZ ;  /* 0x00000006ff0d723e */ /* 0x002fe200048070ff */
[----:B------:R1:W-:Y:S04]  /*22d20*/  @!P5 STG.E.U8 desc[UR60][R26.64+0xd9], R9 ;  /* 0x0000d9091a00d986 */ /* 0x0003e8000c10113c */
[----:B------:R-:W5:Y:S01]  /*22d30*/  LDL.LU R38, [R1+0x3e8] ;  /* 0x0003e80001267983 */ /* 0x000f620000300800 */
[----:B------:R-:W-:Y:S01]  /*22d40*/  FMUL R6, R35, UR4 ;  /* 0x0000000423067c20 */ /* 0x000fe20008400000 */
[----:B------:R-:W-:-:S04]  /*22d50*/  ISETP.LT.OR P5, PT, R0, 0xda, !P0 ;  /* 0x000000da0000780c */ /* 0x000fc800047a1670 */
[----:B------:R1:W-:Y:S01]  /*22d60*/  @!P6 STG.E.U8 desc[UR60][R24.64+0xd8], R11 ;  /* 0x0000d80b1800e986 */ /* 0x0003e2000c10113c */
[----:B0-----:R-:W-:Y:S01]  /*22d70*/  F2FP.SATFINITE.E4M3.F32.PACK_AB_MERGE_C R7, RZ, R6, RZ ;  /* 0x00000006ff07723e */ /* 0x001fe200048070ff */
[----:B------:R-:W-:Y:S01]  /*22d80*/  FMUL R6, R34, UR4 ;  /* 0x0000000422067c20 */ /* 0x000fe20008400000 */
[----:B------:R-:W-:Y:S01]  /*22d90*/  ISETP.LT.OR P6, PT, R0, 0xe1, !P3 ;  /* 0x000000e10000780c */ /* 0x000fe20005fc1670 */
[----:B------:R-:W5:Y:S03]  /*22da0*/  LDL.LU R35, [R1+0x3ec] ;  /* 0x0003ec0001237983 */ /* 0x000f660000300800 */
[----:B-1----:R-:W-:Y:S01]  /*22db0*/  F2FP.SATFINITE.E4M3.F32.PACK_AB_MERGE_C R9, RZ, R6, RZ ;  /* 0x00000006ff09723e */ /* 0x002fe200048070ff */
[----:B------:R-:W5:Y:S01]  /*22dc0*/  LDL.LU R34, [R1+0x3f0] ;  /* 0x0003f00001227983 */ /* 0x000f620000300800 */
[----:B------:R-:W-:-:S03]  /*22dd0*/  FMUL R6, R31, UR4 ;  /* 0x000000041f067c20 */ /* 0x000fc60008400000 */
[----:B------:R0:W-:Y:S02]  /*22de0*/  @!P5 STG.E.U8 desc[UR60][R24.64+0xd9], R13 ;  /* 0x0000d90d1800d986 */ /* 0x0001e4000c10113c */
[----:B------:R-:W-:Y:S02]  /*22df0*/  F2FP.SATFINITE.E4M3.F32.PACK_AB_MERGE_C R11, RZ, R6, RZ ;  /* 0x00000006ff0b723e */ /* 0x000fe400048070ff */
[----:B------:R-:W5:Y:S04]  /*22e00*/  LDL.LU R31, [R1+0x3f4] ;  /* 0x0003f400011f7983 */ /* 0x000f680000300800 */
[----:B------:R4:W-:Y:S01]  /*22e10*/  @!P6 STG.E.U8 desc[UR60][R2.64+0xe0], R7 ;  /* 0x0000e0070200e986 */ /* 0x0009e2000c10113c */
[----:B--2---:R-:W-:-:S03]  /*22e20*/  FMUL R6, R30, UR4 ;  /* 0x000000041e067c20 */ /* 0x004fc60008400000 */
[----:B------:R-:W2:Y:S02]  /*22e30*/  LDL.LU R30, [R1+0x3f8] ;  /* 0x0003f800011e7983 */ /* 0x000ea40000300800 */
[----:B0-----:R-:W-:Y:S01]  /*22e40*/  F2FP.SATFINITE.E4M3.F32.PACK_AB_MERGE_C R13, RZ, R6, RZ ;  /* 0x00000006ff0d723e */ /* 0x001fe200048070ff */
[----:B---3--:R-:W-:Y:S02]  /*22e50*/  FMUL R6, R29, UR4 ;  /* 0x000000041d067c20 */ /* 0x008fe40008400000 */
[----:B------:R-:W3:Y:S01]  /*22e60*/  LDL.LU R29, [R1+0x3fc] ;  /* 0x0003fc00011d7983 */ /* 0x000ee20000300800 */
[----:B----4-:R-:W-:-:S03]  /*22e70*/  FMUL R7, R28, UR4 ;  /* 0x000000041c077c20 */ /* 0x010fc60008400000 */
[----:B------:R-:W4:Y:S01]  /*22e80*/  LDL.LU R28, [R1+0x400] ;  /* 0x00040000011c7983 */ /* 0x000f220000300800 */
[C---:B------:R-:W-:Y:S02]  /*22e90*/  ISETP.LT.OR P5, PT, R0.reuse, 0xe2, !P3 ;  /* 0x000000e20000780c */ /* 0x040fe40005fa1670 */
[----:B------:R-:W-:-:S11]  /*22ea0*/  ISETP.LT.OR P6, PT, R0, 0xe1, !P2 ;  /* 0x000000e10000780c */ /* 0x000fd600057c1670 */
[----:B------:R0:W-:Y:S01]  /*22eb0*/  @!P5 STG.E.U8 desc[UR60][R2.64+0xe1], R9 ;  /* 0x0000e1090200d986 */ /* 0x0001e2000c10113c */
[----:B------:R-:W-:-:S03]  /*22ec0*/  ISETP.LT.OR P5, PT, R0, 0xe2, !P2 ;  /* 0x000000e20000780c */ /* 0x000fc600057a1670 */
[----:B------:R1:W-:Y:S01]  /*22ed0*/  @!P6 STG.E.U8 desc[UR60][R4.64+0xe0], R11 ;  /* 0x0000e00b0400e986 */ /* 0x0003e2000c10113c */
[C---:B------:R-:W-:Y:S02]  /*22ee0*/  ISETP.LT.OR P6, PT, R0.reuse, 0xe9, !P3 ;  /* 0x000000e90000780c */ /* 0x040fe40005fc1670 */
[C---:B------:R-:W-:Y:S02]  /*22ef0*/  ISETP.LT.OR P3, PT, R0.reuse, 0xea, !P3 ;  /* 0x000000ea0000780c */ /* 0x040fe40005f61670 */
[----:B------:R-:W-:Y:S02]  /*22f00*/  F2FP.SATFINITE.E4M3.F32.PACK_AB_MERGE_C R15, RZ, R7, RZ ;  /* 0x00000007ff0f723e */ /* 0x000fe400048070ff */
[----:B0-----:R-:W-:Y:S01]  /*22f10*/  F2FP.SATFINITE.E4M3.F32.PACK_AB_MERGE_C R9, RZ, R6, RZ ;  /* 0x00000006ff09723e */ /* 0x001fe200048070ff */
[----:B------:R-:W-:Y:S02]  /*22f20*/  FMUL R6, R41, UR4 ;  /* 0x0000000429067c20 */ /* 0x000fe40008400000 */
[----:B------:R-:W-:Y:S01]  /*22f30*/  @!P5 STG.E.U8 desc[UR60][R4.64+0xe1], R13 ;  /* 0x0000e10d0400d986 */ /* 0x000fe2000c10113c */
[----:B------:R-:W-:-:S02]  /*22f40*/  ISETP.LT.OR P5, PT, R0, 0xe9, !P2 ;  /* 0x000000e90000780c */ /* 0x000fc400057a1670 */
[C---:B------:R-:W-:Y:S01]  /*22f50*/  ISETP.LT.OR P2, PT, R0.reuse, 0xea, !P2 ;  /* 0x000000ea0000780c */ /* 0x040fe20005741670 */
[----:B------:R0:W-:Y:S01]  /*22f60*/  @!P6 STG.E.U8 desc[UR60][R2.64+0xe8], R9 ;  /* 0x0000e8090200e986 */ /* 0x0001e2000c10113c */
[----:B------:R-:W-:Y:S01]  /*22f70*/  ISETP.LT.OR P6, PT, R0, 0xe1, !P1 ;  /* 0x000000e10000780c */ /* 0x000fe20004fc1670 */
[----:B------:R-:W-:Y:S02]  /*22f80*/  FMUL R7, R40, UR4 ;  /* 0x0000000428077c20 */ /* 0x000fe40008400000 */
[----:B------:R0:W-:Y:S01]  /*22f90*/  @!P3 STG.E.U8 desc[UR60][R2.64+0xe9], R15 ;  /* 0x0000e90f0200b986 */ /* 0x0001e2000c10113c */
[----:B------:R-:W-:Y:S02]  /*22fa0*/  ISETP.LT.OR P3, PT, R0, 0xe2, !P1 ;  /* 0x000000e20000780c */ /* 0x000fe40004f61670 */
[----:B-1----:R-:W-:Y:S01]  /*22fb0*/  F2FP.SATFINITE.E4M3.F32.PACK_AB_MERGE_C R11, RZ, R6, RZ ;  /* 0x00000006ff0b723e */ /* 0x002fe200048070ff */
[----:B------:R-:W-:Y:S01]  /*22fc0*/  FMUL R6, R39, UR4 ;  /* 0x0000000427067c20 */ /* 0x000fe20008400000 */
[----:B-----5:R-:W-:Y:S01]  /*22fd0*/  FMUL R8, R38, UR4 ;  /* 0x0000000426087c20 */ /* 0x020fe20008400000 */
[----:B------:R-:W-:-:S03]  /*22fe0*/  F2FP.SATFINITE.E4M3.F32.PACK_AB_MERGE_C R7, RZ, R7, RZ ;  /* 0x00000007ff07723e */ /* 0x000fc600048070ff */
[----:B0-----:R-:W-:Y:S02]  /*22ff0*/  F2FP.SATFINITE.E4M3.F32.PACK_AB_MERGE_C R9, RZ, R6, RZ ;  /* 0x00000006ff09723e */ /* 0x001fe400048070ff */
[----:B------:R-:W-:Y:S01]  /*23000*/  F2FP.SATFINITE.E4M3.F32.PACK_AB_MERGE_C R13, RZ, R8, RZ ;  /* 0x00000008ff0d723e */ /* 0x000fe200048070ff */
[----:B------:R-:W-:Y:S01]  /*23010*/  @!P5 STG.E.U8 desc[UR60][R4.64+0xe8], R11 ;  /* 0x0000e80b0400d986 */ /* 0x000fe2000c10113c */
[C---:B------:R-:W-:Y:S01]  /*23020*/  ISETP.LT.OR P5, PT, R0.reuse, 0xe1, !P0 ;  /* 0x000000e10000780c */ /* 0x040fe200047a1670 */
[----:B------:R-:W-:Y:S02]  /*23030*/  FMUL R2, R35, UR4 ;  /* 0x0000000423027c20 */ /* 0x000fe40008400000 */
[----:B------:R0:W-:Y:S01]  /*23040*/  @!P2 STG.E.U8 desc[UR60][R4.64+0xe9], R7 ;  /* 0x0000e9070400a986 */ /* 0x0001e2000c10113c */
[----:B------:R-:W-:-:S03]  /*23050*/  ISETP.LT.OR P2, PT, R0, 0xe9, !P1 ;  /* 0x000000e90000780c */ /* 0x000fc60004f41670 */
[----:B------:R1:W-:Y:S01]  /*23060*/  @!P6 STG.E.U8 desc[UR60][R26.64+0xe0], R9 ;  /* 0x0000e0091a00e986 */ /* 0x0003e2000c10113c */
[C---:B------:R-:W-:Y:S02]  /*23070*/  ISETP.LT.OR P6, PT, R0.reuse, 0xe2, !P0 ;  /* 0x000000e20000780c */ /* 0x040fe400047c1670 */
[C---:B------:R-:W-:Y:S01]  /*23080*/  ISETP.LT.OR P1, PT, R0.reuse, 0xea, !P1 ;  /* 0x000000ea0000780c */ /* 0x040fe20004f21670 */
[----:B------:R2:W-:Y:S01]  /*23090*/  @!P3 STG.E.U8 desc[UR60][R26.64+0xe1], R13 ;  /* 0x0000e10d1a00b986 */ /* 0x0005e2000c10113c */
[C---:B------:R-:W-:Y:S02]  /*230a0*/  ISETP.LT.OR P3, PT, R0.reuse, 0xe9, !P0 ;  /* 0x000000e90000780c */ /* 0x040fe40004761670 */
[----:B------:R-:W-:Y:S01]  /*230b0*/  ISETP.LT.OR P0, PT, R0, 0xea, !P0 ;  /* 0x000000ea0000780c */ /* 0x000fe20004701670 */
[----:B------:R-:W-:Y:S01]  /*230c0*/  FMUL R0, R34, UR4 ;  /* 0x0000000422007c20 */ /* 0x000fe20008400000 */
[----:B------:R-:W-:Y:S01]  /*230d0*/  F2FP.SATFINITE.E4M3.F32.PACK_AB_MERGE_C R15, RZ, R2, RZ ;  /* 0x00000002ff0f723e */ /* 0x000fe200048070ff */
[----:B------:R-:W-:-:S03]  /*230e0*/  FMUL R2, R31, UR4 ;  /* 0x000000041f027c20 */ /* 0x000fc60008400000 */
[----:B0-----:R-:W-:Y:S02]  /*230f0*/  F2FP.SATFINITE.E4M3.F32.PACK_AB_MERGE_C R7, RZ, R0, RZ ;  /* 0x00000000ff07723e */ /* 0x001fe400048070ff */
[----:B-1----:R-:W-:Y:S01]  /*23100*/  F2FP.SATFINITE.E4M3.F32.PACK_AB_MERGE_C R9, RZ, R2, RZ ;  /* 0x00000002ff09723e */ /* 0x002fe200048070ff */
[----:B------:R0:W-:Y:S04]  /*23110*/  @!P5 STG.E.U8 desc[UR60][R24.64+0xe0], R15 ;  /* 0x0000e00f1800d986 */ /* 0x0001e8000c10113c */
[----:B------:R0:W-:Y:S04]  /*23120*/  @!P6 STG.E.U8 desc[UR60][R24.64+0xe1], R7 ;  /* 0x0000e1071800e986 */ /* 0x0001e8000c10113c */
[----:B------:R0:W-:Y:S01]  /*23130*/  @!P2 STG.E.U8 desc[UR60][R26.64+0xe8], R9 ;  /* 0x0000e8091a00a986 */ /* 0x0001e2000c10113c */
[----:B--2---:R-:W-:-:S05]  /*23140*/  FMUL R3, R30, UR4 ;  /* 0x000000041e037c20 */ /* 0x004fca0008400000 */
[----:B------:R-:W-:-:S05]  /*23150*/  F2FP.SATFINITE.E4M3.F32.PACK_AB_MERGE_C R3, RZ, R3, RZ ;  /* 0x00000003ff03723e */ /* 0x000fca00048070ff */
[----:B------:R0:W-:Y:S01]  /*23160*/  @!P1 STG.E.U8 desc[UR60][R26.64+0xe9], R3 ;  /* 0x0000e9031a009986 */ /* 0x0001e2000c10113c */
[----:B---3--:R-:W-:-:S05]  /*23170*/  FMUL R4, R29, UR4 ;  /* 0x000000041d047c20 */ /* 0x008fca0008400000 */
[----:B------:R-:W-:Y:S01]  /*23180*/  F2FP.SATFINITE.E4M3.F32.PACK_AB_MERGE_C R11, RZ, R4, RZ ;  /* 0x00000004ff0b723e */ /* 0x000fe200048070ff */
[----:B----4-:R-:W-:-:S05]  /*23190*/  FMUL R5, R28, UR4 ;  /* 0x000000041c057c20 */ /* 0x010fca0008400000 */
[----:B------:R-:W-:Y:S01]  /*231a0*/  F2FP.SATFINITE.E4M3.F32.PACK_AB_MERGE_C R5, RZ, R5, RZ ;  /* 0x00000005ff05723e */ /* 0x000fe200048070ff */
[----:B------:R0:W-:Y:S04]  /*231b0*/  @!P3 STG.E.U8 desc[UR60][R24.64+0xe8], R11 ;  /* 0x0000e80b1800b986 */ /* 0x0001e8000c10113c */
[----:B------:R0:W-:Y:S02]  /*231c0*/  @!P0 STG.E.U8 desc[UR60][R24.64+0xe9], R5 ;  /* 0x0000e90518008986 */ /* 0x0001e4000c10113c */
.L_x_514:
[----:B------:R-:W-:Y:S05]  /*231d0*/  BSYNC B0 ;  /* 0x0000000000007941 */ /* 0x000fea0003800000 */
.L_x_32:
[----:B0-----:R-:W2:Y:S04]  /*231e0*/  LDL.LU R3, [R1+0x418] ;  /* 0x0004180001037983 */ /* 0x001ea80000300800 */
[----:B------:R-:W2:Y:S01]  /*231f0*/  LDL.LU R2, [R1+0x41c] ;  /* 0x00041c0001027983 */ /* 0x000ea20000300800 */
[----:B------:R-:W-:Y:S01]  /*23200*/  ULDC UR8, c[0x0][0xc] ;  /* 0x0000030000087ab9 */ /* 0x000fe20000000800 */
[----:B------:R-:W-:Y:S01]  /*23210*/  ULDC UR9, c[0x0][0x10] ;  /* 0x0000040000097ab9 */ /* 0x000fe20000000800 */
[----:B------:R-:W2:Y:S01]  /*23220*/  LDC R5, c[0x0][0x14] ;  /* 0x00000500ff057b82 */ /* 0x000ea20000000800 */
[----:B------:R-:W-:Y:S01]  /*23230*/  UIMAD.WIDE.U32 UR8, UR8, UR9, URZ ;  /* 0x00000009080872a5 */ /* 0x000fe2000f8e003f */
[----:B-----5:R-:W-:Y:S01]  /*23240*/  PRMT R0, RZ, 0x7610, R0 ;  /* 0x00007610ff007816 */ /* 0x020fe20000000000 */
[----:B------:R-:W-:-:S04]  /*23250*/  UMOV UR5, 0xffffffff ;  /* 0xffffffff00057882 */ /* 0x000fc80000000000 */
[----:B--2---:R-:W-:-:S04]  /*23260*/  IMAD.WIDE.U32 R2, R5, UR8, R2 ;  /* 0x0000000805027c25 */ /* 0x004fc8000f8e0002 */
[----:B------:R-:W-:Y:S01]  /*23270*/  IMAD R5, R5, UR9, RZ ;  /* 0x0000000905057c24 */ /* 0x000fe2000f8e02ff */
[----:B------:R-:W-:Y:S01]  /*23280*/  ULDC.64 UR8, c[0x0][0x650] ;  /* 0x0001940000087ab9 */ /* 0x000fe20000000a00 */
[----:B---3--:R-:W-:Y:S01]  /*23290*/  IMAD.MOV.U32 R11, RZ, RZ, R2 ;  /* 0x000000ffff0b7224 */ /* 0x008fe200078e0002 */
[----:B------:R-:W-:Y:S01]  /*232a0*/  ISETP.GE.U32.AND P0, PT, R2, UR8, PT ;  /* 0x0000000802007c0c */ /* 0x000fe2000bf06070 */
[----:B------:R-:W-:Y:S02]  /*232b0*/  IMAD.IADD R13, R3, 0x1, R5 ;  /* 0x00000001030d7824 */ /* 0x000fe400078e0205 */
[----:B------:R-:W-:Y:S02]  /*232c0*/  IMAD.MOV.U32 R3, RZ, RZ, -0x1 ;  /* 0xffffffffff037424 */ /* 0x000fe400078e00ff */
[----:B------:R-:W-:Y:S01]  /*232d0*/  IMAD.U32 R2, RZ, RZ, UR5 ;  /* 0x00000005ff027e24 */ /* 0x000fe2000f8e00ff */
[----:B------:R0:W-:Y:S01]  /*232e0*/  STL [R1+0x418], R13 ;  /* 0x0004180d01007387 */ /* 0x0001e20000100800 */
[----:B------:R-:W-:-:S03]  /*232f0*/  ISETP.GE.U32.AND.EX P0, PT, R13, UR9, PT, P0 ;  /* 0x000000090d007c0c */ /* 0x000fc6000bf06100 */
[----:B------:R0:W-:Y:S04]  /*23300*/  STL [R1+0x42c], R3 ;  /* 0x00042c0301007387 */ /* 0x0001e80000100800 */
[----:B------:R0:W-:Y:S04]  /*23310*/  STL [R1+0x41c], R11 ;  /* 0x00041c0b01007387 */ /* 0x0001e80000100800 */
[----:B------:R0:W-:Y:S02]  /*23320*/  STL [R1+0x424], R2 ;  /* 0x0004240201007387 */ /* 0x0001e40000100800 */
[----:B------:R-:W-:Y:S05]  /*23330*/  @P0 BRA `(.L_x_515) ;  /* 0x00000004007c0947 */ /* 0x000fea0003800000 */
[----:B------:R-:W2:Y:S01]  /*23340*/  S2R R8, SR_CTAID.X ;  /* 0x0000000000087919 */ /* 0x000ea20000002500 */
[----:B------:R-:W-:Y:S01]  /*23350*/  ULDC.64 UR14, c[0x0][0x628] ;  /* 0x00018a00000e7ab9 */ /* 0x000fe20000000a00 */
[----:B------:R-:W3:Y:S01]  /*23360*/  LDC R9, c[0x0][0x144] ;  /* 0x00005100ff097b82 */ /* 0x000ee20000000800 */
[----:B------:R-:W-:Y:S01]  /*23370*/  ULDC UR5, c[0x0][0x150] ;  /* 0x0000540000057ab9 */ /* 0x000fe20000000800 */
[----:B------:R-:W0:Y:S01]  /*23380*/  S2R R12, SR_CTAID.Y ;  /* 0x00000000000c7919 */ /* 0x000e220000002600 */
[----:B------:R-:W-:Y:S01]  /*23390*/  ISETP.NE.U32.AND P0, PT, RZ, UR14, PT ;  /* 0x0000000eff007c0c */ /* 0x000fe2000bf05070 */
[----:B------:R-:W-:Y:S01]  /*233a0*/  ULDC UR16, c[0x0][0x630] ;  /* 0x00018c0000107ab9 */ /* 0x000fe20000000800 */
[----:B------:R-:W-:Y:S02]  /*233b0*/  R2UR UR12, R11 ;  /* 0x000000000b0c72ca */ /* 0x000fe400000e0000 */
[----:B------:R-:W-:Y:S01]  /*233c0*/  ISETP.NE.AND.EX P0, PT, RZ, UR15, PT, P0 ;  /* 0x0000000fff007c0c */ /* 0x000fe2000bf05300 */
[----:B------:R-:W0:Y:S01]  /*233d0*/  LDC.64 R6, c[0x0][0x620] ;  /* 0x00018800ff067b82 */ /* 0x000e220000000a00 */
[----:B------:R-:W-:-:S02]  /*233e0*/  R2UR UR13, R13 ;  /* 0x000000000d0d72ca */ /* 0x000fc400000e0000 */
[----:B--2---:R-:W-:-:S05]  /*233f0*/  I2FP.F32.U32 R0, R8 ;  /* 0x0000000800007245 */ /* 0x004fca0000201000 */
[----:B------:R-:W-:-:S06]  /*23400*/  FMUL R0, R0, UR5 ;  /* 0x0000000500007c20 */ /* 0x000fcc0008400000 */
[----:B------:R-:W2:Y:S01]  /*23410*/  F2I.U32.TRUNC.NTZ R0, R0 ;  /* 0x0000000000007305 */ /* 0x000ea2000020f000 */
        /* <DEDUP_REMOVED lines=13> */
.L_x_516:
[----:B------:R-:W-:Y:S01]  /*234f0*/  USHF.R.U64 UR12, UR12, UR16, UR13 ;  /* 0x000000100c0c7299 */ /* 0x000fe2000800120d */
[----:B------:R-:W5:Y:S01]  /*23500*/  LDC.64 R22, c[0x0][0x640] ;  /* 0x00019000ff167b82 */ /* 0x000f620000000a00 */
[----:B------:R-:W-:Y:S01]  /*23510*/  USHF.R.U32.HI UR5, URZ, UR16, UR13 ;  /* 0x000000103f057299 */ /* 0x000fe2000801160d */
[----:B--2---:R-:W-:Y:S02]  /*23520*/  IMAD.MOV R10, RZ, RZ, -R0 ;  /* 0x000000ffff0a7224 */ /* 0x004fe400078e0a00 */
[----:B0-----:R-:W-:Y:S01]  /*23530*/  IMAD.MOV.U32 R2, RZ, RZ, R11 ;  /* 0x000000ffff027224 */ /* 0x001fe200078e000b */
[----:B------:R-:W-:Y:S01]  /*23540*/  IADD3 R5, P0, RZ, -UR12, RZ ;  /* 0x8000000cff057c10 */ /* 0x000fe2000ff1e0ff */
[----:B---3--:R-:W-:Y:S02]  /*23550*/  IMAD R18, R9, R10, R8 ;  /* 0x0000000a09127224 */ /* 0x008fe400078e0208 */
[----:B------:R-:W0:Y:S02]  /*23560*/  LDC R4, c[0x0][0x618] ;  /* 0x00018600ff047b82 */ /* 0x000e240000000800 */
[----:B------:R-:W-:Y:S01]  /*23570*/  IMAD.X R3, RZ, RZ, ~UR5, P0 ;  /* 0x80000005ff037e24 */ /* 0x000fe200080e06ff */
[----:B------:R-:W-:-:S03]  /*23580*/  ULDC UR5, c[0x0][0x154] ;  /* 0x0000550000057ab9 */ /* 0x000fc60000000800 */
[-C--:B------:R-:W-:Y:S02]  /*23590*/  IMAD R0, R3, R6.reuse, RZ ;  /* 0x0000000603007224 */ /* 0x080fe400078e02ff */
[----:B------:R-:W2:Y:S01]  /*235a0*/  LDC R14, c[0x0][0x608] ;  /* 0x00018200ff0e7b82 */ /* 0x000ea20000000800 */
[----:B------:R-:W-:Y:S02]  /*235b0*/  IMAD.MOV.U32 R3, RZ, RZ, R13 ;  /* 0x000000ffff037224 */ /* 0x000fe400078e000d */
[----:B------:R-:W-:-:S05]  /*235c0*/  IMAD.WIDE.U32 R2, R5, R6, R2 ;  /* 0x0000000605027225 */ /* 0x000fca00078e0002 */
[----:B------:R-:W3:Y:S01]  /*235d0*/  LDC R20, c[0x0][0x658] ;  /* 0x00019600ff147b82 */ /* 0x000ee20000000800 */
[----:B------:R-:W-:Y:S01]  /*235e0*/  IMAD R5, R5, R7, R0 ;  /* 0x0000000705057224 */ /* 0x000fe200078e0200 */
[----:B------:R-:W-:Y:S01]  /*235f0*/  I2FP.F32.U32 R0, R12 ;  /* 0x0000000c00007245 */ /* 0x000fe20000201000 */
[----:B------:R-:W-:Y:S01]  /*23600*/  IMAD.MOV.U32 R7, RZ, RZ, 0x1 ;  /* 0x00000001ff077424 */ /* 0x000fe200078e00ff */
[----:B-----5:R-:W-:Y:S01]  /*23610*/  ISETP.NE.U32.AND P0, PT, R22, RZ, PT ;  /* 0x000000ff1600720c */ /* 0x020fe20003f05070 */
[----:B------:R-:W-:Y:S02]  /*23620*/  IMAD.IADD R3, R3, 0x1, R5 ;  /* 0x0000000103037824 */ /* 0x000fe400078e0205 */
[----:B------:R-:W-:Y:S01]  /*23630*/  FMUL R0, R0, UR5 ;  /* 0x0000000500007c20 */ /* 0x000fe20008400000 */
[----:B----4-:R-:W4:Y:S01]  /*23640*/  LDC R15, c[0x0][0x148] ;  /* 0x00005200ff0f7b82 */ /* 0x010f220000000800 */
[----:B------:R-:W-:Y:S01]  /*23650*/  ISETP.NE.AND.EX P0, PT, R23, RZ, PT, P0 ;  /* 0x000000ff1700720c */ /* 0x000fe20003f05300 */
[----:B------:R-:W-:Y:S01]  /*23660*/  IMAD.MOV.U32 R5, RZ, RZ, -0x1 ;  /* 0xffffffffff057424 */ /* 0x000fe200078e00ff */
[-CC-:B0-----:R-:W-:Y:S01]  /*23670*/  SHF.R.U64 R10, R2, R4.reuse, R3.reuse ;  /* 0x00000004020a7219 */ /* 0x181fe20000001203 */
[----:B------:R0:W0:Y:S01]  /*23680*/  F2I.U32.TRUNC.NTZ R13, R0 ;  /* 0x00000000000d7305 */ /* 0x000022000020f000 */
[----:B------:R-:W-:-:S03]  /*23690*/  SHF.R.U32.HI R3, RZ, R4, R3 ;  /* 0x00000004ff037219 */ /* 0x000fc60000011603 */
[----:B------:R-:W0:Y:S01]  /*236a0*/  LDC R16, c[0x0][0x600] ;  /* 0x00018000ff107b82 */ /* 0x000e220000000800 */
[-CC-:B--2---:R-:W-:Y:S02]  /*236b0*/  SHF.R.U64 R8, R10, R14.reuse, R3.reuse ;  /* 0x0000000e0a087219 */ /* 0x184fe40000001203 */
[----:B------:R-:W-:-:S05]  /*236c0*/  SHF.R.U32.HI R3, RZ, R14, R3 ;  /* 0x0000000eff037219 */ /* 0x000fca0000011603 */
[----:B------:R-:W2:Y:S01]  /*236d0*/  LDC R17, c[0x0][0x648] ;  /* 0x00019200ff117b82 */ /* 0x000ea20000000800 */
[-CC-:B---3--:R-:W-:Y:S02]  /*236e0*/  SHF.R.U64 R11, R8, R20.reuse, R3.reuse ;  /* 0x00000014080b7219 */ /* 0x188fe40000001203 */
[-C--:B------:R-:W-:Y:S02]  /*236f0*/  SHF.L.U32 R5, R5, R20.reuse, RZ ;  /* 0x0000001405057219 */ /* 0x080fe400000006ff */
[-C--:B------:R-:W-:Y:S01]  /*23700*/  SHF.R.U32.HI R3, RZ, R20.reuse, R3 ;  /* 0x00000014ff037219 */ /* 0x080fe20000011603 */
[----:B------:R-:W-:Y:S01]  /*23710*/  IMAD.MOV.U32 R2, RZ, RZ, R11 ;  /* 0x000000ffff027224 */ /* 0x000fe200078e000b */
[----:B------:R-:W-:Y:S01]  /*23720*/  SHF.L.U32 R20, R7, R20, RZ ;  /* 0x0000001407147219 */ /* 0x000fe200000006ff */
[----:B------:R-:W3:Y:S01]  /*23730*/  LDC R19, c[0x0][0x638] ;  /* 0x00018e00ff137b82 */ /* 0x000ee20000000800 */
[----:B------:R-:W-:-:S07]  /*23740*/  LOP3.LUT R33, RZ, R5, RZ, 0x33, !PT ;  /* 0x00000005ff217212 */ /* 0x000fce00078e33ff */
[----:B------:R-:W0:Y:S01]  /*23750*/  LDC R21, c[0x0][0x610] ;  /* 0x00018400ff157b82 */ /* 0x000e220000000800 */
[----:B------:R-:W-:Y:S05]  /*23760*/  @!P0 BRA `(.L_x_517) ;  /* 0x0000000000288947 */ /* 0x000fea0003800000 */
[----:B0-----:R-:W0:Y:S02]  /*23770*/  LDC R0, c[0x0][0x64c] ;  /* 0x00019300ff007b82 */ /* 0x001e240000000800 */
[----:B0-----:R-:W-:-:S05]  /*23780*/  IADD3 R7, P0, R11, R0, RZ ;  /* 0x000000000b077210 */ /* 0x001fca0007f1e0ff */
        /* <DEDUP_REMOVED lines=8> */
.L_x_517:
[----:B0-2---:R-:W-:Y:S01]  /*23810*/  SHF.R.U64 R0, R2, R17, R3 ;  /* 0x0000001102007219 */ /* 0x005fe20000001203 */
[----:B------:R-:W-:Y:S01]  /*23820*/  VIADD R3, R16, 0xffffffff ;  /* 0xffffffff10037836 */ /* 0x000fe20000000000 */
[----:B------:R-:W-:Y:S01]  /*23830*/  LOP3.LUT R33, R8, R33, RZ, 0xc0, !PT ;  /* 0x0000002108217212 */ /* 0x000fe200078ec0ff */
[----:B------:R-:W-:Y:S02]  /*23840*/  IMAD.MOV R13, RZ, RZ, -R13 ;  /* 0x000000ffff0d7224 */ /* 0x000fe400078e0a0d */
[----:B------:R-:W-:Y:S01]  /*23850*/  IMAD.MOV R2, RZ, RZ, -R0 ;  /* 0x000000ffff027224 */ /* 0x000fe200078e0a00 */
[----:B------:R-:W-:Y:S01]  /*23860*/  LOP3.LUT R3, R10, R3, RZ, 0xc0, !PT ;  /* 0x000000030a037212 */ /* 0x000fe200078ec0ff */
[----:B------:R-:W-:Y:S02]  /*23870*/  IMAD R33, R20, R0, R33 ;  /* 0x0000000014217224 */ /* 0x000fe400078e0221 */
[----:B----4-:R-:W-:Y:S02]  /*23880*/  @P4 IMAD R18, R15, R13, R12 ;  /* 0x0000000d0f124224 */ /* 0x010fe400078e020c */
[----:B---3--:R-:W-:-:S02]  /*23890*/  IMAD R0, R2, R19, R11 ;  /* 0x0000001302007224 */ /* 0x008fc400078e020b */
[----:B------:R-:W-:Y:S02]  /*238a0*/  IMAD R33, R33, R21, R18 ;  /* 0x0000001521217224 */ /* 0x000fe400078e0212 */
[----:B------:R-:W-:Y:S02]  /*238b0*/  IMAD R2, R0, R16, R3 ;  /* 0x0000001000027224 */ /* 0x000fe400078e0203 */
[----:B------:R-:W-:-:S03]  /*238c0*/  IMAD.MOV.U32 R4, RZ, RZ, 0x1 ;  /* 0x00000001ff047424 */ /* 0x000fc600078e00ff */
[----:B------:R-:W-:Y:S02]  /*238d0*/  SEL R3, R2, R33, !P4 ;  /* 0x0000002102037207 */ /* 0x000fe40006000000 */
[----:B------:R-:W-:Y:S01]  /*238e0*/  SEL R33, R33, R2, !P4 ;  /* 0x0000000221217207 */ /* 0x000fe20006000000 */
[----:B------:R-:W-:Y:S01]  /*238f0*/  IMAD.U32 R2, RZ, RZ, UR12 ;  /* 0x0000000cff027e24 */ /* 0x000fe2000f8e00ff */
[----:B------:R-:W-:Y:S01]  /*23900*/  PRMT R0, R4, 0x7610, R0 ;  /* 0x0000761004007816 */ /* 0x000fe20000000000 */
[----:B------:R2:W-:Y:S04]  /*23910*/  STL [R1+0x42c], R3 ;  /* 0x00042c0301007387 */ /* 0x0005e80000100800 */
[----:B------:R2:W-:Y:S02]  /*23920*/  STL [R1+0x424], R2 ;  /* 0x0004240201007387 */ /* 0x0005e40000100800 */
.L_x_515:
[----:B0-2---:R-:W2:Y:S01]  /*23930*/  LDL.LU R2, [R1+0x428] ;  /* 0x0004280001027983 */ /* 0x005ea20000300800 */
[----:B------:R-:W-:Y:S02]  /*23940*/  R2UR UR5, R37 ;  /* 0x00000000250572ca */ /* 0x000fe400000e0000 */
[----:B------:R-:W-:Y:S01]  /*23950*/  R2UR UR8, R36 ;  /* 0x00000000240872ca */ /* 0x000fe200000e0000 */
[----:B------:R-:W-:Y:S01]  /*23960*/  STL [R1+0x430], R33 ;  /* 0x0004302101007387 */ /* 0x000fe20000100800 */
[----:B------:R-:W-:-:S11]  /*23970*/  LOP3.LUT P0, RZ, R0, 0xff, RZ, 0xc0, !PT ;  /* 0x000000ff00ff7812 */ /* 0x000fd6000780c0ff */
[----:B------:R-:W-:-:S04]  /*23980*/  UIADD3 UR5, UR8, UR5, URZ ;  /* 0x0000000508057290 */ /* 0x000fc8000fffe03f */
[----:B------:R-:W-:Y:S02]  /*23990*/  USHF.R.U32.HI UR7, URZ, 0x3, UR5 ;  /* 0x000000033f077899 */ /* 0x000fe40008011605 */
[----:B------:R-:W-:Y:S02]  /*239a0*/  UISETP.GT.U32.AND UP0, UPT, UR5, 0x7, UPT ;  /* 0x000000070500788c */ /* 0x000fe4000bf04070 */
[----:B------:R-:W-:Y:S02]  /*239b0*/  ULOP3.LUT UR7, UR7, 0x1, URZ, 0xc0, !UPT ;  /* 0x0000000107077892 */ /* 0x000fe4000f8ec03f */
[----:B------:R-:W-:Y:S02]  /*239c0*/  UISETP.LT.U32.AND UP0, UPT, UR8, 0x8, UP0 ;  /* 0x000000080800788c */ /* 0x000fe40008701070 */
[----:B------:R-:W-:Y:S02]  /*239d0*/  UISETP.NE.U32.AND UP1, UPT, UR7, 0x1, UPT ;  /* 0x000000010700788c */ /* 0x000fe4000bf25070 */
[----:B------:R-:W-:-:S02]  /*239e0*/  ULOP3.LUT UR5, UR5, 0x7, URZ, 0xc0, !UPT ;  /* 0x0000000705057892 */ /* 0x000fc4000f8ec03f */
[----:B------:R-:W-:Y:S02]  /*239f0*/  UISETP.GT.U32.AND UP1, UPT, UR8, 0x7, !UP1 ;  /* 0x000000070800788c */ /* 0x000fe4000cf24070 */
[----:B------:R-:W-:Y:S02]  /*23a00*/  USEL UR8, URZ, 0x1, !UP0 ;  /* 0x000000013f087887 */ /* 0x000fe4000c000000 */
[----:B------:R-:W-:Y:S01]  /*23a10*/  USEL UR7, URZ, 0x1, !UP1 ;  /* 0x000000013f077887 */ /* 0x000fe2000c800000 */
[----:B------:R-:W-:-:S05]  /*23a20*/  IMAD.U32 R0, RZ, RZ, UR5 ;  /* 0x00000005ff007e24 */ /* 0x000fca000f8e00ff */
[----:B------:R0:W-:Y:S01]  /*23a30*/  STL [R1+0x420], R0 ;  /* 0x0004200001007387 */ /* 0x0001e20000100800 */
[----:B--2---:R-:W-:-:S13]  /*23a40*/  R2UR UR9, R2 ;  /* 0x00000000020972ca */ /* 0x004fda00000e0000 */
[----:B------:R-:W-:-:S06]  /*23a50*/  ULOP3.LUT UR9, UR7, UR9, UR8, 0x96, !UPT ;  /* 0x0000000907097292 */ /* 0x000fcc000f8e9608 */
[----:B0-----:R-:W-:-:S05]  /*23a60*/  IMAD.U32 R0, RZ, RZ, UR9 ;  /* 0x00000009ff007e24 */ /* 0x001fca000f8e00ff */
[----:B------:R0:W-:Y:S01]  /*23a70*/  STL [R1+0x428], R0 ;  /* 0x0004280001007387 */ /* 0x0001e20000100800 */
[----:B------:R-:W-:Y:S05]  /*23a80*/  @P0 BRA `(.L_x_518) ;  /* 0xfffffdd400d40947 */ /* 0x000fea000383ffff */
[----:B------:R-:W-:Y:S05]  /*23a90*/  EXIT ;  /* 0x000000000000794d */ /* 0x000fea0003800000 */
.L_x_4:
[----:B------:R-:W2:Y:S01]  /*23aa0*/  LDL R17, [R1+0x41c] ;  /* 0x00041c0001117983 */ /* 0x000ea20000100800 */
[----:B------:R-:W-:-:S03]  /*23ab0*/  ULDC.64 UR4, c[0x0][0x650] ;  /* 0x0001940000047ab9 */ /* 0x000fc60000000a00 */
[----:B------:R-:W3:Y:S01]  /*23ac0*/  LDL R18, [R1+0x418] ;  /* 0x0004180001127983 */ /* 0x000ee20000100800 */
[----:B------:R-:W-:Y:S01]  /*23ad0*/  PRMT R4, RZ, 0x7610, R4 ;  /* 0x00007610ff047816 */ /* 0x000fe20000000004 */
[----:B------:R-:W-:Y:S02]  /*23ae0*/  IMAD.MOV.U32 R5, RZ, RZ, -0x1 ;  /* 0xffffffffff057424 */ /* 0x000fe400078e00ff */
[----:B------:R-:W-:Y:S02]  /*23af0*/  IMAD.MOV.U32 R7, RZ, RZ, -0x1 ;  /* 0xffffffffff077424 */ /* 0x000fe400078e00ff */
[----:B------:R-:W-:Y:S01]  /*23b00*/  IMAD.MOV.U32 R6, RZ, RZ, -0x1 ;  /* 0xffffffffff067424 */ /* 0x000fe200078e00ff */
[----:B--2---:R-:W-:-:S04]  /*23b10*/  ISETP.GE.U32.AND P0, PT, R17, UR4, PT ;  /* 0x0000000411007c0c */ /* 0x004fc8000bf06070 */
[----:B---3--:R-:W-:-:S13]  /*23b20*/  ISETP.GE.U32.AND.EX P0, PT, R18, UR5, PT, P0 ;  /* 0x0000000512007c0c */ /* 0x008fda000bf06100 */
[----:B------:R-:W-:Y:S05]  /*23b30*/  @P0 BRA `(.L_x_519) ;  /* 0x0000000400600947 */ /* 0x000fea0003800000 */
[----:B------:R-:W0:Y:S01]  /*23b40*/  LDC.64 R10, c[0x0][0x628] ;  /* 0x00018a00ff0a7b82 */ /* 0x000e220000000a00 */
[----:B------:R-:W-:Y:S02]  /*23b50*/  IMAD.MOV.U32 R8, RZ, RZ, R17 ;  /* 0x000000ffff087224 */ /* 0x000fe400078e0011 */
[----:B------:R-:W-:-:S05]  /*23b60*/  IMAD.MOV.U32 R9, RZ, RZ, R18 ;  /* 0x000000ffff097224 */ /* 0x000fca00078e0012 */
[----:B------:R-:W1:Y:S08]  /*23b70*/  LDC R12, c[0x0][0x630] ;  /* 0x00018c00ff0c7b82 */ /* 0x000e700000000800 */
[----:B------:R-:W2:Y:S01]  /*23b80*/  LDC.64 R14, c[0x0][0x620] ;  /* 0x00018800ff0e7b82 */ /* 0x000ea20000000a00 */
[----:B0-----:R-:W-:-:S04]  /*23b90*/  ISETP.NE.U32.AND P0, PT, R10, RZ, PT ;  /* 0x000000ff0a00720c */ /* 0x001fc80003f05070 */
[----:B------:R-:W-:-:S13]  /*23ba0*/  ISETP.NE.AND.EX P0, PT, R11, RZ, PT, P0 ;  /* 0x000000ff0b00720c */ /* 0x000fda0003f05300 */
[----:B-12---:R-:W-:Y:S05]  /*23bb0*/  @!P0 BRA `(.L_x_520) ;  /* 0x0000000000288947 */ /* 0x006fea0003800000 */
[----:B------:R-:W0:Y:S02]  /*23bc0*/  LDC R4, c[0x0][0x634] ;  /* 0x00018d00ff047b82 */ /* 0x000e240000000800 */
        /* <DEDUP_REMOVED lines=9> */
.L_x_520:
[--C-:B------:R-:W-:Y:S01]  /*23c60*/  SHF.R.U64 R10, R8, R12, R9.reuse ;  /* 0x0000000c080a7219 */ /* 0x100fe20000001209 */
[----:B------:R-:W-:Y:S01]  /*23c70*/  IMAD.MOV.U32 R5, RZ, RZ, R18 ;  /* 0x000000ffff057224 */ /* 0x000fe200078e0012 */
[----:B------:R-:W-:Y:S01]  /*23c80*/  I2FP.F32.U32 R6, R2 ;  /* 0x0000000200067245 */ /* 0x000fe20000201000 */
[----:B------:R-:W0:Y:S01]  /*23c90*/  LDC R16, c[0x0][0x618] ;  /* 0x00018600ff107b82 */ /* 0x000e220000000800 */
[----:B------:R-:W-:Y:S01]  /*23ca0*/  SHF.R.U32.HI R3, RZ, R12, R9 ;  /* 0x0000000cff037219 */ /* 0x000fe20000011609 */
[----:B------:R-:W-:Y:S01]  /*23cb0*/  ULDC UR4, c[0x0][0x150] ;  /* 0x0000540000047ab9 */ /* 0x000fe20000000800 */
[----:B------:R-:W-:Y:S01]  /*23cc0*/  IADD3 R7, P0, RZ, -R10, RZ ;  /* 0x8000000aff077210 */ /* 0x000fe20007f1e0ff */
[----:B------:R-:W-:Y:S01]  /*23cd0*/  FMUL R9, R6, UR4 ;  /* 0x0000000406097c20 */ /* 0x000fe20008400000 */
[----:B------:R-:W-:Y:S01]  /*23ce0*/  IMAD.MOV.U32 R4, RZ, RZ, R17 ;  /* 0x000000ffff047224 */ /* 0x000fe200078e0011 */
[----:B------:R-:W-:Y:S02]  /*23cf0*/  ULDC UR4, c[0x0][0x154] ;  /* 0x0000550000047ab9 */ /* 0x000fe40000000800 */
[----:B------:R-:W1:Y:S01]  /*23d00*/  LDC.64 R18, c[0x0][0x640] ;  /* 0x00019000ff127b82 */ /* 0x000e620000000a00 */
[----:B------:R-:W-:Y:S01]  /*23d10*/  IMAD.X R3, RZ, RZ, ~R3, P0 ;  /* 0x000000ffff037224 */ /* 0x000fe200000e0e03 */
[----:B------:R-:W2:Y:S01]  /*23d20*/  F2I.U32.TRUNC.NTZ R9, R9 ;  /* 0x0000000900097305 */ /* 0x000ea2000020f000 */
[----:B------:R-:W-:-:S04]  /*23d30*/  IMAD.WIDE.U32 R4, R7, R14, R4 ;  /* 0x0000000e07047225 */ /* 0x000fc800078e0004 */
[----:B------:R-:W-:Y:S01]  /*23d40*/  IMAD R6, R3, R14, RZ ;  /* 0x0000000e03067224 */ /* 0x000fe200078e02ff */
[----:B------:R-:W3:Y:S03]  /*23d50*/  LDC R11, c[0x0][0x144] ;  /* 0x00005100ff0b7b82 */ /* 0x000ee60000000800 */
[----:B------:R-:W-:Y:S02]  /*23d60*/  IMAD R3, R7, R15, R6 ;  /* 0x0000000f07037224 */ /* 0x000fe400078e0206 */
[----:B------:R-:W-:Y:S02]  /*23d70*/  IMAD.MOV.U32 R6, RZ, RZ, -0x1 ;  /* 0xffffffffff067424 */ /* 0x000fe400078e00ff */
[----:B------:R-:W-:Y:S01]  /*23d80*/  IMAD.IADD R3, R5, 0x1, R3 ;  /* 0x0000000105037824 */ /* 0x000fe200078e0203 */
[----:B------:R-:W4:Y:S01]  /*23d90*/  LDC R12, c[0x0][0x608] ;  /* 0x00018200ff0c7b82 */ /* 0x000f220000000800 */
[----:B------:R-:W-:-:S03]  /*23da0*/  I2FP.F32.U32 R5, R0 ;  /* 0x0000000000057245 */ /* 0x000fc60000201000 */
[-C--:B0-----:R-:W-:Y:S01]  /*23db0*/  SHF.R.U64 R8, R4, R16.reuse, R3 ;  /* 0x0000001004087219 */ /* 0x081fe20000001203 */
[----:B--2---:R-:W-:Y:S01]  /*23dc0*/  IMAD.MOV R4, RZ, RZ, -R9 ;  /* 0x000000ffff047224 */ /* 0x004fe200078e0a09 */
[----:B------:R-:W-:Y:S01]  /*23dd0*/  SHF.R.U32.HI R3, RZ, R16, R3 ;  /* 0x00000010ff037219 */ /* 0x000fe20000011603 */
[----:B------:R-:W-:Y:S01]  /*23de0*/  FMUL R5, R5, UR4 ;  /* 0x0000000405057c20 */ /* 0x000fe20008400000 */
[----:B------:R-:W0:Y:S01]  /*23df0*/  LDC R7, c[0x0][0x658] ;  /* 0x00019600ff077b82 */ /* 0x000e220000000800 */
[----:B-1----:R-:W-:-:S04]  /*23e00*/  ISETP.NE.U32.AND P0, PT, R18, RZ, PT ;  /* 0x000000ff1200720c */ /* 0x002fc80003f05070 */
[----:B------:R-:W-:-:S03]  /*23e10*/  ISETP.NE.AND.EX P0, PT, R19, RZ, PT, P0 ;  /* 0x000000ff1300720c */ /* 0x000fc60003f05300 */
[----:B------:R-:W1:Y:S01]  /*23e20*/  LDC R15, c[0x0][0x148] ;  /* 0x00005200ff0f7b82 */ /* 0x000e620000000800 */
[----:B---3--:R-:W-:Y:S02]  /*23e30*/  IMAD R17, R11, R4, R2 ;  /* 0x000000040b117224 */ /* 0x008fe400078e0202 */
[----:B------:R-:W-:-:S05]  /*23e40*/  IMAD.MOV.U32 R4, RZ, RZ, 0x1 ;  /* 0x00000001ff047424 */ /* 0x000fca00078e00ff */
[----:B------:R-:W2:Y:S01]  /*23e50*/  LDC R14, c[0x0][0x600] ;  /* 0x00018000ff0e7b82 */ /* 0x000ea20000000800 */
[-CC-:B----4-:R-:W-:Y:S02]  /*23e60*/  SHF.R.U64 R11, R8, R12.reuse, R3.reuse ;  /* 0x0000000c080b7219 */ /* 0x190fe40000001203 */
[----:B------:R-:W-:Y:S02]  /*23e70*/  SHF.R.U32.HI R2, RZ, R12, R3 ;  /* 0x0000000cff027219 */ /* 0x000fe40000011603 */
[----:B------:R3:W4:Y:S03]  /*23e80*/  F2I.U32.TRUNC.NTZ R12, R5 ;  /* 0x00000005000c7305 */ /* 0x000726000020f000 */
[----:B------:R-:W1:Y:S01]  /*23e90*/  LDC R20, c[0x0][0x648] ;  /* 0x00019200ff147b82 */ /* 0x000e620000000800 */
[-C--:B0-----:R-:W-:Y:S02]  /*23ea0*/  SHF.R.U64 R13, R11, R7.reuse, R2 ;  /* 0x000000070b0d7219 */ /* 0x081fe40000001202 */
[----:B------:R-:W-:-:S02]  /*23eb0*/  SHF.L.U32 R6, R6, R7, RZ ;  /* 0x0000000706067219 */ /* 0x000fc400000006ff */
[-C--:B------:R-:W-:Y:S01]  /*23ec0*/  SHF.R.U32.HI R3, RZ, R7.reuse, R2 ;  /* 0x00000007ff037219 */ /* 0x080fe20000011602 */
[----:B------:R-:W-:Y:S01]  /*23ed0*/  IMAD.MOV.U32 R2, RZ, RZ, R13 ;  /* 0x000000ffff027224 */ /* 0x000fe200078e000d */
[----:B------:R-:W-:Y:S01]  /*23ee0*/  SHF.L.U32 R16, R4, R7, RZ ;  /* 0x0000000704107219 */ /* 0x000fe200000006ff */
[----:B------:R-:W0:Y:S01]  /*23ef0*/  LDC R21, c[0x0][0x638] ;  /* 0x00018e00ff157b82 */ /* 0x000e220000000800 */
[----:B------:R-:W-:-:S07]  /*23f00*/  LOP3.LUT R22, RZ, R6, RZ, 0x33, !PT ;  /* 0x00000006ff167212 */ /* 0x000fce00078e33ff */
[----:B------:R-:W0:Y:S01]  /*23f10*/  LDC R23, c[0x0][0x610] ;  /* 0x00018400ff177b82 */ /* 0x000e220000000800 */
[----:B---34-:R-:W-:Y:S05]  /*23f20*/  @!P0 BRA `(.L_x_521) ;  /* 0x0000000000288947 */ /* 0x018fea0003800000 */
[----:B------:R-:W3:Y:S02]  /*23f30*/  LDC R2, c[0x0][0x64c] ;  /* 0x00019300ff027b82 */ /* 0x000ee40000000800 */
[----:B---3--:R-:W-:-:S05]  /*23f40*/  IADD3 R7, P0, R13, R2, RZ ;  /* 0x000000020d077210 */ /* 0x008fca0007f1e0ff */
        /* <DEDUP_REMOVED lines=8> */
.L_x_521:
[----:B-1----:R-:W-:Y:S01]  /*23fd0*/  SHF.R.U64 R3, R2, R20, R3 ;  /* 0x0000001402037219 */ /* 0x002fe20000001203 */
[----:B--2---:R-:W-:Y:S01]  /*23fe0*/  VIADD R5, R14, 0xffffffff ;  /* 0xffffffff0e057836 */ /* 0x004fe20000000000 */
[----:B------:R-:W-:Y:S01]  /*23ff0*/  LOP3.LUT R2, R11, R22, RZ, 0xc0, !PT ;  /* 0x000000160b027212 */ /* 0x000fe200078ec0ff */
[----:B------:R-:W-:Y:S02]  /*24000*/  IMAD.MOV R12, RZ, RZ, -R12 ;  /* 0x000000ffff0c7224 */ /* 0x000fe400078e0a0c */
[----:B------:R-:W-:Y:S02]  /*24010*/  IMAD.MOV R4, RZ, RZ, -R3 ;  /* 0x000000ffff047224 */ /* 0x000fe400078e0a03 */
[----:B------:R-:W-:Y:S01]  /*24020*/  IMAD R2, R16, R3, R2 ;  /* 0x0000000310027224 */ /* 0x000fe200078e0202 */
[----:B------:R-:W-:Y:S01]  /*24030*/  LOP3.LUT R3, R8, R5, RZ, 0xc0, !PT ;  /* 0x0000000508037212 */ /* 0x000fe200078ec0ff */
[----:B------:R-:W-:Y:S02]  /*24040*/  @P4 IMAD R17, R15, R12, R0 ;  /* 0x0000000c0f114224 */ /* 0x000fe400078e0200 */
[----:B0-----:R-:W-:-:S02]  /*24050*/  IMAD R0, R4, R21, R13 ;  /* 0x0000001504007224 */ /* 0x001fc400078e020d */
[----:B------:R-:W-:Y:S02]  /*24060*/  IMAD R5, R2, R23, R17 ;  /* 0x0000001702057224 */ /* 0x000fe400078e0211 */
[----:B------:R-:W-:Y:S02]  /*24070*/  IMAD R0, R0, R14, R3 ;  /* 0x0000000e00007224 */ /* 0x000fe400078e0203 */
[----:B------:R-:W-:Y:S02]  /*24080*/  IMAD.MOV.U32 R4, RZ, RZ, 0x1 ;  /* 0x00000001ff047424 */ /* 0x000fe400078e00ff */
[----:B------:R-:W-:Y:S01]  /*24090*/  IMAD.MOV.U32 R6, RZ, RZ, R10 ;  /* 0x000000ffff067224 */ /* 0x000fe200078e000a */
[----:B------:R-:W-:Y:S02]  /*240a0*/  SEL R7, R0, R5, !P4 ;  /* 0x0000000500077207 */ /* 0x000fe40006000000 */
[----:B------:R-:W-:-:S07]  /*240b0*/  SEL R5, R5, R0, !P4 ;  /* 0x0000000005057207 */ /* 0x000fce0006000000 */
.L_x_519:
[----:B------:R-:W-:-:S08]  /*240c0*/  NOP ;  /* 0x0000000000007918 */ /* 0x000fd00000000000 */
[----:B------:R-:W0:-:S00]  /*240d0*/  USETMAXREG.DEALLOC.CTAPOOL 0x28 ;  /* 0x00000028000079c8 */ /* 0x000e0000080e0500 */
[----:B------:R-:W-:-:S13]  /*240e0*/  ISETP.NE.AND P0, PT, RZ, UR8, PT ;  /* 0x00000008ff007c0c */ /* 0x000fda000bf05270 */
[----:B------:R-:W-:Y:S05]  /*240f0*/  @P0 EXIT ;  /* 0x000000000000094d */ /* 0x000fea0003800000 */
[----:B0-----:R-:W-:Y:S01]  /*24100*/  LOP3.LUT P0, RZ, R4, 0xff, RZ, 0xc0, !PT ;  /* 0x000000ff04ff7812 */ /* 0x001fe2000780c0ff */
[----:B------:R-:W-:Y:S02]  /*24110*/  IMAD.MOV.U32 R8, RZ, RZ, 0x1 ;  /* 0x00000001ff087424 */ /* 0x000fe400078e00ff */
[----:B------:R-:W-:-:S10]  /*24120*/  IMAD.MOV.U32 R0, RZ, RZ, RZ ;  /* 0x000000ffff007224 */ /* 0x000fd400078e00ff */
[----:B------:R-:W-:Y:S05]  /*24130*/  @!P0 BRA `(.L_x_522) ;  /* 0x0000000c00588947 */ /* 0x000fea0003800000 */
[----:B------:R-:W2:Y:S01]  /*24140*/  LDL R2, [R1+0x414] ;  /* 0x0004140001027983 */ /* 0x000ea20000100800 */
[----:B------:R-:W0:Y:S01]  /*24150*/  LDC R0, c[0x0][0x28c] ;  /* 0x0000a300ff007b82 */ /* 0x000e220000000800 */
[----:B------:R-:W-:Y:S01]  /*24160*/  ULDC UR5, c[0x0][0x658] ;  /* 0x0001960000057ab9 */ /* 0x000fe20000000800 */
[----:B------:R-:W-:Y:S01]  /*24170*/  UMOV UR7, 0xffffffff ;  /* 0xffffffff00077882 */ /* 0x000fe20000000000 */
[----:B------:R-:W-:Y:S01]  /*24180*/  ULDC UR6, c[0x0][0xc] ;  /* 0x0000030000067ab9 */ /* 0x000fe20000000800 */
[----:B------:R-:W-:Y:S01]  /*24190*/  UMOV UR8, 0x1 ;  /* 0x0000000100087882 */ /* 0x000fe20000000000 */
[----:B------:R-:W-:Y:S01]  /*241a0*/  BSSY B0, `(.L_x_522) ;  /* 0x00000cf000007945 */ /* 0x000fe20003800000 */
[----:B------:R-:W-:Y:S01]  /*241b0*/  IMAD.MOV.U32 R11, RZ, RZ, 0x1 ;  /* 0x00000001ff0b7424 */ /* 0x000fe200078e00ff */
[----:B------:R-:W-:Y:S01]  /*241c0*/  ULDC UR4, c[0x0][0x600] ;  /* 0x0001800000047ab9 */ /* 0x000fe20000000800 */
[----:B------:R-:W-:Y:S01]  /*241d0*/  IMAD.MOV.U32 R8, RZ, RZ, 0x1 ;  /* 0x00000001ff087424 */ /* 0x000fe200078e00ff */
[----:B------:R-:W-:Y:S01]  /*241e0*/  UIADD3 UR4, UR4, -0x1, URZ ;  /* 0xffffffff04047890 */ /* 0x000fe2000fffe03f */
[----:B------:R-:W-:Y:S01]  /*241f0*/  ULDC.64 UR22, c[0x0][0x198] ;  /* 0x0000660000167ab9 */ /* 0x000fe20000000a00 */
[----:B0-----:R-:W-:-:S05]  /*24200*/  VIADD R0, R0, 0x3f ;  /* 0x0000003f00007836 */ /* 0x001fca0000000000 */
[----:B------:R-:W-:-:S04]  /*24210*/  SHF.R.S32.HI R3, RZ, 0x1f, R0 ;  /* 0x0000001fff037819 */ /* 0x000fc80000011400 */
[----:B------:R-:W-:Y:S01]  /*24220*/  LEA.HI R3, R3, R0, RZ, 0x6 ;  /* 0x0000000003037211 */ /* 0x000fe200078f30ff */
[----:B------:R-:W-:-:S03]  /*24230*/  IMAD.MOV.U32 R0, RZ, RZ, RZ ;  /* 0x000000ffff007224 */ /* 0x000fc600078e00ff */
[----:B------:R-:W-:-:S05]  /*24240*/  SHF.R.S32.HI R13, RZ, 0x6, R3 ;  /* 0x00000006ff0d7819 */ /* 0x000fca0000011403 */
[----:B------:R-:W-:Y:S01]  /*24250*/  VIADD R10, R13, 0x1 ;  /* 0x000000010d0a7836 */ /* 0x000fe20000000000 */
[----:B--2---:R-:W-:Y:S02]  /*24260*/  R2UR UR9, R2 ;  /* 0x00000000020972ca */ /* 0x004fe400000e0000 */
[----:B------:R-:W0:Y:S11]  /*24270*/  S2R R2, SR_TID.X ;  /* 0x0000000000027919 */ /* 0x000e360000002100 */
[----:B------:R-:W-:-:S02]  /*24280*/  ULOP3.LUT UR24, UR9, 0x2, URZ, 0xfc, !UPT ;  /* 0x0000000209187892 */ /* 0x000fc4000f8efc3f */
[----:B------:R-:W-:Y:S02]  /*24290*/  USHF.L.U32 UR9, UR7, UR5, URZ ;  /* 0x0000000507097299 */ /* 0x000fe4000800063f */
[----:B------:R-:W-:Y:S01]  /*242a0*/  USHF.L.U32 UR5, UR8, UR5, URZ ;  /* 0x0000000508057299 */ /* 0x000fe2000800063f */
[----:B------:R-:W-:Y:S02]  /*242b0*/  ULDC UR7, c[0x0][0x10] ;  /* 0x0000040000077ab9 */ /* 0x000fe40000000800 */
[----:B------:R-:W-:Y:S01]  /*242c0*/  ULDC UR8, c[0x0][0x14] ;  /* 0x0000050000087ab9 */ /* 0x000fe20000000800 */
[----:B------:R-:W-:Y:S02]  /*242d0*/  UIMAD.WIDE.U32 UR6, UR6, UR7, URZ ;  /* 0x00000007060672a5 */ /* 0x000fe4000f8e003f */
[----:B------:R-:W-:Y:S02]  /*242e0*/  ULOP3.LUT UR18, URZ, UR9, URZ, 0x33, !UPT ;  /* 0x000000093f127292 */ /* 0x000fe4000f8e333f */
[----:B------:R-:W-:-:S02]  /*242f0*/  UIMAD.WIDE.U32 UR20, UR6, UR8, URZ ;  /* 0x00000008061472a5 */ /* 0x000fc4000f8e003f */
[----:B------:R-:W-:-:S04]  /*24300*/  UIMAD UR13, UR7, UR8, URZ ;  /* 0x00000008070d72a4 */ /* 0x000fc8000f8e023f */
[----:B------:R-:W-:Y:S01]  /*24310*/  UIADD3 UR13, UR21, UR13, URZ ;  /* 0x0000000d150d7290 */ /* 0x000fe2000fffe03f */
[C---:B0-----:R-:W-:Y:S02]  /*24320*/  LOP3.LUT P3, RZ, R2.reuse, 0x7f, RZ, 0xc0, !PT ;  /* 0x0000007f02ff7812 */ /* 0x041fe4000786c0ff */
[----:B------:R-:W-:-:S04]  /*24330*/  LOP3.LUT P0, RZ, R2, 0x1f, RZ, 0xc0, !PT ;  /* 0x0000001f02ff7812 */ /* 0x000fc8000780c0ff */
[----:B------:R-:W-:-:S13]  /*24340*/  PLOP3.LUT P0, PT, P0, P3, PT, 0x8a, 0x0 ;  /* 0x000000000000781c */ /* 0x000fda0000707172 */
.L_x_534:
[----:B------:R-:W-:-:S03]  /*24350*/  UMOV UR6, 0xffffffff ;  /* 0xffffffff00067882 */ /* 0x000fc60000000000 */
[----:B------:R-:W-:Y:S05]  /*24360*/  BRA.DIV UR6, `(.L_x_523) ;  /* 0x0000001206607947 */ /* 0x000fea000b800000 */
[----:B------:R-:W-:-:S13]  /*24370*/  ELECT P1, URZ, PT ;  /* 0x00000000003f782f */ /* 0x000fda0003820000 */
.L_x_549:
[----:B------:R-:W0:Y:S01]  /*24380*/  LDC R2, c[0x0][0x28c] ;  /* 0x0000a300ff027b82 */ /* 0x000e220000000800 */
[----:B------:R-:W-:Y:S01]  /*24390*/  BSSY B1, `(.L_x_524) ;  /* 0x0000038000017945 */ /* 0x000fe20003800000 */
[----:B0-----:R-:W-:-:S13]  /*243a0*/  ISETP.LT.OR P1, PT, R2, 0x1, !P1 ;  /* 0x000000010200780c */ /* 0x001fda0004f21670 */
[----:B------:R-:W-:Y:S05]  /*243b0*/  @P1 BRA `(.L_x_525) ;  /* 0x0000000000d41947 */ /* 0x000fea0003800000 */
[----:B------:R-:W-:Y:S02]  /*243c0*/  IMAD R9, R7, 0xf0, RZ ;  /* 0x000000f007097824 */ /* 0x000fe400078e02ff */
[----:B------:R-:W-:Y:S02]  /*243d0*/  IMAD R14, R5, 0xc0, RZ ;  /* 0x000000c0050e7824 */ /* 0x000fe400078e02ff */
[----:B------:R-:W-:Y:S02]  /*243e0*/  IMAD.MOV.U32 R16, RZ, RZ, RZ ;  /* 0x000000ffff107224 */ /* 0x000fe400078e00ff */
[----:B------:R-:W-:Y:S02]  /*243f0*/  IMAD.MOV.U32 R2, RZ, RZ, R10 ;  /* 0x000000ffff027224 */ /* 0x000fe400078e000a */
[----:B------:R-:W-:Y:S02]  /*24400*/  IMAD.MOV.U32 R3, RZ, RZ, R8 ;  /* 0x000000ffff037224 */ /* 0x000fe400078e0008 */
[----:B------:R-:W-:-:S07]  /*24410*/  IMAD.MOV.U32 R4, RZ, RZ, R0 ;  /* 0x000000ffff047224 */ /* 0x000fce00078e0000 */
.L_x_529:
[----:B------:R-:W0:Y:S01]  /*24420*/  S2R R12, SR_CgaCtaId ;  /* 0x00000000000c7919 */ /* 0x000e220000008800 */
[----:B------:R-:W-:Y:S01]  /*24430*/  MOV R5, 0x400 ;  /* 0x0000040000057802 */ /* 0x000fe20000000f00 */
[----:B------:R-:W1:Y:S03]  /*24440*/  @!P3 LDC R7, c[0x0][0x500] ;  /* 0x00014000ff07bb82 */ /* 0x000e660000000800 */
[----:B0-----:R-:W-:Y:S02]  /*24450*/  LEA R15, R12, R5, 0x18 ;  /* 0x000000050c0f7211 */ /* 0x001fe400078ec0ff */
[----:B------:R-:W-:-:S03]  /*24460*/  SHF.L.U32 R5, R3, 0x1f, RZ ;  /* 0x0000001f03057819 */ /* 0x000fc600000006ff */
[----:B------:R-:W-:-:S04]  /*24470*/  IMAD R12, R4, 0x8, R15 ;  /* 0x00000008040c7824 */ /* 0x000fc800078e020f */
[----:B------:R-:W0:Y:S02]  /*24480*/  SYNCS.PHASECHK.TRANS64.TRYWAIT P1, [R12+URZ+0x40], R5 ;  /* 0x000040050c0075a7 */ /* 0x000e24000802017f */
[----:B01----:R-:W-:Y:S05]  /*24490*/  @!P1 BRA `(.L_x_526) ;  /* 0x0000001000349947 */ /* 0x003fea0003800000 */
.L_x_550:
[----:B------:R-:W-:Y:S01]  /*244a0*/  UPRMT UR6, UR24, 0x9910, URZ ;  /* 0x0000991018067896 */ /* 0x000fe2000800003f */
[----:B------:R1:W-:Y:S03]  /*244b0*/  @!P3 SYNCS.ARRIVE.TRANS64 RZ, [R12+URZ], R7 ;  /* 0x000000070cffb9a7 */ /* 0x0003e6000800003f */
[----:B------:R-:W-:-:S06]  /*244c0*/  UISETP.NE.AND UP0, UPT, UR6, 0x2, UPT ;  /* 0x000000020600788c */ /* 0x000fcc000bf05270 */
[----:B------:R-:W-:-:S13]  /*244d0*/  PLOP3.LUT P1, PT, PT, PT, UP0, 0x80, 0x0 ;  /* 0x000000000000781c */ /* 0x000fda0003f2f008 */
[----:B-1----:R-:W-:Y:S05]  /*244e0*/  @P1 BRA `(.L_x_527) ;  /* 0x0000000000041947 */ /* 0x002fea0003800000 */
[----:B------:R-:W-:Y:S01]  /*244f0*/  BPT.TRAP 0x1 ;  /* 0x000000040000795c */ /* 0x000fe20000300000 */
.L_x_527:
[----:B------:R-:W-:Y:S05]  /*24500*/  @P0 BRA `(.L_x_528) ;  /* 0x0000000000040947 */ /* 0x000fea0003800000 */
[----:B------:R-:W-:Y:S01]  /*24510*/  BPT.TRAP 0x1 ;  /* 0x000000040000795c */ /* 0x000fe20000300000 */
.L_x_528:
[--C-:B0-----:R-:W-:Y:S01]  /*24520*/  IMAD R5, R4, 0x3000, R15.reuse ;  /* 0x0000300004057824 */ /* 0x101fe200078e020f */
[----:B------:R-:W-:Y:S01]  /*24530*/  R2UR UR9, R12 ;  /* 0x000000000c0972ca */ /* 0x000fe200000e0000 */
[----:B------:R-:W-:Y:S01]  /*24540*/  IMAD R15, R4, 0x3c00, R15 ;  /* 0x00003c00040f7824 */ /* 0x000fe200078e020f */
[----:B------:R-:W-:Y:S01]  /*24550*/  UIADD3 UR6, UP0, UR22, 0xf0, URZ ;  /* 0x000000f016067890 */ /* 0x000fe2000ff1e03f */
[----:B------:R-:W-:Y:S01]  /*24560*/  VIADD R2, R2, 0xffffffff ;  /* 0xffffffff02027836 */ /* 0x000fe20000000000 */
[----:B------:R-:W-:Y:S01]  /*24570*/  R2UR UR7, R5 ;  /* 0x00000000050772ca */ /* 0x000fe200000e0000 */
[----:B------:R-:W-:Y:S01]  /*24580*/  UIADD3 UR26, UP1, UR22, 0x1f0, URZ ;  /* 0x000001f0161a7890 */ /* 0x000fe2000ff3e03f */
[----:B------:R-:W-:Y:S01]  /*24590*/  R2UR UR8, R15 ;  /* 0x000000000f0872ca */ /* 0x000fe200000e0000 */
[----:B------:R-:W-:Y:S01]  /*245a0*/  VIADD R4, R4, 0x1 ;  /* 0x0000000104047836 */ /* 0x000fe20000000000 */
[----:B------:R-:W-:Y:S01]  /*245b0*/  R2UR UR11, R14 ;  /* 0x000000000e0b72ca */ /* 0x000fe200000e0000 */
[----:B------:R-:W-:Y:S01]  /*245c0*/  UIADD3.X UR27, URZ, UR23, URZ, UP1, !UPT ;  /* 0x000000173f1b7290 */ /* 0x000fe20008ffe43f */
[----:B------:R-:W-:Y:S01]  /*245d0*/  R2UR UR10, R16 ;  /* 0x00000000100a72ca */ /* 0x000fe200000e0000 */
[----:B------:R-:W-:Y:S01]  /*245e0*/  UMOV UR14, 0x0 ;  /* 0x00000000000e7882 */ /* 0x000fe20000000000 */
[----:B------:R-:W-:Y:S01]  /*245f0*/  R2UR UR12, R6 ;  /* 0x00000000060c72ca */ /* 0x000fe200000e0000 */
[----:B------:R-:W-:Y:S01]  /*24600*/  UMOV UR15, 0x10000000 ;  /* 0x10000000000f7882 */ /* 0x000fe20000000000 */
[----:B------:R-:W-:Y:S01]  /*24610*/  R2UR UR19, R9 ;  /* 0x00000000091372ca */ /* 0x000fe200000e0000 */
[----:B------:R-:W-:Y:S01]  /*24620*/  VIADD R16, R16, 0x40 ;  /* 0x0000004010107836 */ /* 0x000fe20000000000 */
[----:B------:R-:W-:Y:S01]  /*24630*/  ISETP.GT.AND P2, PT, R2, 0x1, PT ;  /* 0x000000010200780c */ /* 0x000fe20003f44270 */
[----:B------:R-:W-:Y:S01]  /*24640*/  UIADD3 UR16, UR7, 0x180, URZ ;  /* 0x0000018007107890 */ /* 0x000fe2000fffe03f */
[----:B------:R-:W-:Y:S01]  /*24650*/  ISETP.NE.AND P1, PT, R4, 0x8, PT ;  /* 0x000000080400780c */ /* 0x000fe20003f25270 */
[----:B------:R-:W-:-:S02]  /*24660*/  UIADD3.X UR7, URZ, UR23, URZ, UP0, !UPT ;  /* 0x000000173f077290 */ /* 0x000fc400087fe43f */
[----:B------:R-:W-:Y:S01]  /*24670*/  UIADD3 UR17, UR8, 0x18180, URZ ;  /* 0x0001818008117890 */ /* 0x000fe2000fffe03f */
[----:B------:R-:W-:Y:S02]  /*24680*/  SEL R12, RZ, 0x1, P1 ;  /* 0x00000001ff0c7807 */ /* 0x000fe40000800000 */
[----:B------:R-:W-:Y:S01]  /*24690*/  UMOV UR8, UR16 ;  /* 0x0000001000087c82 */ /* 0x000fe20008000000 */
[----:B------:R-:W-:Y:S02]  /*246a0*/  SEL R4, R4, RZ, P1 ;  /* 0x000000ff04047207 */ /* 0x000fe40000800000 */
[----:B------:R-:W-:Y:S01]  /*246b0*/  LOP3.LUT R3, R3, R12, RZ, 0x3c, !PT ;  /* 0x0000000c03037212 */ /* 0x000fe200078e3cff */
[----:B------:R0:W-:Y:S02]  /*246c0*/  UTMALDG.3D [UR8], [UR6], desc[UR14] ;  /* 0x00000e08060075b4 */ /* 0x0001e40008011000 */
[----:B0-----:R-:W-:Y:S01]  /*246d0*/  UMOV UR8, UR17 ;  /* 0x0000001100087c82 */ /* 0x001fe20008000000 */
[----:B------:R-:W-:-:S02]  /*246e0*/  UMOV UR11, UR19 ;  /* 0x00000013000b7c82 */ /* 0x000fc40008000000 */
[----:B------:R0:W-:Y:S02]  /*246f0*/  UTMALDG.3D [UR8], [UR26], desc[UR14] ;  /* 0x00000e081a0075b4 */ /* 0x0001e40008011000 */
[----:B0-----:R-:W-:Y:S05]  /*24700*/  @P2 BRA `(.L_x_529) ;  /* 0xfffffffc00442947 */ /* 0x001fea000383ffff */
.L_x_525:
[----:B------:R-:W-:Y:S05]  /*24710*/  BSYNC B1 ;  /* 0x0000000000017941 */ /* 0x000fea0003800000 */
.L_x_524:
[----:B------:R-:W2:Y:S01]  /*24720*/  LDL.LU R18, [R1+0x418] ;  /* 0x0004180001127983 */ /* 0x000ea20000300800 */
[----:B------:R-:W-:Y:S01]  /*24730*/  LOP3.LUT P2, RZ, R11, 0xff, RZ, 0xc0, !PT ;  /* 0x000000ff0bff7812 */ /* 0x000fe2000784c0ff */
[C---:B------:R-:W-:Y:S01]  /*24740*/  IMAD.IADD R0, R13.reuse, 0x1, R0 ;  /* 0x000000010d007824 */ /* 0x040fe200078e0200 */
[----:B------:R-:W-:Y:S01]  /*24750*/  ULDC.64 UR6, c[0x0][0x650] ;  /* 0x0001940000067ab9 */ /* 0x000fe20000000a00 */
[----:B------:R-:W3:Y:S01]  /*24760*/  LDL.LU R17, [R1+0x41c] ;  /* 0x00041c0001117983 */ /* 0x000ee20000300800 */
[----:B------:R-:W-:Y:S01]  /*24770*/  BSSY B1, `(.L_x_530) ;  /* 0x000006f000017945 */ /* 0x000fe20003800000 */
[----:B------:R-:W-:Y:S01]  /*24780*/  IMAD.MOV.U32 R5, RZ, RZ, -0x1 ;  /* 0xffffffffff057424 */ /* 0x000fe200078e00ff */
[----:B------:R-:W-:Y:S01]  /*24790*/  ISETP.GT.U32.AND P1, PT, R0, 0x7, PT ;  /* 0x000000070000780c */ /* 0x000fe20003f24070 */
[----:B------:R-:W-:Y:S01]  /*247a0*/  IMAD.MOV.U32 R7, RZ, RZ, -0x1 ;  /* 0xffffffffff077424 */ /* 0x000fe200078e00ff */
[----:B------:R-:W-:Y:S01]  /*247b0*/  SHF.R.U32.HI R2, RZ, 0x3, R0 ;  /* 0x00000003ff027819 */ /* 0x000fe20000011600 */
[----:B------:R-:W-:Y:S01]  /*247c0*/  IMAD.MOV.U32 R6, RZ, RZ, -0x1 ;  /* 0xffffffffff067424 */ /* 0x000fe200078e00ff */
[----:B------:R-:W-:-:S02]  /*247d0*/  ISETP.LT.U32.AND P1, PT, R13, 0x8, P1 ;  /* 0x000000080d00780c */ /* 0x000fc40000f21070 */
[----:B------:R-:W-:Y:S01]  /*247e0*/  LOP3.LUT R2, R2, 0x1, RZ, 0xc0, !PT ;  /* 0x0000000102027812 */ /* 0x000fe200078ec0ff */
[----:B------:R-:W0:Y:S01]  /*247f0*/  @P2 S2R R4, SR_CgaCtaId ;  /* 0x0000000000042919 */ /* 0x000e220000008800 */
[----:B------:R-:W-:Y:S02]  /*24800*/  @P2 MOV R3, 0x400 ;  /* 0x0000040000032802 */ /* 0x000fe40000000f00 */
[----:B------:R-:W-:Y:S02]  /*24810*/  LOP3.LUT R0, R0, 0x7, RZ, 0xc0, !PT ;  /* 0x0000000700007812 */ /* 0x000fe400078ec0ff */
[----:B------:R-:W-:Y:S02]  /*24820*/  PRMT R11, RZ, 0x7610, R11 ;  /* 0x00007610ff0b7816 */ /* 0x000fe4000000000b */
[----:B0-----:R-:W-:-:S04]  /*24830*/  @P2 LEA R3, R4, R3, 0x18 ;  /* 0x0000000304032211 */ /* 0x001fc800078ec0ff */
[----:B------:R0:W-:Y:S01]  /*24840*/  @P2 SYNCS.ARRIVE.TRANS64.A1T0 RZ, [R3+URZ+0x98], RZ ;  /* 0x000098ff03ff29a7 */ /* 0x0001e2000810003f */
[----:B------:R-:W-:-:S04]  /*24850*/  ISETP.NE.U32.AND P2, PT, R2, 0x1, PT ;  /* 0x000000010200780c */ /* 0x000fc80003f45070 */
[----:B------:R-:W-:Y:S02]  /*24860*/  ISETP.GT.U32.AND P2, PT, R13, 0x7, !P2 ;  /* 0x000000070d00780c */ /* 0x000fe40005744070 */
[----:B0-----:R-:W-:Y:S02]  /*24870*/  SEL R3, RZ, 0x1, !P1 ;  /* 0x00000001ff037807 */ /* 0x001fe40004800000 */
[----:B------:R-:W-:-:S04]  /*24880*/  SEL R2, RZ, 0x1, !P2 ;  /* 0x00000001ff027807 */ /* 0x000fc80005000000 */
[----:B------:R-:W-:Y:S02]  /*24890*/  LOP3.LUT R8, R2, R8, R3, 0x96, !PT ;  /* 0x0000000802087212 */ /* 0x000fe400078e9603 */
[----:B------:R-:W-:Y:S02]  /*248a0*/  PRMT R2, RZ, 0x7610, R2 ;  /* 0x00007610ff027816 */ /* 0x000fe40000000002 */
[----:B---3--:R-:W-:-:S04]  /*248b0*/  IADD3 R17, P5, R17, UR20, RZ ;  /* 0x0000001411117c10 */ /* 0x008fc8000ffbe0ff */
[----:B--2---:R-:W-:Y:S01]  /*248c0*/  IADD3.X R18, R18, UR13, RZ, P5, !PT ;  /* 0x0000000d12127c10 */ /* 0x004fe2000affe4ff */
[----:B------:R0:W-:Y:S01]  /*248d0*/  STL [R1+0x41c], R17 ;  /* 0x00041c1101007387 */ /* 0x0001e20000100800 */
[----:B------:R-:W-:-:S03]  /*248e0*/  ISETP.GE.U32.AND P5, PT, R17, UR6, PT ;  /* 0x0000000611007c0c */ /* 0x000fc6000bfa6070 */
[----:B------:R0:W-:Y:S01]  /*248f0*/  STL [R1+0x418], R18 ;  /* 0x0004181201007387 */ /* 0x0001e20000100800 */
[----:B------:R-:W-:-:S13]  /*24900*/  ISETP.GE.U32.AND.EX P1, PT, R18, UR7, PT, P5 ;  /* 0x0000000712007c0c */ /* 0x000fda000bf26150 */
[----:B0-----:R-:W-:Y:S05]  /*24910*/  @P1 BRA `(.L_x_531) ;  /* 0x0000000400501947 */ /* 0x001fea0003800000 */
[----:B------:R-:W-:Y:S01]  /*24920*/  ULDC.64 UR6, c[0x0][0x628] ;  /* 0x00018a0000067ab9 */ /* 0x000fe20000000a00 */
[----:B------:R-:W0:Y:S01]  /*24930*/  S2R R12, SR_CTAID.X ;  /* 0x00000000000c7919 */ /* 0x000e220000002500 */
[----:B------:R-:W-:Y:S01]  /*24940*/  ISETP.NE.U32.AND P1, PT, RZ, UR6, PT ;  /* 0x00000006ff007c0c */ /* 0x000fe2000bf25070 */
[----:B------:R-:W-:Y:S01]  /*24950*/  ULDC UR9, c[0x0][0x630] ;  /* 0x00018c0000097ab9 */ /* 0x000fe20000000800 */
[----:B------:R-:W-:Y:S01]  /*24960*/  IMAD.MOV.U32 R2, RZ, RZ, R17 ;  /* 0x000000ffff027224 */ /* 0x000fe200078e0011 */
[----:B------:R-:W1:Y:S01]  /*24970*/  S2R R9, SR_CTAID.Y ;  /* 0x0000000000097919 */ /* 0x000e620000002600 */
[----:B------:R-:W-:Y:S01]  /*24980*/  ISETP.NE.AND.EX P1, PT, RZ, UR7, PT, P1 ;  /* 0x00000007ff007c0c */ /* 0x000fe2000bf25310 */
[----:B------:R-:W-:-:S12]  /*24990*/  IMAD.MOV.U32 R3, RZ, RZ, R18 ;  /* 0x000000ffff037224 */ /* 0x000fd800078e0012 */
[----:B------:R-:W-:Y:S05]  /*249a0*/  @!P1 BRA `(.L_x_532) ;  /* 0x0000000000289947 */ /* 0x000fea0003800000 */
[----:B------:R-:W-:Y:S02]  /*249b0*/  ULDC UR8, c[0x0][0x634] ;  /* 0x00018d0000087ab9 */ /* 0x000fe40000000800 */
[----:B------:R-:W-:-:S05]  /*249c0*/  IADD3 R7, P1, R17, UR8, RZ ;  /* 0x0000000811077c10 */ /* 0x000fca000ff3e0ff */
[----:B------:R-:W-:-:S04]  /*249d0*/  IMAD.X R15, RZ, RZ, R18, P1 ;  /* 0x000000ffff0f7224 */ /* 0x000fc800008e0612 */
[----:B------:R-:W-:-:S04]  /*249e0*/  IMAD.WIDE.U32 R4, R15, UR6, RZ ;  /* 0x000000060f047c25 */ /* 0x000fc8000f8e00ff */
[----:B------:R-:W-:-:S04]  /*249f0*/  IMAD.WIDE.U32 R4, P1, R7, UR7, R4 ;  /* 0x0000000707047c25 */ /* 0x000fc8000f820004 */
[----:B------:R-:W-:-:S04]  /*24a00*/  IMAD.WIDE.U32 R6, R7, UR6, RZ ;  /* 0x0000000607067c25 */ /* 0x000fc8000f8e00ff */
[----:B------:R-:W-:Y:S01]  /*24a10*/  IMAD.X R3, RZ, RZ, RZ, P1 ;  /* 0x000000ffff037224 */ /* 0x000fe200008e06ff */
[----:B------:R-:W-:Y:S01]  /*24a20*/  IADD3 RZ, P1, R7, R4, RZ ;  /* 0x0000000407ff7210 */ /* 0x000fe20007f3e0ff */
[----:B------:R-:W-:-:S04]  /*24a30*/  IMAD.MOV.U32 R2, RZ, RZ, R5 ;  /* 0x000000ffff027224 */ /* 0x000fc800078e0005 */
[----:B------:R-:W-:-:S08]  /*24a40*/  IMAD.WIDE.U32.X R2, R15, UR7, R2, P1 ;  /* 0x000000070f027c25 */ /* 0x000fd000088e0402 */
.L_x_532:
[--C-:B------:R-:W-:Y:S01]  /*24a50*/  SHF.R.U64 R6, R2, UR9, R3.reuse ;  /* 0x0000000902067c19 */ /* 0x100fe20008001203 */
[----:B------:R-:W-:Y:S01]  /*24a60*/  ULDC.64 UR6, c[0x0][0x620] ;  /* 0x0001880000067ab9 */ /* 0x000fe20000000a00 */
[----:B------:R-:W-:Y:S01]  /*24a70*/  SHF.R.U32.HI R2, RZ, UR9, R3 ;  /* 0x00000009ff027c19 */ /* 0x000fe20008011603 */
[----:B------:R-:W-:Y:S01]  /*24a80*/  IMAD.MOV.U32 R3, RZ, RZ, R18 ;  /* 0x000000ffff037224 */ /* 0x000fe200078e0012 */
[----:B------:R-:W-:Y:S01]  /*24a90*/  IADD3 R5, P1, RZ, -R6, RZ ;  /* 0x80000006ff057210 */ /* 0x000fe20007f3e0ff */
[----:B------:R-:W2:Y:S01]  /*24aa0*/  LDC R19, c[0x0][0x144] ;  /* 0x00005100ff137b82 */ /* 0x000ea20000000800 */
[----:B0-----:R-:W-:Y:S01]  /*24ab0*/  I2FP.F32.U32 R7, R12 ;  /* 0x0000000c00077245 */ /* 0x001fe20000201000 */
[----:B------:R-:W-:Y:S01]  /*24ac0*/  ULDC.64 UR10, c[0x0][0x640] ;  /* 0x00019000000a7ab9 */ /* 0x000fe20000000a00 */
[----:B------:R-:W-:Y:S01]  /*24ad0*/  ULDC UR8, c[0x0][0x608] ;  /* 0x0001820000087ab9 */ /* 0x000fe20000000800 */
[----:B------:R-:W-:Y:S01]  /*24ae0*/  IMAD.X R2, RZ, RZ, ~R2, P1 ;  /* 0x000000ffff027224 */ /* 0x000fe200008e0e02 */
[----:B------:R-:W-:-:S03]  /*24af0*/  ISETP.NE.U32.AND P1, PT, RZ, UR10, PT ;  /* 0x0000000aff007c0c */ /* 0x000fc6000bf25070 */
[----:B------:R-:W-:Y:S01]  /*24b00*/  IMAD R4, R2, UR6, RZ ;  /* 0x0000000602047c24 */ /* 0x000fe2000f8e02ff */
[----:B------:R-:W0:Y:S01]  /*24b10*/  LDC R16, c[0x0][0x148] ;  /* 0x00005200ff107b82 */ /* 0x000e220000000800 */
[----:B------:R-:W-:Y:S01]  /*24b20*/  IMAD.MOV.U32 R2, RZ, RZ, R17 ;  /* 0x000000ffff027224 */ /* 0x000fe200078e0011 */
[----:B------:R-:W-:-:S03]  /*24b30*/  ISETP.NE.AND.EX P1, PT, RZ, UR11, PT, P1 ;  /* 0x0000000bff007c0c */ /* 0x000fc6000bf25310 */
[----:B------:R-:W-:Y:S01]  /*24b40*/  IMAD.WIDE.U32 R2, R5, UR6, R2 ;  /* 0x0000000605027c25 */ /* 0x000fe2000f8e0002 */
[----:B------:R-:W-:-:S03]  /*24b50*/  ULDC UR6, c[0x0][0x150] ;  /* 0x0000540000067ab9 */ /* 0x000fc60000000800 */
[----:B------:R-:W-:Y:S02]  /*24b60*/  IMAD R5, R5, UR7, R4 ;  /* 0x0000000705057c24 */ /* 0x000fe4000f8e0204 */
[----:B------:R-:W-:Y:S01]  /*24b70*/  FMUL R4, R7, UR6 ;  /* 0x0000000607047c20 */ /* 0x000fe20008400000 */
[----:B------:R-:W-:Y:S01]  /*24b80*/  ULDC UR6, c[0x0][0x618] ;  /* 0x0001860000067ab9 */ /* 0x000fe20000000800 */
[----:B------:R-:W-:Y:S01]  /*24b90*/  ULDC UR7, c[0x0][0x154] ;  /* 0x0000550000077ab9 */ /* 0x000fe20000000800 */
[----:B------:R-:W-:-:S03]  /*24ba0*/  IMAD.IADD R3, R3, 0x1, R5 ;  /* 0x0000000103037824 */ /* 0x000fc600078e0205 */
[----:B------:R-:W3:Y:S02]  /*24bb0*/  F2I.U32.TRUNC.NTZ R4, R4 ;  /* 0x0000000400047305 */ /* 0x000ee4000020f000 */
[----:B------:R-:W-:Y:S02]  /*24bc0*/  SHF.R.U64 R7, R2, UR6, R3 ;  /* 0x0000000602077c19 */ /* 0x000fe40008001203 */
[----:B-1----:R-:W-:-:S05]  /*24bd0*/  I2FP.F32.U32 R2, R9 ;  /* 0x0000000900027245 */ /* 0x002fca0000201000 */
[----:B------:R-:W-:Y:S01]  /*24be0*/  FMUL R5, R2, UR7 ;  /* 0x0000000702057c20 */ /* 0x000fe20008400000 */
[----:B------:R-:W-:Y:S01]  /*24bf0*/  SHF.R.U32.HI R2, RZ, UR6, R3 ;  /* 0x00000006ff027c19 */ /* 0x000fe20008011603 */
[----:B------:R-:W-:Y:S02]  /*24c00*/  ULDC UR6, c[0x0][0x658] ;  /* 0x0001960000067ab9 */ /* 0x000fe40000000800 */
[----:B------:R1:W4:Y:S01]  /*24c10*/  F2I.U32.TRUNC.NTZ R18, R5 ;  /* 0x0000000500127305 */ /* 0x000322000020f000 */
[----:B------:R-:W-:Y:S01]  /*24c20*/  SHF.R.U64 R15, R7, UR8, R2 ;  /* 0x00000008070f7c19 */ /* 0x000fe20008001202 */
[----:B---3--:R-:W-:Y:S01]  /*24c30*/  IMAD.MOV R4, RZ, RZ, -R4 ;  /* 0x000000ffff047224 */ /* 0x008fe200078e0a04 */
[----:B------:R-:W-:-:S03]  /*24c40*/  SHF.R.U32.HI R2, RZ, UR8, R2 ;  /* 0x00000008ff027c19 */ /* 0x000fc60008011602 */
[----:B--2---:R-:W-:Y:S01]  /*24c50*/  IMAD R12, R19, R4, R12 ;  /* 0x00000004130c7224 */ /* 0x004fe200078e020c */
[--C-:B------:R-:W-:Y:S02]  /*24c60*/  SHF.R.U64 R14, R15, UR6, R2.reuse ;  /* 0x000000060f0e7c19 */ /* 0x100fe40008001202 */
[----:B------:R-:W-:-:S03]  /*24c70*/  SHF.R.U32.HI R17, RZ, UR6, R2 ;  /* 0x00000006ff117c19 */ /* 0x000fc60008011602 */
[----:B------:R-:W-:Y:S02]  /*24c80*/  IMAD.MOV.U32 R2, RZ, RZ, R14 ;  /* 0x000000ffff027224 */ /* 0x000fe400078e000e */
[----:B------:R-:W-:Y:S01]  /*24c90*/  IMAD.MOV.U32 R3, RZ, RZ, R17 ;  /* 0x000000ffff037224 */ /* 0x000fe200078e0011 */
[----:B01--4-:R-:W-:Y:S06]  /*24ca0*/  @!P1 BRA `(.L_x_533) ;  /* 0x0000000000289947 */ /* 0x013fec0003800000 */
[----:B------:R-:W-:Y:S02]  /*24cb0*/  ULDC UR6, c[0x0][0x64c] ;  /* 0x0001930000067ab9 */ /* 0x000fe40000000800 */
[----:B------:R-:W-:-:S05]  /*24cc0*/  IADD3 R3, P1, R14, UR6, RZ ;  /* 0x000000060e037c10 */ /* 0x000fca000ff3e0ff */
[----:B------:R-:W-:-:S04]  /*24cd0*/  IMAD.X R17, RZ, RZ, R17, P1 ;  /* 0x000000ffff117224 */ /* 0x000fc800008e0611 */
[----:B------:R-:W-:-:S04]  /*24ce0*/  IMAD.WIDE.U32 R4, R17, UR10, RZ ;  /* 0x0000000a11047c25 */ /* 0x000fc8000f8e00ff */
[----:B------:R-:W-:-:S04]  /*24cf0*/  IMAD.WIDE.U32 R4, P1, R3, UR11, R4 ;  /* 0x0000000b03047c25 */ /* 0x000fc8000f820004 */
[----:B------:R-:W-:-:S04]  /*24d00*/  IMAD.WIDE.U32 R2, R3, UR10, RZ ;  /* 0x0000000a03027c25 */ /* 0x000fc8000f8e00ff */
[----:B------:R-:W-:Y:S01]  /*24d10*/  IMAD.MOV.U32 R2, RZ, RZ, R5 ;  /* 0x000000ffff027224 */ /* 0x000fe200078e0005 */
[----:B------:R-:W-:Y:S01]  /*24d20*/  IADD3 RZ, P2, R3, R4, RZ ;  /* 0x0000000403ff7210 */ /* 0x000fe20007f5e0ff */
[----:B------:R-:W-:-:S04]  /*24d30*/  IMAD.X R3, RZ, RZ, RZ, P1 ;  /* 0x000000ffff037224 */ /* 0x000fc800008e06ff */
[----:B------:R-:W-:-:S08]  /*24d40*/  IMAD.WIDE.U32.X R2, R17, UR11, R2, P2 ;  /* 0x0000000b11027c25 */ /* 0x000fd000090e0402 */
.L_x_533:
[----:B------:R-:W-:Y:S01]  /*24d50*/  ULDC UR6, c[0x0][0x648] ;  /* 0x0001920000067ab9 */ /* 0x000fe20000000800 */
[----:B------:R-:W-:Y:S01]  /*24d60*/  LOP3.LUT R15, R15, UR18, RZ, 0xc0, !PT ;  /* 0x000000120f0f7c12 */ /* 0x000fe2000f8ec0ff */
[----:B------:R-:W-:Y:S01]  /*24d70*/  IMAD.MOV R18, RZ, RZ, -R18 ;  /* 0x000000ffff127224 */ /* 0x000fe200078e0a12 */
[----:B------:R-:W-:Y:S01]  /*24d80*/  SHF.R.U64 R2, R2, UR6, R3 ;  /* 0x0000000602027c19 */ /* 0x000fe20008001203 */
[----:B------:R-:W-:Y:S01]  /*24d90*/  ULDC UR6, c[0x0][0x638] ;  /* 0x00018e0000067ab9 */ /* 0x000fe20000000800 */
[----:B------:R-:W-:Y:S01]  /*24da0*/  LOP3.LUT R5, R7, UR4, RZ, 0xc0, !PT ;  /* 0x0000000407057c12 */ /* 0x000fe2000f8ec0ff */
[----:B------:R-:W-:Y:S01]  /*24db0*/  @P4 IMAD R12, R16, R18, R9 ;  /* 0x00000012100c4224 */ /* 0x000fe200078e0209 */
[----:B------:R-:W-:Y:S01]  /*24dc0*/  ULDC UR7, c[0x0][0x610] ;  /* 0x0001840000077ab9 */ /* 0x000fe20000000800 */
[----:B------:R-:W-:Y:S02]  /*24dd0*/  IMAD.MOV R3, RZ, RZ, -R2 ;  /* 0x000000ffff037224 */ /* 0x000fe400078e0a02 */
[----:B------:R-:W-:-:S02]  /*24de0*/  IMAD R15, R2, UR5, R15 ;  /* 0x00000005020f7c24 */ /* 0x000fc4000f8e020f */
[----:B------:R-:W-:Y:S01]  /*24df0*/  IMAD R14, R3, UR6, R14 ;  /* 0x00000006030e7c24 */ /* 0x000fe2000f8e020e */
[----:B------:R-:W-:Y:S01]  /*24e00*/  ULDC UR6, c[0x0][0x600] ;  /* 0x0001800000067ab9 */ /* 0x000fe20000000800 */
[----:B------:R-:W-:Y:S02]  /*24e10*/  IMAD R12, R15, UR7, R12 ;  /* 0x000000070f0c7c24 */ /* 0x000fe4000f8e020c */
[----:B------:R-:W-:Y:S02]  /*24e20*/  IMAD R5, R14, UR6, R5 ;  /* 0x000000060e057c24 */ /* 0x000fe4000f8e0205 */
[----:B------:R-:W-:-:S03]  /*24e30*/  IMAD.MOV.U32 R2, RZ, RZ, 0x1 ;  /* 0x00000001ff027424 */ /* 0x000fc600078e00ff */
[----:B------:R-:W-:Y:S02]  /*24e40*/  SEL R7, R5, R12, !P4 ;  /* 0x0000000c05077207 */ /* 0x000fe40006000000 */
[----:B------:R-:W-:-:S07]  /*24e50*/  SEL R5, R12, R5, !P4 ;  /* 0x000000050c057207 */ /* 0x000fce0006000000 */
.L_x_531:
[----:B------:R-:W-:Y:S05]  /*24e60*/  BSYNC B1 ;  /* 0x0000000000017941 */ /* 0x000fea0003800000 */
.L_x_530:
[----:B------:R-:W-:-:S13]  /*24e70*/  LOP3.LUT P1, RZ, R2, 0xff, RZ, 0xc0, !PT ;  /* 0x000000ff02ff7812 */ /* 0x000fda000782c0ff */
[----:B------:R-:W-:Y:S05]  /*24e80*/  @P1 BRA `(.L_x_534) ;  /* 0xfffffff400301947 */ /* 0x000fea000383ffff */
[----:B------:R-:W-:Y:S05]  /*24e90*/  BSYNC B0 ;  /* 0x0000000000007941 */ /* 0x000fea0003800000 */
.L_x_522:
[----:B------:R-:W-:-:S03]  /*24ea0*/  UMOV UR6, 0xffffffff ;  /* 0xffffffff00067882 */ /* 0x000fc60000000000 */
[----:B------:R-:W-:Y:S05]  /*24eb0*/  BRA.DIV UR6, `(.L_x_535) ;  /* 0x0000000606c07947 */ /* 0x000fea000b800000 */
[----:B------:R-:W-:-:S13]  /*24ec0*/  ELECT P0, URZ, PT ;  /* 0x00000000003f782f */ /* 0x000fda0003800000 */
.L_x_553:
[----:B------:R-:W-:Y:S04]  /*24ed0*/  BSSY B0, `(.L_x_536) ;  /* 0x0000052000007945 */ /* 0x000fe80003800000 */
[----:B------:R-:W-:Y:S05]  /*24ee0*/  @!P0 BRA `(.L_x_537) ;  /* 0x0000000400408947 */ /* 0x000fea0003800000 */
[----:B------:R-:W2:Y:S02]  /*24ef0*/  LDL R2, [R1+0x414] ;  /* 0x0004140001027983 */ /* 0x000ea40000100800 */
[----:B--2---:R-:W-:-:S13]  /*24f00*/  R2UR UR6, R2 ;  /* 0x00000000020672ca */ /* 0x004fda00000e0000 */
[----:B------:R-:W-:-:S04]  /*24f10*/  ULOP3.LUT UR6, UR6, 0x2, URZ, 0xfc, !UPT ;  /* 0x0000000206067892 */ /* 0x000fc8000f8efc3f */
[----:B------:R-:W-:-:S06]  /*24f20*/  UISETP.NE.AND UP0, UPT, UR6, 0x3, UPT ;  /* 0x000000030600788c */ /* 0x000fcc000bf05270 */
[----:B------:R-:W-:-:S13]  /*24f30*/  PLOP3.LUT P0, PT, PT, PT, UP0, 0x80, 0x0 ;  /* 0x000000000000781c */ /* 0x000fda0003f0f008 */
[----:B------:R-:W-:Y:S05]  /*24f40*/  @!P0 BRA `(.L_x_538) ;  /* 0x0000000000048947 */ /* 0x000fea0003800000 */
[----:B------:R-:W-:Y:S01]  /*24f50*/  BPT.TRAP 0x1 ;  /* 0x000000040000795c */ /* 0x000fe20000300000 */
.L_x_538:
[----:B------:R-:W0:Y:S01]  /*24f60*/  S2R R3, SR_CgaCtaId ;  /* 0x0000000000037919 */ /* 0x000e220000008800 */
[----:B------:R-:W-:-:S04]  /*24f70*/  MOV R2, 0x400 ;  /* 0x0000040000027802 */ /* 0x000fc80000000f00 */
[----:B0-----:R-:W-:Y:S02]  /*24f80*/  LEA R3, R3, R2, 0x18 ;  /* 0x0000000203037211 */ /* 0x001fe400078ec0ff */
[----:B------:R-:W-:-:S03]  /*24f90*/  SHF.L.U32 R2, R8, 0x1f, RZ ;  /* 0x0000001f08027819 */ /* 0x000fc600000006ff */
[----:B------:R-:W-:-:S04]  /*24fa0*/  VIADD R3, R3, 0x40 ;  /* 0x0000004003037836 */ /* 0x000fc80000000000 */
[C---:B------:R-:W-:Y:S02]  /*24fb0*/  IMAD R7, R0.reuse, 0x8, R3 ;  /* 0x0000000800077824 */ /* 0x040fe400078e0203 */
[----:B------:R-:W-:Y:S02]  /*24fc0*/  VIADD R0, R0, 0x1 ;  /* 0x0000000100007836 */ /* 0x000fe40000000000 */
[----:B------:R-:W0:Y:S03]  /*24fd0*/  SYNCS.PHASECHK.TRANS64.TRYWAIT P0, [R7+URZ], R2 ;  /* 0x00000002070075a7 */ /* 0x000e26000800017f */
[----:B------:R-:W-:-:S04]  /*24fe0*/  ISETP.NE.AND P1, PT, R0, 0x8, PT ;  /* 0x000000080000780c */ /* 0x000fc80003f25270 */
[----:B------:R-:W-:Y:S02]  /*24ff0*/  SEL R5, RZ, 0x1, P1 ;  /* 0x00000001ff057807 */ /* 0x000fe40000800000 */
[----:B------:R-:W-:Y:S02]  /*25000*/  SEL R0, R0, RZ, P1 ;  /* 0x000000ff00007207 */ /* 0x000fe40000800000 */
[----:B------:R-:W-:-:S03]  /*25010*/  LOP3.LUT R5, R8, R5, RZ, 0x3c, !PT ;  /* 0x0000000508057212 */ /* 0x000fc600078e3cff */
[----:B------:R-:W-:Y:S01]  /*25020*/  IMAD R9, R0, 0x8, R3 ;  /* 0x0000000800097824 */ /* 0x000fe200078e0203 */
[----:B------:R-:W-:Y:S01]  /*25030*/  SHF.L.U32 R4, R5, 0x1f, RZ ;  /* 0x0000001f05047819 */ /* 0x000fe200000006ff */
[----:B0-----:R-:W-:Y:S06]  /*25040*/  @!P0 BRA `(.L_x_539) ;  /* 0x0000000400808947 */ /* 0x001fec0003800000 */
.L_x_554:
[----:B------:R-:W1:Y:S01]  /*25050*/  SYNCS.PHASECHK.TRANS64.TRYWAIT P0, [R9+URZ], R4 ;  /* 0x00000004090075a7 */ /* 0x000e62000800017f */
[----:B------:R-:W-:-:S05]  /*25060*/  VIADD R0, R0, 0x1 ;  /* 0x0000000100007836 */ /* 0x000fca0000000000 */
[----:B------:R-:W-:-:S04]  /*25070*/  ISETP.NE.AND P1, PT, R0, 0x8, PT ;  /* 0x000000080000780c */ /* 0x000fc80003f25270 */
[----:B0-----:R-:W-:Y:S02]  /*25080*/  SEL R2, RZ, 0x1, P1 ;  /* 0x00000001ff027807 */ /* 0x001fe40000800000 */
[----:B------:R-:W-:Y:S02]  /*25090*/  SEL R0, R0, RZ, P1 ;  /* 0x000000ff00007207 */ /* 0x000fe40000800000 */
[----:B------:R-:W-:-:S03]  /*250a0*/  LOP3.LUT R7, R5, R2, RZ, 0x3c, !PT ;  /* 0x0000000205077212 */ /* 0x000fc600078e3cff */
[----:B------:R-:W-:Y:S01]  /*250b0*/  IMAD R6, R0, 0x8, R3 ;  /* 0x0000000800067824 */ /* 0x000fe200078e0203 */
[----:B------:R-:W-:Y:S01]  /*250c0*/  SHF.L.U32 R5, R7, 0x1f, RZ ;  /* 0x0000001f07057819 */ /* 0x000fe200000006ff */
[----:B-1----:R-:W-:Y:S06]  /*250d0*/  @!P0 BRA `(.L_x_540) ;  /* 0x0000000400708947 */ /* 0x002fec0003800000 */
.L_x_555:
[----:B------:R-:W1:Y:S01]  /*250e0*/  SYNCS.PHASECHK.TRANS64.TRYWAIT P0, [R6+URZ], R5 ;  /* 0x00000005060075a7 */ /* 0x000e62000800017f */
[----:B------:R-:W-:-:S05]  /*250f0*/  VIADD R0, R0, 0x1 ;  /* 0x0000000100007836 */ /* 0x000fca0000000000 */
[----:B------:R-:W-:-:S04]  /*25100*/  ISETP.NE.AND P1, PT, R0, 0x8, PT ;  /* 0x000000080000780c */ /* 0x000fc80003f25270 */
[----:B------:R-:W-:Y:S02]  /*25110*/  SEL R2, RZ, 0x1, P1 ;  /* 0x00000001ff027807 */ /* 0x000fe40000800000 */
[----:B------:R-:W-:Y:S02]  /*25120*/  SEL R0, R0, RZ, P1 ;  /* 0x000000ff00007207 */ /* 0x000fe40000800000 */
[----:B------:R-:W-:-:S03]  /*25130*/  LOP3.LUT R7, R7, R2, RZ, 0x3c, !PT ;  /* 0x0000000207077212 */ /* 0x000fc600078e3cff */
[----:B0-----:R-:W-:Y:S01]  /*25140*/  IMAD R9, R0, 0x8, R3 ;  /* 0x0000000800097824 */ /* 0x001fe200078e0203 */
[----:B------:R-:W-:Y:S01]  /*25150*/  SHF.L.U32 R4, R7, 0x1f, RZ ;  /* 0x0000001f07047819 */ /* 0x000fe200000006ff */
[----:B-1----:R-:W-:Y:S06]  /*25160*/  @!P0 BRA `(.L_x_541) ;  /* 0x0000000400608947 */ /* 0x002fec0003800000 */
.L_x_556:
        /* <DEDUP_REMOVED lines=9> */
.L_x_557:
        /* <DEDUP_REMOVED lines=9> */
.L_x_558:
        /* <DEDUP_REMOVED lines=9> */
.L_x_559:
[----:B------:R-:W1:Y:S01]  /*25320*/  SYNCS.PHASECHK.TRANS64.TRYWAIT P0, [R6+URZ], R5 ;  /* 0x00000005060075a7 */ /* 0x000e62000800017f */
[----:B------:R-:W-:-:S05]  /*25330*/  VIADD R0, R0, 0x1 ;  /* 0x0000000100007836 */ /* 0x000fca0000000000 */
[----:B------:R-:W-:-:S04]  /*25340*/  ISETP.NE.AND P1, PT, R0, 0x8, PT ;  /* 0x000000080000780c */ /* 0x000fc80003f25270 */
[----:B------:R-:W-:Y:S02]  /*25350*/  SEL R2, RZ, 0x1, P1 ;  /* 0x00000001ff027807 */ /* 0x000fe40000800000 */
[----:B------:R-:W-:Y:S02]  /*25360*/  SEL R0, R0, RZ, P1 ;  /* 0x000000ff00007207 */ /* 0x000fe40000800000 */
[----:B------:R-:W-:Y:S01]  /*25370*/  LOP3.LUT R2, R7, R2, RZ, 0x3c, !PT ;  /* 0x0000000207027212 */ /* 0x000fe200078e3cff */
[----:B-1----:R-:W-:Y:S06]  /*25380*/  @!P0 BRA `(.L_x_545) ;  /* 0x0000000400288947 */ /* 0x002fec0003800000 */
.L_x_560:
[----:B------:R-:W-:Y:S01]  /*25390*/  IMAD R3, R0, 0x8, R3 ;  /* 0x0000000800037824 */ /* 0x000fe200078e0203 */
[----:B------:R-:W-:-:S07]  /*253a0*/  SHF.L.U32 R0, R2, 0x1f, RZ ;  /* 0x0000001f02007819 */ /* 0x000fce00000006ff */
.L_x_546:
[----:B--2---:R2:W3:Y:S02]  /*253b0*/  SYNCS.PHASECHK.TRANS64.TRYWAIT P0, [R3+URZ], R0 ;  /* 0x00000000030075a7 */ /* 0x0044e4000800017f */
[----:B---3--:R-:W-:Y:S05]  /*253c0*/  @!P0 NANOSLEEP.SYNCS 0x989680 ;  /* 0x009896800000895d */ /* 0x008fea0003900000 */
[----:B------:R-:W3:Y:S02]  /*253d0*/  @!P0 SYNCS.PHASECHK.TRANS64 P0, [R3+URZ], R0 ;  /* 0x00000000030085a7 */ /* 0x000ee4000800007f */
[----:B---3--:R-:W-:Y:S05]  /*253e0*/  @!P0 BRA `(.L_x_546) ;  /* 0xfffffffc00f08947 */ /* 0x008fea000383ffff */
.L_x_537:
[----:B------:R-:W-:Y:S05]  /*253f0*/  BSYNC B0 ;  /* 0x0000000000007941 */ /* 0x000fea0003800000 */
.L_x_536:
[----:B------:R-:W-:Y:S05]  /*25400*/  EXIT ;  /* 0x000000000000794d */ /* 0x000fea0003800000 */
.L_x_18:
[----:B-1----:R-:W-:-:S04]  /*25410*/  IMAD.U32 R5, RZ, RZ, UR5 ;  /* 0x00000005ff057e24 */ /* 0x002fc8000f8e00ff */
[----:B------:R1:W3:Y:S03]  /*25420*/  SYNCS.PHASECHK.TRANS64.TRYWAIT P0, [R5+URZ], R0 ;  /* 0x00000000050075a7 */ /* 0x0002e6000800017f */
[----:B---3--:R-:W-:Y:S05]  /*25430*/  @!P0 NANOSLEEP.SYNCS 0x989680 ;  /* 0x009896800000895d */ /* 0x008fea0003900000 */
[----:B------:R-:W3:Y:S02]  /*25440*/  @!P0 SYNCS.PHASECHK.TRANS64 P0, [R5+URZ], R0 ;  /* 0x00000000050085a7 */ /* 0x000ee4000800007f */
[----:B---3--:R-:W-:Y:S05]  /*25450*/  @!P0 BRA `(.L_x_18) ;  /* 0xfffffffc00ec8947 */ /* 0x008fea000383ffff */
[----:B------:R-:W-:Y:S05]  /*25460*/  BRA `(.L_x_17) ;  /* 0xfffffdd400ec7947 */ /* 0x000fea000383ffff */
.L_x_24:
[----:B-----5:R1:W-:Y:S02]  /*25470*/  STL [R1+0x438], R0 ;  /* 0x0004380001007387 */ /* 0x0203e40000100800 */
[----:B-1----:R-:W-:-:S04]  /*25480*/  IMAD.U32 R0, RZ, RZ, UR8 ;  /* 0x00000008ff007e24 */ /* 0x002fc8000f8e00ff */
[----:B------:R1:W2:Y:S03]  /*25490*/  SYNCS.PHASECHK.TRANS64.TRYWAIT P0, [R0+URZ], R6 ;  /* 0x00000006000075a7 */ /* 0x0002a6000800017f */
[----:B--2---:R-:W-:Y:S05]  /*254a0*/  @!P0 NANOSLEEP.SYNCS 0x989680 ;  /* 0x009896800000895d */ /* 0x004fea0003900000 */
[----:B------:R1:W2:Y:S02]  /*254b0*/  @!P0 SYNCS.PHASECHK.TRANS64 P0, [R0+URZ], R6 ;  /* 0x00000006000085a7 */ /* 0x0002a4000800007f */
[----:B-1----:R1:W5:Y:S02]  /*254c0*/  LDL.LU R0, [R1+0x438] ;  /* 0x0004380001007983 */ /* 0x0023640000300800 */
[----:B-12---:R-:W-:Y:S05]  /*254d0*/  @!P0 BRA `(.L_x_24) ;  /* 0xfffffffc00e48947 */ /* 0x006fea000383ffff */
[----:B------:R-:W-:Y:S05]  /*254e0*/  BRA `(.L_x_23) ;  /* 0xfffffe2800f47947 */ /* 0x000fea000383ffff */
.L_x_523:
[----:B------:R-:W-:Y:S01]  /*254f0*/  BSSY B1, `(.L_x_547) ;  /* 0x0000006000017945 */ /* 0x000fe20003800000 */
[----:B------:R-:W-:-:S07]  /*25500*/  IMAD.MOV.U32 R2, RZ, RZ, -0x1 ;  /* 0xffffffffff027424 */ /* 0x000fce00078e00ff */
[----:B------:R-:W-:Y:S05]  /*25510*/  WARPSYNC.COLLECTIVE R2, `(.L_x_548) ;  /* 0x00000000020c7348 */ /* 0x000fea0003c00000 */
[----:B------:R-:W-:Y:S02]  /*25520*/  ELECT P1, UR62, PT ;  /* 0x00000000003e782f */ /* 0x000fe40003820000 */
[----:B------:R-:W-:Y:S01]  /*25530*/  MOV R2, UR62 ;  /* 0x0000003e00027c02 */ /* 0x000fe20008000f00 */
[----:B------:R-:W-:Y:S10]  /*25540*/  ENDCOLLECTIVE ;  /* 0x000000000000791b */ /* 0x000ff40003800000 */
.L_x_548:
[----:B------:R-:W-:Y:S05]  /*25550*/  BSYNC B1 ;  /* 0x0000000000017941 */ /* 0x000fea0003800000 */
.L_x_547:
[----:B------:R-:W-:Y:S05]  /*25560*/  BRA `(.L_x_549) ;  /* 0xffffffec00847947 */ /* 0x000fea000383ffff */
.L_x_526:
[----:B0-----:R0:W1:Y:S02]  /*25570*/  SYNCS.PHASECHK.TRANS64.TRYWAIT P1, [R12+URZ+0x40], R5 ;  /* 0x000040050c0075a7 */ /* 0x001064000802017f */
[----:B-1----:R-:W-:Y:S05]  /*25580*/  @!P1 NANOSLEEP.SYNCS 0x989680 ;  /* 0x009896800000995d */ /* 0x002fea0003900000 */
[----:B------:R-:W1:Y:S02]  /*25590*/  @!P1 SYNCS.PHASECHK.TRANS64 P1, [R12+URZ+0x40], R5 ;  /* 0x000040050c0095a7 */ /* 0x000e64000802007f */
[----:B-1----:R-:W-:Y:S05]  /*255a0*/  @!P1 BRA `(.L_x_526) ;  /* 0xfffffffc00f09947 */ /* 0x002fea000383ffff */
[----:B------:R-:W-:Y:S05]  /*255b0*/  BRA `(.L_x_550) ;  /* 0xffffffec00b87947 */ /* 0x000fea000383ffff */
.L_x_535:
[----:B------:R-:W-:Y:S01]  /*255c0*/  BSSY B0, `(.L_x_551) ;  /* 0x0000006000007945 */ /* 0x000fe20003800000 */
[----:B------:R-:W-:-:S07]  /*255d0*/  IMAD.MOV.U32 R2, RZ, RZ, -0x1 ;  /* 0xffffffffff027424 */ /* 0x000fce00078e00ff */
[----:B------:R-:W-:Y:S05]  /*255e0*/  WARPSYNC.COLLECTIVE R2, `(.L_x_552) ;  /* 0x00000000020c7348 */ /* 0x000fea0003c00000 */
[----:B------:R-:W-:Y:S02]  /*255f0*/  ELECT P1, UR62, PT ;  /* 0x00000000003e782f */ /* 0x000fe40003820000 */
[----:B------:R-:W-:Y:S01]  /*25600*/  MOV R2, UR62 ;  /* 0x0000003e00027c02 */ /* 0x000fe20008000f00 */
[----:B------:R-:W-:Y:S10]  /*25610*/  ENDCOLLECTIVE ;  /* 0x000000000000791b */ /* 0x000ff40003800000 */
.L_x_552:
[----:B------:R-:W-:Y:S05]  /*25620*/  BSYNC B0 ;  /* 0x0000000000007941 */ /* 0x000fea0003800000 */
.L_x_551:
[----:B------:R-:W-:Y:S01]  /*25630*/  PLOP3.LUT P0, PT, P1, PT, PT, 0x80, 0x0 ;  /* 0x000000000000781c */ /* 0x000fe20000f0f070 */
[----:B------:R-:W-:-:S12]  /*25640*/  BRA `(.L_x_553) ;  /* 0xfffffff800207947 */ /* 0x000fd8000383ffff */
.L_x_539:
[----:B0-----:R0:W1:Y:S02]  /*25650*/  SYNCS.PHASECHK.TRANS64.TRYWAIT P0, [R7+URZ], R2 ;  /* 0x00000002070075a7 */ /* 0x001064000800017f */
[----:B-1----:R-:W-:Y:S05]  /*25660*/  @!P0 NANOSLEEP.SYNCS 0x989680 ;  /* 0x009896800000895d */ /* 0x002fea0003900000 */
[----:B------:R-:W1:Y:S02]  /*25670*/  @!P0 SYNCS.PHASECHK.TRANS64 P0, [R7+URZ], R2 ;  /* 0x00000002070085a7 */ /* 0x000e64000800007f */
[----:B-1----:R-:W-:Y:S05]  /*25680*/  @!P0 BRA `(.L_x_539) ;  /* 0xfffffffc00f08947 */ /* 0x002fea000383ffff */
[----:B------:R-:W-:Y:S05]  /*25690*/  BRA `(.L_x_554) ;  /* 0xfffffff8006c7947 */ /* 0x000fea000383ffff */
.L_x_540:
[----:B0-----:R0:W1:Y:S02]  /*256a0*/  SYNCS.PHASECHK.TRANS64.TRYWAIT P0, [R9+URZ], R4 ;  /* 0x00000004090075a7 */ /* 0x001064000800017f */
[----:B-1----:R-:W-:Y:S05]  /*256b0*/  @!P0 NANOSLEEP.SYNCS 0x989680 ;  /* 0x009896800000895d */ /* 0x002fea0003900000 */
[----:B------:R-:W1:Y:S02]  /*256c0*/  @!P0 SYNCS.PHASECHK.TRANS64 P0, [R9+URZ], R4 ;  /* 0x00000004090085a7 */ /* 0x000e64000800007f */
[----:B-1----:R-:W-:Y:S05]  /*256d0*/  @!P0 BRA `(.L_x_540) ;  /* 0xfffffffc00f08947 */ /* 0x002fea000383ffff */
[----:B------:R-:W-:Y:S05]  /*256e0*/  BRA `(.L_x_555) ;  /* 0xfffffff8007c7947 */ /* 0x000fea000383ffff */
.L_x_541:
[----:B0-----:R0:W1:Y:S02]  /*256f0*/  SYNCS.PHASECHK.TRANS64.TRYWAIT P0, [R6+URZ], R5 ;  /* 0x00000005060075a7 */ /* 0x001064000800017f */
[----:B-1----:R-:W-:Y:S05]  /*25700*/  @!P0 NANOSLEEP.SYNCS 0x989680 ;  /* 0x009896800000895d */ /* 0x002fea0003900000 */
[----:B------:R-:W1:Y:S02]  /*25710*/  @!P0 SYNCS.PHASECHK.TRANS64 P0, [R6+URZ], R5 ;  /* 0x00000005060085a7 */ /* 0x000e64000800007f */
[----:B-1----:R-:W-:Y:S05]  /*25720*/  @!P0 BRA `(.L_x_541) ;  /* 0xfffffffc00f08947 */ /* 0x002fea000383ffff */
[----:B------:R-:W-:Y:S05]  /*25730*/  BRA `(.L_x_556) ;  /* 0xfffffff8008c7947 */ /* 0x000fea000383ffff */
.L_x_542:
[----:B0-----:R0:W1:Y:S02]  /*25740*/  SYNCS.PHASECHK.TRANS64.TRYWAIT P0, [R9+URZ], R4 ;  /* 0x00000004090075a7 */ /* 0x001064000800017f */
[----:B-1----:R-:W-:Y:S05]  /*25750*/  @!P0 NANOSLEEP.SYNCS 0x989680 ;  /* 0x009896800000895d */ /* 0x002fea0003900000 */
[----:B------:R-:W1:Y:S02]  /*25760*/  @!P0 SYNCS.PHASECHK.TRANS64 P0, [R9+URZ], R4 ;  /* 0x00000004090085a7 */ /* 0x000e64000800007f */
[----:B-1----:R-:W-:Y:S05]  /*25770*/  @!P0 BRA `(.L_x_542) ;  /* 0xfffffffc00f08947 */ /* 0x002fea000383ffff */
[----:B------:R-:W-:Y:S05]  /*25780*/  BRA `(.L_x_557) ;  /* 0xfffffff8009c7947 */ /* 0x000fea000383ffff */
.L_x_543:
[----:B0-----:R0:W1:Y:S02]  /*25790*/  SYNCS.PHASECHK.TRANS64.TRYWAIT P0, [R6+URZ], R5 ;  /* 0x00000005060075a7 */ /* 0x001064000800017f */
[----:B-1----:R-:W-:Y:S05]  /*257a0*/  @!P0 NANOSLEEP.SYNCS 0x989680 ;  /* 0x009896800000895d */ /* 0x002fea0003900000 */
[----:B------:R-:W1:Y:S02]  /*257b0*/  @!P0 SYNCS.PHASECHK.TRANS64 P0, [R6+URZ], R5 ;  /* 0x00000005060085a7 */ /* 0x000e64000800007f */
[----:B-1----:R-:W-:Y:S05]  /*257c0*/  @!P0 BRA `(.L_x_543) ;  /* 0xfffffffc00f08947 */ /* 0x002fea000383ffff */
[----:B------:R-:W-:Y:S05]  /*257d0*/  BRA `(.L_x_558) ;  /* 0xfffffff800ac7947 */ /* 0x000fea000383ffff */
.L_x_544:
[----:B0-----:R0:W1:Y:S02]  /*257e0*/  SYNCS.PHASECHK.TRANS64.TRYWAIT P0, [R9+URZ], R4 ;  /* 0x00000004090075a7 */ /* 0x001064000800017f */
[----:B-1----:R-:W-:Y:S05]  /*257f0*/  @!P0 NANOSLEEP.SYNCS 0x989680 ;  /* 0x009896800000895d */ /* 0x002fea0003900000 */
[----:B------:R-:W1:Y:S02]  /*25800*/  @!P0 SYNCS.PHASECHK.TRANS64 P0, [R9+URZ], R4 ;  /* 0x00000004090085a7 */ /* 0x000e64000800007f */
[----:B-1----:R-:W-:Y:S05]  /*25810*/  @!P0 BRA `(.L_x_544) ;  /* 0xfffffffc00f08947 */ /* 0x002fea000383ffff */
[----:B------:R-:W-:Y:S05]  /*25820*/  BRA `(.L_x_559) ;  /* 0xfffffff800bc7947 */ /* 0x000fea000383ffff */
.L_x_545:
[----:B-1----:R1:W2:Y:S02]  /*25830*/  SYNCS.PHASECHK.TRANS64.TRYWAIT P0, [R6+URZ], R5 ;  /* 0x00000005060075a7 */ /* 0x0022a4000800017f */
[----:B--2---:R-:W-:Y:S05]  /*25840*/  @!P0 NANOSLEEP.SYNCS 0x989680 ;  /* 0x009896800000895d */ /* 0x004fea0003900000 */
[----:B------:R-:W2:Y:S02]  /*25850*/  @!P0 SYNCS.PHASECHK.TRANS64 P0, [R6+URZ], R5 ;  /* 0x00000005060085a7 */ /* 0x000ea4000800007f */
[----:B--2---:R-:W-:Y:S05]  /*25860*/  @!P0 BRA `(.L_x_545) ;  /* 0xfffffffc00f08947 */ /* 0x004fea000383ffff */
[----:B------:R-:W-:Y:S05]  /*25870*/  BRA `(.L_x_560) ;  /* 0xfffffff800c47947 */ /* 0x000fea000383ffff */
.L_x_561:
[----:B------:R-:W-:-:S00]  /*25880*/  BRA `(.L_x_561) ;  /* 0xfffffffc00fc7947 */ /* 0x000fc0000383ffff */
[----:B------:R-:W-:-:S00]  /*25890*/  NOP ;  /* 0x0000000000007918 */ /* 0x000fc00000000000 */
        /* <DEDUP_REMOVED lines=14> */
.L_x_562:


//--------------------- .nv.shared._ZN7cutlass13device_kernelINS_4gemm6kernel13GemmUniversalIN4cute5tupleIJiiiiEEENS1_10collective13CollectiveMmaINS1_37MainloopSm90TmaGmmaWarpSpecializedFP8ILi8ENS5_IJNS4_1CILi1EEESB_SB_EEENS1_35KernelTmaWarpSpecializedCooperativeEEENS5_IJNSA_ILi192EEENSA_ILi240EEENSA_ILi64EEEEEENS_12float_e4m3_tENS5_IJlSB_lEEESJ_SK_NS4_8TiledMMAINS4_8MMA_AtomIJNS4_4SM904GMMA30MMA_64x16x32_F32E4M3E4M3_SS_TNILNSO_7ScaleInE1ELSQ_1EEEEEENS4_6LayoutINS5_IJNSA_ILi2EEESB_SB_EEENS5_IJSB_NSA_ILi0EEESW_EEEEENS5_IJNS4_10UnderscoreESZ_SZ_EEEEENS4_13SM90_TMA_LOADENS4_14ComposedLayoutINS4_7SwizzleILi2ELi4ELi3EEENS4_18smem_ptr_flag_bitsILi8EEENST_INS5_IJNSA_ILi8EEESH_EEENS5_IJSH_SB_EEEEEEEvNS4_8identityES12_S1C_vS1D_EENS_8epilogue10collective6detail29Sm90TmaWarpSpecializedAdapterINS1G_15DefaultEpilogueISJ_SK_SK_NS1F_6thread17LinearCombinationISJ_Li1EffLNS1K_9ScaleType4KindE0ELNS_15FloatRoundStyleE2ESJ_EENS1_15EpilogueDefaultEEEEEvvEEEEvNT_6ParamsE --------------------------
	.section	.nv.shared._ZN7cutlass13device_kernelINS_4gemm6kernel13GemmUniversalIN4cute5tupleIJiiiiEEENS1_10collective13CollectiveMmaINS1_37MainloopSm90TmaGmmaWarpSpecializedFP8ILi8ENS5_IJNS4_1CILi1EEESB_SB_EEENS1_35KernelTmaWarpSpecializedCooperativeEEENS5_IJNSA_ILi192EEENSA_ILi240EEENSA_ILi64EEEEEENS_12float_e4m3_tENS5_IJlSB_lEEESJ_SK_NS4_8TiledMMAINS4_8MMA_AtomIJNS4_4SM904GMMA30MMA_64x16x32_F32E4M3E4M3_SS_TNILNSO_7ScaleInE1ELSQ_1EEEEEENS4_6LayoutINS5_IJNSA_ILi2EEESB_SB_EEENS5_IJSB_NSA_ILi0EEESW_EEEEENS5_IJNS4_10UnderscoreESZ_SZ_EEEEENS4_13SM90_TMA_LOADENS4_14ComposedLayoutINS4_7SwizzleILi2ELi4ELi3EEENS4_18smem_ptr_flag_bitsILi8EEENST_INS5_IJNSA_ILi8EEESH_EEENS5_IJSH_SB_EEEEEEEvNS4_8identityES12_S1C_vS1D_EENS_8epilogue10collective6detail29Sm90TmaWarpSpecializedAdapterINS1G_15DefaultEpilogueISJ_SK_SK_NS1F_6thread17LinearCombinationISJ_Li1EffLNS1K_9ScaleType4KindE0ELNS_15FloatRoundStyleE2ESJ_EENS1_15EpilogueDefaultEEEEEvvEEEEvNT_6ParamsE,"aw",@nobits
	.sectionflags	@""
	.align	16
	.zero		1024


//--------------------- .nv.shared.reserved.0     --------------------------
	.section	.nv.shared.reserved.0,"aw",@nobits
	.weak		__nv_reservedSMEM_offset_0_alias
	.size		__nv_reservedSMEM_offset_0_alias, 0, 0
	.other		__nv_reservedSMEM_offset_0_alias,@"STO_CUDA_RESERVED_SHARED STV_DEFAULT"
__nv_reservedSMEM_offset_0_alias:
	.zero		0


//--------------------- .nv.global                --------------------------
	.section	.nv.global,"aw",@nobits
.nv.global:
	.type		_ZN39_INTERNAL_9f7c93ee_4_k_cu_86305c2f_65544cute1_E,@object
	.size		_ZN39_INTERNAL_9f7c93ee_4_k_cu_86305c2f_65544cute1_E,(_ZN39_INTERNAL_9f7c93ee_4_k_cu_86305c2f_65544cuda3std3__45__cpo6cbeginE - _ZN39_INTERNAL_9f7c93ee_4_k_cu_86305c2f_65544cute1_E)
_ZN39_INTERNAL_9f7c93ee_4_k_cu_86305c2f_65544cute1_E:
	.zero		1
	.type		_ZN39_INTERNAL_9f7c93ee_4_k_cu_86305c2f_65544cuda3std3__45__cpo6cbeginE,@object
	.size		_ZN39_INTERNAL_9f7c93ee_4_k_cu_86305c2f_65544cuda3std3__45__cpo6cbeginE,(_ZN39_INTERNAL_9f7c93ee_4_k_cu_86305c2f_65544cuda3std3__48in_placeE - _ZN39_INTERNAL_9f7c93ee_4_k_cu_86305c2f_65544cuda3std3__45__cpo6cbeginE)
_ZN39_INTERNAL_9f7c93ee_4_k_cu_86305c2f_65544cuda3std3__45__cpo6cbeginE:
	.zero		1
	.type		_ZN39_INTERNAL_9f7c93ee_4_k_cu_86305c2f_65544cuda3std3__48in_placeE,@object
	.size		_ZN39_INTERNAL_9f7c93ee_4_k_cu_86305c2f_65544cuda3std3__48in_placeE,(_ZN39_INTERNAL_9f7c93ee_4_k_cu_86305c2f_65544cuda3std6ranges3__45__cpo9iter_moveE - _ZN39_INTERNAL_9f7c93ee_4_k_cu_86305c2f_65544cuda3std3__48in_placeE)
_ZN39_INTERNAL_9f7c93ee_4_k_cu_86305c2f_65544cuda3std3__48in_placeE:
	.zero		1
	.type		_ZN39_INTERNAL_9f7c93ee_4_k_cu_86305c2f_65544cuda3std6ranges3__45__cpo9iter_moveE,@object
	.size		_ZN39_INTERNAL_9f7c93ee_4_k_cu_86305c2f_65544cuda3std6ranges3__45__cpo9iter_moveE,(_ZN39_INTERNAL_9f7c93ee_4_k_cu_86305c2f_65544cuda3std3__45__cpo5beginE - _ZN39_INTERNAL_9f7c93ee_4_k_cu_86305c2f_65544cuda3std6ranges3__45__cpo9iter_moveE)
_ZN39_INTERNAL_9f7c93ee_4_k_cu_86305c2f_65544cuda3std6ranges3__45__cpo9iter_moveE:
	.zero		1
	.type		_ZN39_INTERNAL_9f7c93ee_4_k_cu_86305c2f_65544cuda3std3__45__cpo5beginE,@object
	.size		_ZN39_INTERNAL_9f7c93ee_4_k_cu_86305c2f_65544cuda3std3__45__cpo5beginE,(_ZN39_INTERNAL_9f7c93ee_4_k_cu_86305c2f_65544cuda3std3__441_GLOBAL__N__9f7c93ee_4_k_cu_86305c2f_65546ignoreE - _ZN39_INTERNAL_9f7c93ee_4_k_cu_86305c2f_65544cuda3std3__45__cpo5beginE)
_ZN39_INTERNAL_9f7c93ee_4_k_cu_86305c2f_65544cuda3std3__45__cpo5beginE:
	.zero		1
	.type		_ZN39_INTERNAL_9f7c93ee_4_k_cu_86305c2f_65544cuda3std3__441_GLOBAL__N__9f7c93ee_4_k_cu_86305c2f_65546ignoreE,@object
	.size		_ZN39_INTERNAL_9f7c93ee_4_k_cu_86305c2f_65544cuda3std3__441_GLOBAL__N__9f7c93ee_4_k_cu_86305c2f_65546ignoreE,(_ZN39_INTERNAL_9f7c93ee_4_k_cu_86305c2f_65544cute7productE - _ZN39_INTERNAL_9f7c93ee_4_k_cu_86305c2f_65544cuda3std3__441_GLOBAL__N__9f7c93ee_4_k_cu_86305c2f_65546ignoreE)
_ZN39_INTERNAL_9f7c93ee_4_k_cu_86305c2f_65544cuda3std3__441_GLOBAL__N__9f7c93ee_4_k_cu_86305c2f_65546ignoreE:
	.zero		1
	.type		_ZN39_INTERNAL_9f7c93ee_4_k_cu_86305c2f_65544cute7productE,@object
	.size		_ZN39_INTERNAL_9f7c93ee_4_k_cu_86305c2f_65544cute7productE,(_ZN39_INTERNAL_9f7c93ee_4_k_cu_86305c2f_65544cuda3std3__45__cpo3endE - _ZN39_INTERNAL_9f7c93ee_4_k_cu_86305c2f_65544cute7productE)
_ZN39_INTERNAL_9f7c93ee_4_k_cu_86305c2f_65544cute7productE:
	.zero		1
	.type		_ZN39_INTERNAL_9f7c93ee_4_k_cu_86305c2f_65544cuda3std3__45__cpo3endE,@object
	.size		_ZN39_INTERNAL_9f7c93ee_4_k_cu_86305c2f_65544cuda3std3__45__cpo3endE,(_ZN39_INTERNAL_9f7c93ee_4_k_cu_86305c2f_65544cuda3std3__419piecewise_constructE - _ZN39_INTERNAL_9f7c93ee_4_k_cu_86305c2f_65544cuda3std3__45__cpo3endE)
_ZN39_INTERNAL_9f7c93ee_4_k_cu_86305c2f_65544cuda3std3__45__cpo3endE:
	.zero		1
	.type		_ZN39_INTERNAL_9f7c93ee_4_k_cu_86305c2f_65544cuda3std3__419piecewise_constructE,@object
	.size		_ZN39_INTERNAL_9f7c93ee_4_k_cu_86305c2f_65544cuda3std3__419piecewise_constructE,(_ZN39_INTERNAL_9f7c93ee_4_k_cu_86305c2f_65544cuda3std3__45__cpo4cendE - _ZN39_INTERNAL_9f7c93ee_4_k_cu_86305c2f_65544cuda3std3__419piecewise_constructE)
_ZN39_INTERNAL_9f7c93ee_4_k_cu_86305c2f_65544cuda3std3__419piecewise_constructE:
	.zero		1
	.type		_ZN39_INTERNAL_9f7c93ee_4_k_cu_86305c2f_65544cuda3std3__45__cpo4cendE,@object
	.size		_ZN39_INTERNAL_9f7c93ee_4_k_cu_86305c2f_65544cuda3std3__45__cpo4cendE,(_ZN39_INTERNAL_9f7c93ee_4_k_cu_86305c2f_65544cuda3std6ranges3__45__cpo4swapE - _ZN39_INTERNAL_9f7c93ee_4_k_cu_86305c2f_65544cuda3std3__45__cpo4cendE)
_ZN39_INTERNAL_9f7c93ee_4_k_cu_86305c2f_65544cuda3std3__45__cpo4cendE:
	.zero		1
	.type		_ZN39_INTERNAL_9f7c93ee_4_k_cu_86305c2f_65544cuda3std6ranges3__45__cpo4swapE,@object
	.size		_ZN39_INTERNAL_9f7c93ee_4_k_cu_86305c2f_65544cuda3std6ranges3__45__cpo4swapE,(.L_7 - _ZN39_INTERNAL_9f7c93ee_4_k_cu_86305c2f_65544cuda3std6ranges3__45__cpo4swapE)
_ZN39_INTERNAL_9f7c93ee_4_k_cu_86305c2f_65544cuda3std6ranges3__45__cpo4swapE:
	.zero		1
.L_7:


//--------------------- .nv.constant0._ZN7cutlass13device_kernelINS_4gemm6kernel13GemmUniversalIN4cute5tupleIJiiiiEEENS1_10collective13CollectiveMmaINS1_37MainloopSm90TmaGmmaWarpSpecializedFP8ILi8ENS5_IJNS4_1CILi1EEESB_SB_EEENS1_35KernelTmaWarpSpecializedCooperativeEEENS5_IJNSA_ILi192EEENSA_ILi240EEENSA_ILi64EEEEEENS_12float_e4m3_tENS5_IJlSB_lEEESJ_SK_NS4_8TiledMMAINS4_8MMA_AtomIJNS4_4SM904GMMA30MMA_64x16x32_F32E4M3E4M3_SS_TNILNSO_7ScaleInE1ELSQ_1EEEEEENS4_6LayoutINS5_IJNSA_ILi2EEESB_SB_EEENS5_IJSB_NSA_ILi0EEESW_EEEEENS5_IJNS4_10UnderscoreESZ_SZ_EEEEENS4_13SM90_TMA_LOADENS4_14ComposedLayoutINS4_7SwizzleILi2ELi4ELi3EEENS4_18smem_ptr_flag_bitsILi8EEENST_INS5_IJNSA_ILi8EEESH_EEENS5_IJSH_SB_EEEEEEEvNS4_8identityES12_S1C_vS1D_EENS_8epilogue10collective6detail29Sm90TmaWarpSpecializedAdapterINS1G_15DefaultEpilogueISJ_SK_SK_NS1F_6thread17LinearCombinationISJ_Li1EffLNS1K_9ScaleType4KindE0ELNS_15FloatRoundStyleE2ESJ_EENS1_15EpilogueDefaultEEEEEvvEEEEvNT_6ParamsE --------------------------
	.section	.nv.constant0._ZN7cutlass13device_kernelINS_4gemm6kernel13GemmUniversalIN4cute5tupleIJiiiiEEENS1_10collective13CollectiveMmaINS1_37MainloopSm90TmaGmmaWarpSpecializedFP8ILi8ENS5_IJNS4_1CILi1EEESB_SB_EEENS1_35KernelTmaWarpSpecializedCooperativeEEENS5_IJNSA_ILi192EEENSA_ILi240EEENSA_ILi64EEEEEENS_12float_e4m3_tENS5_IJlSB_lEEESJ_SK_NS4_8TiledMMAINS4_8MMA_AtomIJNS4_4SM904GMMA30MMA_64x16x32_F32E4M3E4M3_SS_TNILNSO_7ScaleInE1ELSQ_1EEEEEENS4_6LayoutINS5_IJNSA_ILi2EEESB_SB_EEENS5_IJSB_NSA_ILi0EEESW_EEEEENS5_IJNS4_10UnderscoreESZ_SZ_EEEEENS4_13SM90_TMA_LOADENS4_14ComposedLayoutINS4_7SwizzleILi2ELi4ELi3EEENS4_18smem_ptr_flag_bitsILi8EEENST_INS5_IJNSA_ILi8EEESH_EEENS5_IJSH_SB_EEEEEEEvNS4_8identityES12_S1C_vS1D_EENS_8epilogue10collective6detail29Sm90TmaWarpSpecializedAdapterINS1G_15DefaultEpilogueISJ_SK_SK_NS1F_6thread17LinearCombinationISJ_Li1EffLNS1K_9ScaleType4KindE0ELNS_15FloatRoundStyleE2ESJ_EENS1_15EpilogueDefaultEEEEEvvEEEEvNT_6ParamsE,"a",@progbits
	.sectionflags	@""
	.align	4
.nv.constant0._ZN7cutlass13device_kernelINS_4gemm6kernel13GemmUniversalIN4cute5tupleIJiiiiEEENS1_10collective13CollectiveMmaINS1_37MainloopSm90TmaGmmaWarpSpecializedFP8ILi8ENS5_IJNS4_1CILi1EEESB_SB_EEENS1_35KernelTmaWarpSpecializedCooperativeEEENS5_IJNSA_ILi192EEENSA_ILi240EEENSA_ILi64EEEEEENS_12float_e4m3_tENS5_IJlSB_lEEESJ_SK_NS4_8TiledMMAINS4_8MMA_AtomIJNS4_4SM904GMMA30MMA_64x16x32_F32E4M3E4M3_SS_TNILNSO_7ScaleInE1ELSQ_1EEEEEENS4_6LayoutINS5_IJNSA_ILi2EEESB_SB_EEENS5_IJSB_NSA_ILi0EEESW_EEEEENS5_IJNS4_10UnderscoreESZ_SZ_EEEEENS4_13SM90_TMA_LOADENS4_14ComposedLayoutINS4_7SwizzleILi2ELi4ELi3EEENS4_18smem_ptr_flag_bitsILi8EEENST_INS5_IJNSA_ILi8EEESH_EEENS5_IJSH_SB_EEEEEEEvNS4_8identityES12_S1C_vS1D_EENS_8epilogue10collective6detail29Sm90TmaWarpSpecializedAdapterINS1G_15DefaultEpilogueISJ_SK_SK_NS1F_6thread17LinearCombinationISJ_Li1EffLNS1K_9ScaleType4KindE0ELNS_15FloatRoundStyleE2ESJ_EENS1_15EpilogueDefaultEEEEEvvEEEEvNT_6ParamsE:
	.zero		1664


//--------------------- SYMBOLS --------------------------

	.type		.nv.reservedSmem.offset0,@object
	.size		.nv.reservedSmem.offset0,0x4
